	.target	sm_100a

	.elftype	@"ET_EXEC"


//--------------------- .note.nv.tkinfo           --------------------------
	.section	.note.nv.tkinfo,"",@"SHT_NOTE"
	.sectionflags	@"SHF_NOTE_NV_TKINFO"
	.tkinfo
        /*0018*/ 	.word	0x00000002
        /*0030*/ 	.string	""
        /*0030*/ 	.string	"ptxas"
        /*0030*/ 	.string	"Cuda compilation tools, release 13.0, V13.0.88"
        /*0030*/ 	.string	"Build cuda_13.0.r13.0/compiler.36424714_0"
        /*0030*/ 	.string	"-arch sm_100a -m 64 "



//--------------------- .note.nv.cuinfo           --------------------------
	.section	.note.nv.cuinfo,"",@"SHT_NOTE"
	.sectionflags	@"SHF_NOTE_NV_CUINFO"
        /*0018*/ 	.short	0x0002
        /*001a*/ 	.short	0x0064
        /*001c*/ 	.short	0x0082
	.zero		2


//--------------------- .nv.info                  --------------------------
	.section	.nv.info,"",@"SHT_CUDA_INFO"
	.align	4


	//----- nvinfo : EIATTR_REGCOUNT
	.align		4
        /*0000*/ 	.byte	0x04, 0x2f
        /*0002*/ 	.short	(.L_34 - .L_33)
	.align		4
.L_33:
        /*0004*/ 	.word	index@(_ZN7cutlass13device_kernelINS_4fmha6kernel36Sm100FmhaFwdKernelTmaWarpspecializedIN4cute5tupleIJiiiNS5_IJNS5_IJiiEEEiEEEEEENS1_10collective38Sm100FmhaFwdMainloopTmaWarpspecializedINS_10bfloat16_tEffNS5_IJNS4_1CILi256EEENSC_ILi128EEESE_EEENS5_IJiNSC_ILi1EEES7_EEENS5_IJiSG_NS5_IJNS5_IJNSC_ILi0EEEiEEEiEEEEEESL_NS9_12ResidualMaskENS5_IJNSC_ILi2EEESG_SG_EEENSC_ILb0EEEEENS9_38Sm100FmhaFwdEpilogueTmaWarpspecializedINS_6half_tEfNS5_IJSE_SE_SE_EEESH_NS5_IJSG_S7_EEESP_EENS2_23IndividualTileSchedulerENS2_41Sm100FmhaCtxKernelWarpspecializedScheduleEEEEEvNT_6ParamsE)
        /*0008*/ 	.word	0x00000080


	//----- nvinfo : EIATTR_FRAME_SIZE
	.align		4
.L_34:
        /*000c*/ 	.byte	0x04, 0x11
        /*000e*/ 	.short	(.L_36 - .L_35)
	.align		4
.L_35:
        /*0010*/ 	.word	index@($__internal_3_$__cuda_sm3x_div_rn_noftz_f32_slowpath)
        /*0014*/ 	.word	0x000000c8


	//----- nvinfo : EIATTR_FRAME_SIZE
	.align		4
.L_36:
        /*0018*/ 	.byte	0x04, 0x11
        /*001a*/ 	.short	(.L_38 - .L_37)
	.align		4
.L_37:
        /*001c*/ 	.word	index@($__internal_2_$__cuda_sm10x_tcgen05_guardrail_trap_unallocated_columns_being_dealloced)
        /*0020*/ 	.word	0x000000c8


	//----- nvinfo : EIATTR_FRAME_SIZE
	.align		4
.L_38:
        /*0024*/ 	.byte	0x04, 0x11
        /*0026*/ 	.short	(.L_40 - .L_39)
	.align		4
.L_39:
        /*0028*/ 	.word	index@($__internal_1_$__cuda_sm10x_tcgen05_guardrail_trap_phase_invalid_during_alloc)
        /*002c*/ 	.word	0x000000c8


	//----- nvinfo : EIATTR_FRAME_SIZE
	.align		4
.L_40:
        /*0030*/ 	.byte	0x04, 0x11
        /*0032*/ 	.short	(.L_42 - .L_41)
	.align		4
.L_41:
        /*0034*/ 	.word	index@($__internal_0_$__cuda_sm10x_tcgen05_guardrail_trap_col_being_dealloced_not_returned_by_alloc)
        /*0038*/ 	.word	0x000000c8


	//----- nvinfo : EIATTR_FRAME_SIZE
	.align		4
.L_42:
        /*003c*/ 	.byte	0x04, 0x11
        /*003e*/ 	.short	(.L_44 - .L_43)
	.align		4
.L_43:
        /*0040*/ 	.word	index@(_ZN7cutlass13device_kernelINS_4fmha6kernel36Sm100FmhaFwdKernelTmaWarpspecializedIN4cute5tupleIJiiiNS5_IJNS5_IJiiEEEiEEEEEENS1_10collective38Sm100FmhaFwdMainloopTmaWarpspecializedINS_10bfloat16_tEffNS5_IJNS4_1CILi256EEENSC_ILi128EEESE_EEENS5_IJiNSC_ILi1EEES7_EEENS5_IJiSG_NS5_IJNS5_IJNSC_ILi0EEEiEEEiEEEEEESL_NS9_12ResidualMaskENS5_IJNSC_ILi2EEESG_SG_EEENSC_ILb0EEEEENS9_38Sm100FmhaFwdEpilogueTmaWarpspecializedINS_6half_tEfNS5_IJSE_SE_SE_EEESH_NS5_IJSG_S7_EEESP_EENS2_23IndividualTileSchedulerENS2_41Sm100FmhaCtxKernelWarpspecializedScheduleEEEEEvNT_6ParamsE)
        /*0044*/ 	.word	0x000000c8


	//----- nvinfo : EIATTR_MIN_STACK_SIZE
	.align		4
.L_44:
        /*0048*/ 	.byte	0x04, 0x12
        /*004a*/ 	.short	(.L_46 - .L_45)
	.align		4
.L_45:
        /*004c*/ 	.word	index@(_ZN7cutlass13device_kernelINS_4fmha6kernel36Sm100FmhaFwdKernelTmaWarpspecializedIN4cute5tupleIJiiiNS5_IJNS5_IJiiEEEiEEEEEENS1_10collective38Sm100FmhaFwdMainloopTmaWarpspecializedINS_10bfloat16_tEffNS5_IJNS4_1CILi256EEENSC_ILi128EEESE_EEENS5_IJiNSC_ILi1EEES7_EEENS5_IJiSG_NS5_IJNS5_IJNSC_ILi0EEEiEEEiEEEEEESL_NS9_12ResidualMaskENS5_IJNSC_ILi2EEESG_SG_EEENSC_ILb0EEEEENS9_38Sm100FmhaFwdEpilogueTmaWarpspecializedINS_6half_tEfNS5_IJSE_SE_SE_EEESH_NS5_IJSG_S7_EEESP_EENS2_23IndividualTileSchedulerENS2_41Sm100FmhaCtxKernelWarpspecializedScheduleEEEEEvNT_6ParamsE)
        /*0050*/ 	.word	0x000000c8
.L_46:


//--------------------- .nv.compat                --------------------------
	.section	.nv.compat,"",@"SHT_CUDA_COMPAT_INFO"
	.align	4
        /*0000*/ 	.byte	0x02, 0x09, 0x01, 0x00, 0x02, 0x02, 0x02, 0x00, 0x02, 0x05, 0x05, 0x00, 0x03, 0x07, 0x01, 0x01
        /*0010*/ 	.byte	0x02, 0x03, 0x01, 0x00, 0x02, 0x06, 0x01, 0x00, 0x04, 0x0b, 0x08, 0x00, 0x01, 0x00, 0x00, 0x00
        /*0020*/ 	.byte	0x00, 0x00, 0x00, 0x00


//--------------------- .nv.info._ZN7cutlass13device_kernelINS_4fmha6kernel36Sm100FmhaFwdKernelTmaWarpspecializedIN4cute5tupleIJiiiNS5_IJNS5_IJiiEEEiEEEEEENS1_10collective38Sm100FmhaFwdMainloopTmaWarpspecializedINS_10bfloat16_tEffNS5_IJNS4_1CILi256EEENSC_ILi128EEESE_EEENS5_IJiNSC_ILi1EEES7_EEENS5_IJiSG_NS5_IJNS5_IJNSC_ILi0EEEiEEEiEEEEEESL_NS9_12ResidualMaskENS5_IJNSC_ILi2EEESG_SG_EEENSC_ILb0EEEEENS9_38Sm100FmhaFwdEpilogueTmaWarpspecializedINS_6half_tEfNS5_IJSE_SE_SE_EEESH_NS5_IJSG_S7_EEESP_EENS2_23IndividualTileSchedulerENS2_41Sm100FmhaCtxKernelWarpspecializedScheduleEEEEEvNT_6ParamsE --------------------------
	.section	.nv.info._ZN7cutlass13device_kernelINS_4fmha6kernel36Sm100FmhaFwdKernelTmaWarpspecializedIN4cute5tupleIJiiiNS5_IJNS5_IJiiEEEiEEEEEENS1_10collective38Sm100FmhaFwdMainloopTmaWarpspecializedINS_10bfloat16_tEffNS5_IJNS4_1CILi256EEENSC_ILi128EEESE_EEENS5_IJiNSC_ILi1EEES7_EEENS5_IJiSG_NS5_IJNS5_IJNSC_ILi0EEEiEEEiEEEEEESL_NS9_12ResidualMaskENS5_IJNSC_ILi2EEESG_SG_EEENSC_ILb0EEEEENS9_38Sm100FmhaFwdEpilogueTmaWarpspecializedINS_6half_tEfNS5_IJSE_SE_SE_EEESH_NS5_IJSG_S7_EEESP_EENS2_23IndividualTileSchedulerENS2_41Sm100FmhaCtxKernelWarpspecializedScheduleEEEEEvNT_6ParamsE,"",@"SHT_CUDA_INFO"
	.sectionflags	@""
	.align	4


	//----- nvinfo : EIATTR_CUDA_API_VERSION
	.align		4
        /*0000*/ 	.byte	0x04, 0x37
        /*0002*/ 	.short	(.L_48 - .L_47)
.L_47:
        /*0004*/ 	.word	0x00000082


	//----- nvinfo : EIATTR_KPARAM_INFO
	.align		4
.L_48:
        /*0008*/ 	.byte	0x04, 0x17
        /*000a*/ 	.short	(.L_50 - .L_49)
.L_49:
        /*000c*/ 	.word	0x00000000
        /*0010*/ 	.short	0x0000
        /*0012*/ 	.short	0x0000
        /*0014*/ 	.byte	0x00, 0xf0, 0x01, 0x18


	//----- nvinfo : EIATTR_AT_ENTRY_FRAGMENTS
	.align		4
.L_50:
        /*0018*/ 	.byte	0x04, 0x4f
        /*001a*/ 	.short	(.L_52 - .L_51)


	//   ....[0]....
.L_51:
        /*001c*/ 	.word	0x00000006


	//----- nvinfo : EIATTR_RESERVED_SMEM_USED
	.align		4
.L_52:
        /*0020*/ 	.byte	0x01, 0x41
	.zero		2


	//----- nvinfo : EIATTR_SPARSE_MMA_MASK
	.align		4
        /*0024*/ 	.byte	0x03, 0x50
        /*0026*/ 	.short	0x0000


	//----- nvinfo : EIATTR_TCGEN05_1CTA_USED
	.align		4
        /*0028*/ 	.byte	0x01, 0x51
	.zero		2


	//----- nvinfo : EIATTR_MAXREG_COUNT
	.align		4
        /*002c*/ 	.byte	0x03, 0x1b
        /*002e*/ 	.short	0x0080


	//----- nvinfo : EIATTR_NUM_BARRIERS
	.align		4
        /*0030*/ 	.byte	0x02, 0x4c
        /*0032*/ 	.byte	0x01
	.zero		1


	//----- nvinfo : EIATTR_EXTERNS
	.align		4
        /*0034*/ 	.byte	0x04, 0x0f
        /*0036*/ 	.short	(.L_54 - .L_53)


	//   ....[0]....
	.align		4
.L_53:
        /*0038*/ 	.word	index@(vprintf)


	//   ....[1]....
	.align		4
        /*003c*/ 	.word	index@(__assertfail)


	//----- nvinfo : EIATTR_ANNOTATIONS
	.align		4
.L_54:
        /*0040*/ 	.byte	0x04, 0x55
        /*0042*/ 	.short	(.L_56 - .L_55)


	//   ....[0]....
.L_55:
        /*0044*/ 	.word	0x00000001
        /*0048*/ 	.byte	0x30, 0x87, 0x00, 0x00, 0x01, 0x00, 0x00, 0x00, 0xc0, 0x8e, 0x00, 0x00, 0x01, 0x00, 0x00, 0x00
        /* <DEDUP_REMOVED lines=59> */
        /*0408*/ 	.byte	0x70, 0xcb, 0x01, 0x00


	//----- nvinfo : EIATTR_MERCURY_ISA_VERSION
	.align		4
.L_56:
        /*040c*/ 	.byte	0x03, 0x5f
        /*040e*/ 	.short	0x0101


	//----- nvinfo : EIATTR_INT_WARP_WIDE_INSTR_OFFSETS
	.align		4
        /*0410*/ 	.byte	0x04, 0x31
        /*0412*/ 	.short	(.L_58 - .L_57)


	//   ....[0]....
.L_57:
        /*0414*/ 	.word	0x000213b0


	//   ....[1]....
        /*0418*/ 	.word	0x000213d0


	//   ....[2]....
        /*041c*/ 	.word	0x00021400


	//----- nvinfo : EIATTR_COOP_GROUP_MASK_REGIDS
	.align		4
.L_58:
        /*0420*/ 	.byte	0x04, 0x29
        /*0422*/ 	.short	(.L_60 - .L_59)


	//   ....[0]....
.L_59:
        /*0424*/ 	.word	0xffffffff


	//   ....[1]....
        /*0428*/ 	.word	0xffffffff


	//   ....[2]....
        /*042c*/ 	.word	0xffffffff


	//   ....[3]....
        /*0430*/ 	.word	0xffffffff


	//   ....[4]....
        /*0434*/ 	.word	0xffffffff


	//   ....[5]....
        /*0438*/ 	.word	0xffffffff


	//   ....[6]....
        /*043c*/ 	.word	0xffffffff


	//   ....[7]....
        /*0440*/ 	.word	0xffffffff


	//   ....[8]....
        /*0444*/ 	.word	0xffffffff


	//   ....[9]....
        /*0448*/ 	.word	0xffffffff


	//   ....[10]....
        /*044c*/ 	.word	0xffffffff


	//   ....[11]....
        /*0450*/ 	.word	0xffffffff


	//   ....[12]....
        /*0454*/ 	.word	0xffffffff


	//   ....[13]....
        /*0458*/ 	.word	0xffffffff


	//   ....[14]....
        /*045c*/ 	.word	0xffffffff


	//   ....[15]....
        /*0460*/ 	.word	0xffffffff


	//   ....[16]....
        /*0464*/ 	.word	0xffffffff


	//   ....[17]....
        /*0468*/ 	.word	0xffffffff


	//   ....[18]....
        /*046c*/ 	.word	0xffffffff


	//----- nvinfo : EIATTR_COOP_GROUP_INSTR_OFFSETS
	.align		4
.L_60:
        /*0470*/ 	.byte	0x04, 0x28
        /*0472*/ 	.short	(.L_62 - .L_61)


	//   ....[0]....
.L_61:
        /*0474*/ 	.word	0x00000110


	//   ....[1]....
        /*0478*/ 	.word	0x000008d0


	//   ....[2]....
        /*047c*/ 	.word	0x00000b00


	//   ....[3]....
        /*0480*/ 	.word	0x00000c30


	//   ....[4]....
        /*0484*/ 	.word	0x00000d70


	//   ....[5]....
        /*0488*/ 	.word	0x00001030


	//   ....[6]....
        /*048c*/ 	.word	0x00001220


	//   ....[7]....
        /*0490*/ 	.word	0x00001330


	//   ....[8]....
        /*0494*/ 	.word	0x00001490


	//   ....[9]....
        /*0498*/ 	.word	0x000015f0


	//   ....[10]....
        /*049c*/ 	.word	0x000017f0


	//   ....[11]....
        /*04a0*/ 	.word	0x00001a00


	//   ....[12]....
        /*04a4*/ 	.word	0x00001a30


	//   ....[13]....
        /*04a8*/ 	.word	0x0000a890


	//   ....[14]....
        /*04ac*/ 	.word	0x0000c630


	//   ....[15]....
        /*04b0*/ 	.word	0x000128a0


	//   ....[16]....
        /*04b4*/ 	.word	0x00016eb0


	//   ....[17]....
        /*04b8*/ 	.word	0x000212b0


	//   ....[18]....
        /*04bc*/ 	.word	0x000214d0


	//----- nvinfo : EIATTR_REG_RECONFIG
	.align		4
.L_62:
        /*04c0*/ 	.byte	0x01, 0x54
	.zero		2


	//----- nvinfo : EIATTR_VRC_CTA_INIT_COUNT
	.align		4
        /*04c4*/ 	.byte	0x02, 0x4a
        /*04c6*/ 	.byte	0x80
	.zero		1


	//----- nvinfo : EIATTR_SYSCALL_OFFSETS
	.align		4
        /*04c8*/ 	.byte	0x04, 0x46
        /*04ca*/ 	.short	(.L_64 - .L_63)


	//   ....[0]....
.L_63:
        /*04cc*/ 	.word	0x00004d80


	//   ....[1]....
        /*04d0*/ 	.word	0x00004e40


	//   ....[2]....
        /*04d4*/ 	.word	0x00004eb0


	//   ....[3]....
        /*04d8*/ 	.word	0x00004f20


	//   ....[4]....
        /*04dc*/ 	.word	0x00004f90


	//   ....[5]....
        /*04e0*/ 	.word	0x00005030


	//   ....[6]....
        /*04e4*/ 	.word	0x000050f0


	//   ....[7]....
        /*04e8*/ 	.word	0x00005190


	//   ....[8]....
        /*04ec*/ 	.word	0x00005230


	//   ....[9]....
        /*04f0*/ 	.word	0x000052d0


	//   ....[10]....
        /*04f4*/ 	.word	0x00005340


	//   ....[11]....
        /*04f8*/ 	.word	0x000053e0


	//   ....[12]....
        /*04fc*/ 	.word	0x00005480


	//   ....[13]....
        /*0500*/ 	.word	0x000054f0


	//   ....[14]....
        /*0504*/ 	.word	0x00005590


	//   ....[15]....
        /*0508*/ 	.word	0x00005630


	//   ....[16]....
        /*050c*/ 	.word	0x000056d0


	//   ....[17]....
        /*0510*/ 	.word	0x00005770


	//   ....[18]....
        /*0514*/ 	.word	0x000057e0


	//   ....[19]....
        /*0518*/ 	.word	0x00005880


	//   ....[20]....
        /*051c*/ 	.word	0x00005920


	//   ....[21]....
        /*0520*/ 	.word	0x00005990


	//   ....[22]....
        /*0524*/ 	.word	0x00005a30


	//   ....[23]....
        /*0528*/ 	.word	0x00005ad0


	//   ....[24]....
        /*052c*/ 	.word	0x00005b70


	//   ....[25]....
        /*0530*/ 	.word	0x00005c10


	//   ....[26]....
        /*0534*/ 	.word	0x00005c80


	//   ....[27]....
        /*0538*/ 	.word	0x00005d20


	//   ....[28]....
        /*053c*/ 	.word	0x00005dc0


	//   ....[29]....
        /*0540*/ 	.word	0x00005e30


	//   ....[30]....
        /*0544*/ 	.word	0x00005ed0


	//   ....[31]....
        /*0548*/ 	.word	0x00005f70


	//   ....[32]....
        /*054c*/ 	.word	0x00006010


	//   ....[33]....
        /*0550*/ 	.word	0x000060b0


	//   ....[34]....
        /*0554*/ 	.word	0x00006150


	//   ....[35]....
        /*0558*/ 	.word	0x000061f0


	//   ....[36]....
        /*055c*/ 	.word	0x00006260


	//   ....[37]....
        /*0560*/ 	.word	0x00006300


	//   ....[38]....
        /*0564*/ 	.word	0x000063a0


	//   ....[39]....
        /*0568*/ 	.word	0x00006410


	//   ....[40]....
        /*056c*/ 	.word	0x000064b0


	//   ....[41]....
        /*0570*/ 	.word	0x00006550


	//   ....[42]....
        /*0574*/ 	.word	0x000065f0


	//   ....[43]....
        /*0578*/ 	.word	0x00006690


	//   ....[44]....
        /*057c*/ 	.word	0x00006700


	//   ....[45]....
        /*0580*/ 	.word	0x000067a0


	//   ....[46]....
        /*0584*/ 	.word	0x00006840


	//   ....[47]....
        /*0588*/ 	.word	0x000068b0


	//   ....[48]....
        /*058c*/ 	.word	0x00006950


	//   ....[49]....
        /*0590*/ 	.word	0x000069f0


	//   ....[50]....
        /*0594*/ 	.word	0x00006a90


	//   ....[51]....
        /*0598*/ 	.word	0x00006b30


	//   ....[52]....
        /*059c*/ 	.word	0x00006ba0


	//   ....[53]....
        /*05a0*/ 	.word	0x00006c30


	//   ....[54]....
        /*05a4*/ 	.word	0x00006cd0


	//   ....[55]....
        /*05a8*/ 	.word	0x00006d40


	//   ....[56]....
        /*05ac*/ 	.word	0x00006de0


	//   ....[57]....
        /*05b0*/ 	.word	0x00006e80


	//   ....[58]....
        /*05b4*/ 	.word	0x00006f20


	//   ....[59]....
        /*05b8*/ 	.word	0x00006fc0


	//   ....[60]....
        /*05bc*/ 	.word	0x0000a9c0


	//   ....[61]....
        /*05c0*/ 	.word	0x0000ab10


	//   ....[62]....
        /*05c4*/ 	.word	0x0000acf0


	//   ....[63]....
        /*05c8*/ 	.word	0x0000ae40


	//   ....[64]....
        /*05cc*/ 	.word	0x0000b020


	//   ....[65]....
        /*05d0*/ 	.word	0x0000b170


	//   ....[66]....
        /*05d4*/ 	.word	0x0000b350


	//   ....[67]....
        /*05d8*/ 	.word	0x0000b4a0


	//   ....[68]....
        /*05dc*/ 	.word	0x0000b680


	//   ....[69]....
        /*05e0*/ 	.word	0x0000b7d0


	//   ....[70]....
        /*05e4*/ 	.word	0x0000b9b0


	//   ....[71]....
        /*05e8*/ 	.word	0x0000bb00


	//   ....[72]....
        /*05ec*/ 	.word	0x0000bce0


	//   ....[73]....
        /*05f0*/ 	.word	0x0000be30


	//   ....[74]....
        /*05f4*/ 	.word	0x0000c020


	//   ....[75]....
        /*05f8*/ 	.word	0x0000c200


	//   ....[76]....
        /*05fc*/ 	.word	0x0000c4b0


	//   ....[77]....
        /*0600*/ 	.word	0x0000c760


	//   ....[78]....
        /*0604*/ 	.word	0x0000c8b0


	//   ....[79]....
        /*0608*/ 	.word	0x0000ca90


	//   ....[80]....
        /*060c*/ 	.word	0x0000cbe0


	//   ....[81]....
        /*0610*/ 	.word	0x0000cdc0


	//   ....[82]....
        /*0614*/ 	.word	0x0000cf10


	//   ....[83]....
        /*0618*/ 	.word	0x0000d0f0


	//   ....[84]....
        /*061c*/ 	.word	0x0000d240


	//   ....[85]....
        /*0620*/ 	.word	0x0000d420


	//   ....[86]....
        /*0624*/ 	.word	0x0000d570


	//   ....[87]....
        /*0628*/ 	.word	0x0000d750


	//   ....[88]....
        /*062c*/ 	.word	0x0000d8a0


	//   ....[89]....
        /*0630*/ 	.word	0x0000da80


	//   ....[90]....
        /*0634*/ 	.word	0x0000dbd0


	//   ....[91]....
        /*0638*/ 	.word	0x0000ddc0


	//   ....[92]....
        /*063c*/ 	.word	0x0000dfa0


	//   ....[93]....
        /*0640*/ 	.word	0x0000e5e0


	//   ....[94]....
        /*0644*/ 	.word	0x0000e920


	//   ....[95]....
        /*0648*/ 	.word	0x0000ec30


	//   ....[96]....
        /*064c*/ 	.word	0x0000ef40


	//   ....[97]....
        /*0650*/ 	.word	0x0000f250


	//   ....[98]....
        /*0654*/ 	.word	0x0000f560


	//   ....[99]....
        /*0658*/ 	.word	0x0000f870


	//   ....[100]....
        /*065c*/ 	.word	0x0000fb80


	//   ....[101]....
        /*0660*/ 	.word	0x00010470


	//   ....[102]....
        /*0664*/ 	.word	0x00010800


	//   ....[103]....
        /*0668*/ 	.word	0x00010b10


	//   ....[104]....
        /*066c*/ 	.word	0x00010e20


	//   ....[105]....
        /*0670*/ 	.word	0x00011130


	//   ....[106]....
        /*0674*/ 	.word	0x00011440


	//   ....[107]....
        /*0678*/ 	.word	0x00011750


	//   ....[108]....
        /*067c*/ 	.word	0x00011a60


	//   ....[109]....
        /*0680*/ 	.word	0x00011d70


	//   ....[110]....
        /*0684*/ 	.word	0x00012ae0


	//   ....[111]....
        /*0688*/ 	.word	0x00012c50


	//   ....[112]....
        /*068c*/ 	.word	0x00012dc0


	//   ....[113]....
        /*0690*/ 	.word	0x00012f30


	//   ....[114]....
        /*0694*/ 	.word	0x000134c0


	//   ....[115]....
        /*0698*/ 	.word	0x00016000


	//   ....[116]....
        /*069c*/ 	.word	0x00016300


	//   ....[117]....
        /*06a0*/ 	.word	0x00016d20


	//   ....[118]....
        /*06a4*/ 	.word	0x000170d0


	//   ....[119]....
        /*06a8*/ 	.word	0x00017240


	//   ....[120]....
        /*06ac*/ 	.word	0x000173b0


	//   ....[121]....
        /*06b0*/ 	.word	0x00017520


	//   ....[122]....
        /*06b4*/ 	.word	0x000192c0


	//   ....[123]....
        /*06b8*/ 	.word	0x0001be30


	//   ....[124]....
        /*06bc*/ 	.word	0x0001c150


	//   ....[125]....
        /*06c0*/ 	.word	0x0001cb50


	//----- nvinfo : EIATTR_MBARRIER_INSTR_OFFSETS
	.align		4
.L_64:
        /*06c4*/ 	.byte	0x04, 0x39
        /*06c6*/ 	.short	(.L_66 - .L_65)


	//   ....[0]....
.L_65:
        /*06c8*/ 	.word	0x000009b0
        /*06cc*/ 	.word	0x000000ff
        /*06d0*/ 	.word	0x00028000
        /*06d4*/ 	.short	0x0100
        /*06d6*/ 	.byte	0x04
	.zero		1


	//   ....[1]....
        /*06d8*/ 	.word	0x000009c0
        /*06dc*/ 	.word	0x000000ff
        /*06e0*/ 	.word	0x00028010
        /*06e4*/ 	.short	0x0100
        /*06e6*/ 	.byte	0x04
	.zero		1


	//   ....[2]....
        /*06e8*/ 	.word	0x000009d0
        /*06ec*/ 	.word	0x000000ff
        /*06f0*/ 	.word	0x00028008
        /*06f4*/ 	.short	0x0100
        /*06f6*/ 	.byte	0x04
	.zero		1


	//   ....[3]....
        /*06f8*/ 	.word	0x000009e0
        /*06fc*/ 	.word	0x000000ff
        /*0700*/ 	.word	0x00028018
        /*0704*/ 	.short	0x0100
        /*0706*/ 	.byte	0x04
	.zero		1


	//   ....[4]....
        /*0708*/ 	.word	0x00000bc0
        /*070c*/ 	.word	0x000000ff
        /*0710*/ 	.word	0x00028020
        /*0714*/ 	.short	0x0100
        /*0716*/ 	.byte	0x04
	.zero		1


	//   ....[5]....
        /*0718*/ 	.word	0x00000bd0
        /*071c*/ 	.word	0x000000ff
        /*0720*/ 	.word	0x00028038
        /*0724*/ 	.short	0x0100
        /*0726*/ 	.byte	0x04
	.zero		1


	//   ....[6]....
        /*0728*/ 	.word	0x00000be0
        /*072c*/ 	.word	0x000000ff
        /*0730*/ 	.word	0x00028028
        /*0734*/ 	.short	0x0100
        /*0736*/ 	.byte	0x04
	.zero		1


	//   ....[7]....
        /*0738*/ 	.word	0x00000bf0
        /*073c*/ 	.word	0x000000ff
        /*0740*/ 	.word	0x00028040
        /*0744*/ 	.short	0x0100
        /*0746*/ 	.byte	0x04
	.zero		1


	//   ....[8]....
        /*0748*/ 	.word	0x00000c00
        /*074c*/ 	.word	0x000000ff
        /*0750*/ 	.word	0x00028030
        /*0754*/ 	.short	0x0100
        /*0756*/ 	.byte	0x04
	.zero		1


	//   ....[9]....
        /*0758*/ 	.word	0x00000c10
        /*075c*/ 	.word	0x000000ff
        /*0760*/ 	.word	0x00028048
        /*0764*/ 	.short	0x0100
        /*0766*/ 	.byte	0x04
	.zero		1


	//   ....[10]....
        /*0768*/ 	.word	0x00000d40
        /*076c*/ 	.word	0x000000ff
        /*0770*/ 	.word	0x00028050
        /*0774*/ 	.short	0x0100
        /*0776*/ 	.byte	0x04
	.zero		1


	//   ....[11]....
        /*0778*/ 	.word	0x00000d50
        /*077c*/ 	.word	0x000000ff
        /*0780*/ 	.word	0x00028058
        /*0784*/ 	.short	0x0100
        /*0786*/ 	.byte	0x04
	.zero		1


	//   ....[12]....
        /*0788*/ 	.word	0x00000f00
        /*078c*/ 	.word	0x000000ff
        /*0790*/ 	.word	0x00028060
        /*0794*/ 	.short	0x0100
        /*0796*/ 	.byte	0x04
	.zero		1


	//   ....[13]....
        /*0798*/ 	.word	0x00000f10
        /*079c*/ 	.word	0x000000ff
        /*07a0*/ 	.word	0x00028068
        /*07a4*/ 	.short	0x0100
        /*07a6*/ 	.byte	0x04
	.zero		1


	//   ....[14]....
        /*07a8*/ 	.word	0x000010f0
        /*07ac*/ 	.word	0x000000ff
        /*07b0*/ 	.word	0x00028070
        /*07b4*/ 	.short	0x0100
        /*07b6*/ 	.byte	0x06
	.zero		1


	//   ....[15]....
        /*07b8*/ 	.word	0x00001100
        /*07bc*/ 	.word	0x000000ff
        /*07c0*/ 	.word	0x00028078
        /*07c4*/ 	.short	0x0100
        /*07c6*/ 	.byte	0x06
	.zero		1


	//   ....[16]....
        /*07c8*/ 	.word	0x00001300
        /*07cc*/ 	.word	0x000000ff
        /*07d0*/ 	.word	0x00028080
        /*07d4*/ 	.short	0x0100
        /*07d6*/ 	.byte	0x06
	.zero		1


	//   ....[17]....
        /*07d8*/ 	.word	0x00001310
        /*07dc*/ 	.word	0x000000ff
        /*07e0*/ 	.word	0x00028088
        /*07e4*/ 	.short	0x0100
        /*07e6*/ 	.byte	0x06
	.zero		1


	//   ....[18]....
        /*07e8*/ 	.word	0x00001440
        /*07ec*/ 	.word	0x000000ff
        /*07f0*/ 	.word	0x00028090
        /*07f4*/ 	.short	0x0100
        /*07f6*/ 	.byte	0x04
	.zero		1


	//   ....[19]....
        /*07f8*/ 	.word	0x00001450
        /*07fc*/ 	.word	0x000000ff
        /*0800*/ 	.word	0x000280a0
        /*0804*/ 	.short	0x0100
        /*0806*/ 	.byte	0x04
	.zero		1


	//   ....[20]....
        /*0808*/ 	.word	0x00001460
        /*080c*/ 	.word	0x000000ff
        /*0810*/ 	.word	0x00028098
        /*0814*/ 	.short	0x0100
        /*0816*/ 	.byte	0x04
	.zero		1


	//   ....[21]....
        /*0818*/ 	.word	0x00001470
        /*081c*/ 	.word	0x000000ff
        /*0820*/ 	.word	0x000280a8
        /*0824*/ 	.short	0x0100
        /*0826*/ 	.byte	0x04
	.zero		1


	//   ....[22]....
        /*0828*/ 	.word	0x000015a0
        /*082c*/ 	.word	0x000000ff
        /*0830*/ 	.word	0x000280b0
        /*0834*/ 	.short	0x0100
        /*0836*/ 	.byte	0x04
	.zero		1


	//   ....[23]....
        /*0838*/ 	.word	0x000015b0
        /*083c*/ 	.word	0x000000ff
        /*0840*/ 	.word	0x000280c0
        /*0844*/ 	.short	0x0100
        /*0846*/ 	.byte	0x04
	.zero		1


	//   ....[24]....
        /*0848*/ 	.word	0x000015c0
        /*084c*/ 	.word	0x000000ff
        /*0850*/ 	.word	0x000280b8
        /*0854*/ 	.short	0x0100
        /*0856*/ 	.byte	0x04
	.zero		1


	//   ....[25]....
        /*0858*/ 	.word	0x000015d0
        /*085c*/ 	.word	0x000000ff
        /*0860*/ 	.word	0x000280c8
        /*0864*/ 	.short	0x0100
        /*0866*/ 	.byte	0x04
	.zero		1


	//   ....[26]....
        /*0868*/ 	.word	0x000016c0
        /*086c*/ 	.word	0x000000ff
        /*0870*/ 	.word	0x000280d0
        /*0874*/ 	.short	0x0100
        /*0876*/ 	.byte	0x06
	.zero		1


	//   ....[27]....
        /*0878*/ 	.word	0x000016d0
        /*087c*/ 	.word	0x000000ff
        /*0880*/ 	.word	0x000280d8
        /*0884*/ 	.short	0x0100
        /*0886*/ 	.byte	0x06
	.zero		1


	//   ....[28]....
        /*0888*/ 	.word	0x00001b30
        /*088c*/ 	.word	0x000000ff
        /*0890*/ 	.word	0x00028000
        /*0894*/ 	.short	0x010a
        /*0896*/ 	.byte	0x14
	.zero		1


	//   ....[29]....
        /*0898*/ 	.word	0x00001b70
        /*089c*/ 	.word	0x000000ff
        /*08a0*/ 	.word	0x00028020
        /*08a4*/ 	.short	0x010a
        /*08a6*/ 	.byte	0x14
	.zero		1


	//   ....[30]....
        /*08a8*/ 	.word	0x00001c10
        /*08ac*/ 	.word	0x000000ff
        /*08b0*/ 	.word	0x00028058
        /*08b4*/ 	.short	0x010a
        /*08b6*/ 	.byte	0x14
	.zero		1


	//   ....[31]....
        /*08b8*/ 	.word	0x000020c0
        /*08bc*/ 	.word	0x000000ff
        /*08c0*/ 	.word	0x00028008
        /*08c4*/ 	.short	0x010a
        /*08c6*/ 	.byte	0x14
	.zero		1


	//   ....[32]....
        /*08c8*/ 	.word	0x00002120
        /*08cc*/ 	.word	0x000000ff
        /*08d0*/ 	.word	0x00028068
        /*08d4*/ 	.short	0x010a
        /*08d6*/ 	.byte	0x14
	.zero		1


	//   ....[33]....
        /*08d8*/ 	.word	0x000025f0
        /*08dc*/ 	.word	0x000000ff
        /*08e0*/ 	.word	0x00028028
        /*08e4*/ 	.short	0x010a
        /*08e6*/ 	.byte	0x14
	.zero		1


	//   ....[34]....
        /*08e8*/ 	.word	0x00002630
        /*08ec*/ 	.word	0x000000ff
        /*08f0*/ 	.word	0x000280a0
        /*08f4*/ 	.short	0x010a
        /*08f6*/ 	.byte	0x14
	.zero		1


	//   ....[35]....
        /*08f8*/ 	.word	0x00002670
        /*08fc*/ 	.word	0x000000ff
        /*0900*/ 	.word	0x00028058
        /*0904*/ 	.short	0x010a
        /*0906*/ 	.byte	0x14
	.zero		1


	//   ....[36]....
        /*0908*/ 	.word	0x00002cd0
        /*090c*/ 	.word	0x000000ff
        /*0910*/ 	.word	0x00028020
        /*0914*/ 	.short	0x010a
        /*0916*/ 	.byte	0x05
	.zero		1


	//   ....[37]....
        /*0918*/ 	.word	0x00003220
        /*091c*/ 	.word	0x000000ff
        /*0920*/ 	.word	0x000280a8
        /*0924*/ 	.short	0x010a
        /*0926*/ 	.byte	0x18
	.zero		1


	//   ....[38]....
        /*0928*/ 	.word	0x00003290
        /*092c*/ 	.word	0x000000ff
        /*0930*/ 	.word	0x00028068
        /*0934*/ 	.short	0x010a
        /*0936*/ 	.byte	0x18
	.zero		1


	//   ....[39]....
        /*0938*/ 	.word	0x00003d20
        /*093c*/ 	.word	0x000000ff
        /*0940*/ 	.word	0x00028020
        /*0944*/ 	.short	0x010a
        /*0946*/ 	.byte	0x04
	.zero		1


	//   ....[40]....
        /*0948*/ 	.word	0x00003d70
        /*094c*/ 	.word	0x000000ff
        /*0950*/ 	.word	0x000280a0
        /*0954*/ 	.short	0x010a
        /*0956*/ 	.byte	0x18
	.zero		1


	//   ....[41]....
        /*0958*/ 	.word	0x00003de0
        /*095c*/ 	.word	0x000000ff
        /*0960*/ 	.word	0x00028058
        /*0964*/ 	.short	0x010a
        /*0966*/ 	.byte	0x18
	.zero		1


	//   ....[42]....
        /*0968*/ 	.word	0x000044a0
        /*096c*/ 	.word	0x000000ff
        /*0970*/ 	.word	0x000280a8
        /*0974*/ 	.short	0x010a
        /*0976*/ 	.byte	0x15
	.zero		1


	//   ....[43]....
        /*0978*/ 	.word	0x00004510
        /*097c*/ 	.word	0x000000ff
        /*0980*/ 	.word	0x00028068
        /*0984*/ 	.short	0x010a
        /*0986*/ 	.byte	0x15
	.zero		1


	//   ....[44]....
        /*0988*/ 	.word	0x00004be0
        /*098c*/ 	.word	0x00000011
        /*0990*/ 	.word	0x000280c0
        /*0994*/ 	.short	0x010a
        /*0996*/ 	.byte	0xff
	.zero		1


	//   ....[45]....
        /*0998*/ 	.word	0x00008710
        /*099c*/ 	.word	0x00000011
        /*09a0*/ 	.word	0x000280b0
        /*09a4*/ 	.short	0x0101
        /*09a6*/ 	.byte	0xff
	.zero		1


	//   ....[46]....
        /*09a8*/ 	.word	0x00009ef0
        /*09ac*/ 	.word	0x00000011
        /*09b0*/ 	.word	0x000280c8
        /*09b4*/ 	.short	0x010a
        /*09b6*/ 	.byte	0xff
	.zero		1


	//   ....[47]....
        /*09b8*/ 	.word	0x0000a1f0
        /*09bc*/ 	.word	0x00000011
        /*09c0*/ 	.word	0x000280b8
        /*09c4*/ 	.short	0x0101
        /*09c6*/ 	.byte	0xff
	.zero		1


	//   ....[48]....
        /*09c8*/ 	.word	0x0000a2c0
        /*09cc*/ 	.word	0x000000ff
        /*09d0*/ 	.word	0x00028070
        /*09d4*/ 	.short	0x010a
        /*09d6*/ 	.byte	0x24
	.zero		1


	//   ....[49]....
        /*09d8*/ 	.word	0x0000a340
        /*09dc*/ 	.word	0x000000ff
        /*09e0*/ 	.word	0x00000000
        /*09e4*/ 	.short	0x0101
        /*09e6*/ 	.byte	0x05
	.zero		1


	//   ....[50]....
        /*09e8*/ 	.word	0x0000a370
        /*09ec*/ 	.word	0x000000ff
        /*09f0*/ 	.word	0x00028080
        /*09f4*/ 	.short	0x010a
        /*09f6*/ 	.byte	0x24
	.zero		1


	//   ....[51]....
        /*09f8*/ 	.word	0x0000a710
        /*09fc*/ 	.word	0x000000ff
        /*0a00*/ 	.word	0x00028070
        /*0a04*/ 	.short	0x010a
        /*0a06*/ 	.byte	0x24
	.zero		1


	//   ....[52]....
        /*0a08*/ 	.word	0x0000a870
        /*0a0c*/ 	.word	0x000000ff
        /*0a10*/ 	.word	0x00028090
        /*0a14*/ 	.short	0x010a
        /*0a16*/ 	.byte	0x24
	.zero		1


	//   ....[53]....
        /*0a18*/ 	.word	0x0000c2b0
        /*0a1c*/ 	.word	0x000000ff
        /*0a20*/ 	.word	0x00000000
        /*0a24*/ 	.short	0x0101
        /*0a26*/ 	.byte	0x04
	.zero		1


	//   ....[54]....
        /*0a28*/ 	.word	0x0000c330
        /*0a2c*/ 	.word	0x000000ff
        /*0a30*/ 	.word	0x00000000
        /*0a34*/ 	.short	0x0101
        /*0a36*/ 	.byte	0x04
	.zero		1


	//   ....[55]....
        /*0a38*/ 	.word	0x0000c390
        /*0a3c*/ 	.word	0x000000ff
        /*0a40*/ 	.word	0x00028080
        /*0a44*/ 	.short	0x010a
        /*0a46*/ 	.byte	0x24
	.zero		1


	//   ....[56]....
        /*0a48*/ 	.word	0x0000c610
        /*0a4c*/ 	.word	0x000000ff
        /*0a50*/ 	.word	0x00028098
        /*0a54*/ 	.short	0x010a
        /*0a56*/ 	.byte	0x24
	.zero		1


	//   ....[57]....
        /*0a58*/ 	.word	0x0000e040
        /*0a5c*/ 	.word	0x000000ff
        /*0a60*/ 	.word	0x00000000
        /*0a64*/ 	.short	0x0101
        /*0a66*/ 	.byte	0x05
	.zero		1


	//   ....[58]....
        /*0a68*/ 	.word	0x0000e0e0
        /*0a6c*/ 	.word	0x000000ff
        /*0a70*/ 	.word	0x00000000
        /*0a74*/ 	.short	0x0101
        /*0a76*/ 	.byte	0x04
	.zero		1


	//   ....[59]....
        /*0a78*/ 	.word	0x0000e190
        /*0a7c*/ 	.word	0x00000000
        /*0a80*/ 	.word	0x00000000
        /*0a84*/ 	.short	0x0101
        /*0a86*/ 	.byte	0xff
	.zero		1


	//   ....[60]....
        /*0a88*/ 	.word	0x0000e1e0
        /*0a8c*/ 	.word	0x0000001a
        /*0a90*/ 	.word	0x00028070
        /*0a94*/ 	.short	0x010a
        /*0a96*/ 	.byte	0xff
	.zero		1


	//   ....[61]....
        /*0a98*/ 	.word	0x0000e250
        /*0a9c*/ 	.word	0x000000ff
        /*0aa0*/ 	.word	0x00000000
        /*0aa4*/ 	.short	0x0101
        /*0aa6*/ 	.byte	0x05
	.zero		1


	//   ....[62]....
        /*0aa8*/ 	.word	0x0000e2b0
        /*0aac*/ 	.word	0x0000001a
        /*0ab0*/ 	.word	0x00028090
        /*0ab4*/ 	.short	0x010a
        /*0ab6*/ 	.byte	0xff
	.zero		1


	//   ....[63]....
        /*0ab8*/ 	.word	0x0000e330
        /*0abc*/ 	.word	0x0000001a
        /*0ac0*/ 	.word	0x000280c0
        /*0ac4*/ 	.short	0x010a
        /*0ac6*/ 	.byte	0xff
	.zero		1


	//   ....[64]....
        /*0ac8*/ 	.word	0x000102a0
        /*0acc*/ 	.word	0x00000000
        /*0ad0*/ 	.word	0x00000000
        /*0ad4*/ 	.short	0x0101
        /*0ad6*/ 	.byte	0xff
	.zero		1


	//   ....[65]....
        /*0ad8*/ 	.word	0x000102d0
        /*0adc*/ 	.word	0x0000001a
        /*0ae0*/ 	.word	0x000280b0
        /*0ae4*/ 	.short	0x0101
        /*0ae6*/ 	.byte	0xff
	.zero		1


	//   ....[66]....
        /*0ae8*/ 	.word	0x00010350
        /*0aec*/ 	.word	0x0000001a
        /*0af0*/ 	.word	0x00028080
        /*0af4*/ 	.short	0x010a
        /*0af6*/ 	.byte	0xff
	.zero		1


	//   ....[67]....
        /*0af8*/ 	.word	0x00010500
        /*0afc*/ 	.word	0x00000022
        /*0b00*/ 	.word	0x00000000
        /*0b04*/ 	.short	0x0101
        /*0b06*/ 	.byte	0xff
	.zero		1


	//   ....[68]....
        /*0b08*/ 	.word	0x00010550
        /*0b0c*/ 	.word	0x0000001a
        /*0b10*/ 	.word	0x00028098
        /*0b14*/ 	.short	0x010a
        /*0b16*/ 	.byte	0xff
	.zero		1


	//   ....[69]....
        /*0b18*/ 	.word	0x000105d0
        /*0b1c*/ 	.word	0x0000001a
        /*0b20*/ 	.word	0x000280c8
        /*0b24*/ 	.short	0x010a
        /*0b26*/ 	.byte	0xff
	.zero		1


	//   ....[70]....
        /*0b28*/ 	.word	0x00012470
        /*0b2c*/ 	.word	0x00000000
        /*0b30*/ 	.word	0x00000000
        /*0b34*/ 	.short	0x0101
        /*0b36*/ 	.byte	0xff
	.zero		1


	//   ....[71]....
        /*0b38*/ 	.word	0x000124a0
        /*0b3c*/ 	.word	0x0000001a
        /*0b40*/ 	.word	0x000280b8
        /*0b44*/ 	.short	0x0101
        /*0b46*/ 	.byte	0xff
	.zero		1


	//   ....[72]....
        /*0b48*/ 	.word	0x000126b0
        /*0b4c*/ 	.word	0x000000ff
        /*0b50*/ 	.word	0x00000000
        /*0b54*/ 	.short	0x010a
        /*0b56*/ 	.byte	0x04
	.zero		1


	//   ....[73]....
        /*0b58*/ 	.word	0x000129c0
        /*0b5c*/ 	.word	0x000000ff
        /*0b60*/ 	.word	0x00000000
        /*0b64*/ 	.short	0x010a
        /*0b66*/ 	.byte	0x04
	.zero		1


	//   ....[74]....
        /*0b68*/ 	.word	0x00013610
        /*0b6c*/ 	.word	0x000000ff
        /*0b70*/ 	.word	0x00000000
        /*0b74*/ 	.short	0x0101
        /*0b76*/ 	.byte	0x04
	.zero		1


	//   ....[75]....
        /*0b78*/ 	.word	0x00013690
        /*0b7c*/ 	.word	0x000000ff
        /*0b80*/ 	.word	0x00000000
        /*0b84*/ 	.short	0x010a
        /*0b86*/ 	.byte	0x07
	.zero		1


	//   ....[76]....
        /*0b88*/ 	.word	0x00013a00
        /*0b8c*/ 	.word	0x000000ff
        /*0b90*/ 	.word	0x00000000
        /*0b94*/ 	.short	0x0101
        /*0b96*/ 	.byte	0x04
	.zero		1


	//   ....[77]....
        /*0b98*/ 	.word	0x00016420
        /*0b9c*/ 	.word	0x000000ff
        /*0ba0*/ 	.word	0x00000000
        /*0ba4*/ 	.short	0x0101
        /*0ba6*/ 	.byte	0x04
	.zero		1


	//   ....[78]....
        /*0ba8*/ 	.word	0x000165a0
        /*0bac*/ 	.word	0x000000ff
        /*0bb0*/ 	.word	0x00000000
        /*0bb4*/ 	.short	0x010a
        /*0bb6*/ 	.byte	0x04
	.zero		1


	//   ....[79]....
        /*0bb8*/ 	.word	0x00016c00
        /*0bbc*/ 	.word	0x000000ff
        /*0bc0*/ 	.word	0x00000000
        /*0bc4*/ 	.short	0x010a
        /*0bc6*/ 	.byte	0x04
	.zero		1


	//   ....[80]....
        /*0bc8*/ 	.word	0x00016fb0
        /*0bcc*/ 	.word	0x000000ff
        /*0bd0*/ 	.word	0x00000000
        /*0bd4*/ 	.short	0x010a
        /*0bd6*/ 	.byte	0x04
	.zero		1


	//   ....[81]....
        /*0bd8*/ 	.word	0x000193f0
        /*0bdc*/ 	.word	0x000000ff
        /*0be0*/ 	.word	0x00000000
        /*0be4*/ 	.short	0x0101
        /*0be6*/ 	.byte	0x04
	.zero		1


	//   ....[82]....
        /*0be8*/ 	.word	0x00019410
        /*0bec*/ 	.word	0x00000003
        /*0bf0*/ 	.word	0x00000000
        /*0bf4*/ 	.short	0x010a
        /*0bf6*/ 	.byte	0x05
	.zero		1


	//   ....[83]....
        /*0bf8*/ 	.word	0x0001bb50
        /*0bfc*/ 	.word	0x00000000
        /*0c00*/ 	.word	0x00000000
        /*0c04*/ 	.short	0x0101
        /*0c06*/ 	.byte	0x06
	.zero		1


	//   ....[84]....
        /*0c08*/ 	.word	0x0001c280
        /*0c0c*/ 	.word	0x000000ff
        /*0c10*/ 	.word	0x00000000
        /*0c14*/ 	.short	0x0101
        /*0c16*/ 	.byte	0x04
	.zero		1


	//   ....[85]....
        /*0c18*/ 	.word	0x0001c400
        /*0c1c*/ 	.word	0x000000ff
        /*0c20*/ 	.word	0x00000000
        /*0c24*/ 	.short	0x010a
        /*0c26*/ 	.byte	0x04
	.zero		1


	//   ....[86]....
        /*0c28*/ 	.word	0x0001ca20
        /*0c2c*/ 	.word	0x000000ff
        /*0c30*/ 	.word	0x00000000
        /*0c34*/ 	.short	0x010a
        /*0c36*/ 	.byte	0x04
	.zero		1


	//   ....[87]....
        /*0c38*/ 	.word	0x0001cc60
        /*0c3c*/ 	.word	0x000000ff
        /*0c40*/ 	.word	0x00000000
        /*0c44*/ 	.short	0x0101
        /*0c46*/ 	.byte	0x04
	.zero		1


	//   ....[88]....
        /*0c48*/ 	.word	0x0001cd00
        /*0c4c*/ 	.word	0x000000ff
        /*0c50*/ 	.word	0x00000000
        /*0c54*/ 	.short	0x010a
        /*0c56*/ 	.byte	0x04
	.zero		1


	//   ....[89]....
        /*0c58*/ 	.word	0x0001cdc0
        /*0c5c*/ 	.word	0x000000ff
        /*0c60*/ 	.word	0x00000000
        /*0c64*/ 	.short	0x0101
        /*0c66*/ 	.byte	0x04
	.zero		1


	//   ....[90]....
        /*0c68*/ 	.word	0x0001d140
        /*0c6c*/ 	.word	0x000000ff
        /*0c70*/ 	.word	0x00028010
        /*0c74*/ 	.short	0x010a
        /*0c76*/ 	.byte	0x08
	.zero		1


	//   ....[91]....
        /*0c78*/ 	.word	0x0001d360
        /*0c7c*/ 	.word	0x000000ff
        /*0c80*/ 	.word	0x00028038
        /*0c84*/ 	.short	0x010a
        /*0c86*/ 	.byte	0x08
	.zero		1


	//   ....[92]....
        /*0c88*/ 	.word	0x0001d590
        /*0c8c*/ 	.word	0x000000ff
        /*0c90*/ 	.word	0x00028018
        /*0c94*/ 	.short	0x010a
        /*0c96*/ 	.byte	0x08
	.zero		1


	//   ....[93]....
        /*0c98*/ 	.word	0x0001d7c0
        /*0c9c*/ 	.word	0x000000ff
        /*0ca0*/ 	.word	0x00028040
        /*0ca4*/ 	.short	0x010a
        /*0ca6*/ 	.byte	0x08
	.zero		1


	//   ....[94]....
        /*0ca8*/ 	.word	0x0001dba0
        /*0cac*/ 	.word	0x000000ff
        /*0cb0*/ 	.word	0x00028038
        /*0cb4*/ 	.short	0x010a
        /*0cb6*/ 	.byte	0x29
	.zero		1


	//   ....[95]....
        /*0cb8*/ 	.word	0x0001dde0
        /*0cbc*/ 	.word	0x000000ff
        /*0cc0*/ 	.word	0x00028038
        /*0cc4*/ 	.short	0x010a
        /*0cc6*/ 	.byte	0x19
	.zero		1


	//   ....[96]....
        /*0cc8*/ 	.word	0x0001e040
        /*0ccc*/ 	.word	0x000000ff
        /*0cd0*/ 	.word	0x00028038
        /*0cd4*/ 	.short	0x010a
        /*0cd6*/ 	.byte	0x21
	.zero		1


	//   ....[97]....
        /*0cd8*/ 	.word	0x0001e290
        /*0cdc*/ 	.word	0x000000ff
        /*0ce0*/ 	.word	0x00028038
        /*0ce4*/ 	.short	0x010a
        /*0ce6*/ 	.byte	0x19
	.zero		1


	//   ....[98]....
        /*0ce8*/ 	.word	0x0001e4f0
        /*0cec*/ 	.word	0x000000ff
        /*0cf0*/ 	.word	0x00028038
        /*0cf4*/ 	.short	0x010a
        /*0cf6*/ 	.byte	0x19
	.zero		1


	//   ....[99]....
        /*0cf8*/ 	.word	0x0001e750
        /*0cfc*/ 	.word	0x000000ff
        /*0d00*/ 	.word	0x00028038
        /*0d04*/ 	.short	0x010a
        /*0d06*/ 	.byte	0x19
	.zero		1


	//   ....[100]....
        /*0d08*/ 	.word	0x0001e9b0
        /*0d0c*/ 	.word	0x000000ff
        /*0d10*/ 	.word	0x00028038
        /*0d14*/ 	.short	0x010a
        /*0d16*/ 	.byte	0x19
	.zero		1


	//   ....[101]....
        /*0d18*/ 	.word	0x0001ec10
        /*0d1c*/ 	.word	0x000000ff
        /*0d20*/ 	.word	0x00028038
        /*0d24*/ 	.short	0x010a
        /*0d26*/ 	.byte	0x19
	.zero		1


	//   ....[102]....
        /*0d28*/ 	.word	0x0001ef10
        /*0d2c*/ 	.word	0x000000ff
        /*0d30*/ 	.word	0x00028038
        /*0d34*/ 	.short	0x010a
        /*0d36*/ 	.byte	0x19
	.zero		1


	//   ....[103]....
        /*0d38*/ 	.word	0x0001f160
        /*0d3c*/ 	.word	0x000000ff
        /*0d40*/ 	.word	0x00028038
        /*0d44*/ 	.short	0x010a
        /*0d46*/ 	.byte	0x19
	.zero		1


	//   ....[104]....
        /*0d48*/ 	.word	0x0001f630
        /*0d4c*/ 	.word	0x000000ff
        /*0d50*/ 	.word	0x000280b0
        /*0d54*/ 	.short	0x010a
        /*0d56*/ 	.byte	0x18
	.zero		1


	//   ....[105]....
        /*0d58*/ 	.word	0x000202c0
        /*0d5c*/ 	.word	0x000000ff
        /*0d60*/ 	.word	0x000280b8
        /*0d64*/ 	.short	0x010a
        /*0d66*/ 	.byte	0x18
	.zero		1


	//   ....[106]....
        /*0d68*/ 	.word	0x000211f0
        /*0d6c*/ 	.word	0x000000ff
        /*0d70*/ 	.word	0x00000000
        /*0d74*/ 	.short	0x0101
        /*0d76*/ 	.byte	0x04
	.zero		1


	//   ....[107]....
        /*0d78*/ 	.word	0x00021270
        /*0d7c*/ 	.word	0x000000ff
        /*0d80*/ 	.word	0x00000000
        /*0d84*/ 	.short	0x0101
        /*0d86*/ 	.byte	0x04
	.zero		1


	//   ....[108]....
        /*0d88*/ 	.word	0x00021500
        /*0d8c*/ 	.word	0x00000003
        /*0d90*/ 	.word	0x00028000
        /*0d94*/ 	.short	0x010a
        /*0d96*/ 	.byte	0xff
	.zero		1


	//   ....[109]....
        /*0d98*/ 	.word	0x00021560
        /*0d9c*/ 	.word	0x00000003
        /*0da0*/ 	.word	0x00028020
        /*0da4*/ 	.short	0x010a
        /*0da6*/ 	.byte	0xff
	.zero		1


	//   ....[110]....
        /*0da8*/ 	.word	0x000215c0
        /*0dac*/ 	.word	0x00000004
        /*0db0*/ 	.word	0x00028058
        /*0db4*/ 	.short	0x010a
        /*0db6*/ 	.byte	0xff
	.zero		1


	//   ....[111]....
        /*0db8*/ 	.word	0x00021620
        /*0dbc*/ 	.word	0x00000003
        /*0dc0*/ 	.word	0x00028008
        /*0dc4*/ 	.short	0x010a
        /*0dc6*/ 	.byte	0xff
	.zero		1


	//   ....[112]....
        /*0dc8*/ 	.word	0x00021680
        /*0dcc*/ 	.word	0x00000004
        /*0dd0*/ 	.word	0x00028068
        /*0dd4*/ 	.short	0x010a
        /*0dd6*/ 	.byte	0xff
	.zero		1


	//   ....[113]....
        /*0dd8*/ 	.word	0x000216e0
        /*0ddc*/ 	.word	0x00000003
        /*0de0*/ 	.word	0x00028028
        /*0de4*/ 	.short	0x010a
        /*0de6*/ 	.byte	0xff
	.zero		1


	//   ....[114]....
        /*0de8*/ 	.word	0x00021740
        /*0dec*/ 	.word	0x00000000
        /*0df0*/ 	.word	0x000280a0
        /*0df4*/ 	.short	0x010a
        /*0df6*/ 	.byte	0xff
	.zero		1


	//   ....[115]....
        /*0df8*/ 	.word	0x000217a0
        /*0dfc*/ 	.word	0x00000003
        /*0e00*/ 	.word	0x00028058
        /*0e04*/ 	.short	0x010a
        /*0e06*/ 	.byte	0xff
	.zero		1


	//   ....[116]....
        /*0e08*/ 	.word	0x00021800
        /*0e0c*/ 	.word	0x00000003
        /*0e10*/ 	.word	0x00028020
        /*0e14*/ 	.short	0x010a
        /*0e16*/ 	.byte	0xff
	.zero		1


	//   ....[117]....
        /*0e18*/ 	.word	0x00021860
        /*0e1c*/ 	.word	0x00000000
        /*0e20*/ 	.word	0x000280a8
        /*0e24*/ 	.short	0x010a
        /*0e26*/ 	.byte	0xff
	.zero		1


	//   ....[118]....
        /*0e28*/ 	.word	0x000218c0
        /*0e2c*/ 	.word	0x00000000
        /*0e30*/ 	.word	0x00028068
        /*0e34*/ 	.short	0x010a
        /*0e36*/ 	.byte	0xff
	.zero		1


	//   ....[119]....
        /*0e38*/ 	.word	0x00021920
        /*0e3c*/ 	.word	0x00000000
        /*0e40*/ 	.word	0x00028020
        /*0e44*/ 	.short	0x010a
        /*0e46*/ 	.byte	0xff
	.zero		1


	//   ....[120]....
        /*0e48*/ 	.word	0x00021980
        /*0e4c*/ 	.word	0x00000000
        /*0e50*/ 	.word	0x000280a0
        /*0e54*/ 	.short	0x010a
        /*0e56*/ 	.byte	0xff
	.zero		1


	//   ....[121]....
        /*0e58*/ 	.word	0x000219e0
        /*0e5c*/ 	.word	0x00000003
        /*0e60*/ 	.word	0x00028058
        /*0e64*/ 	.short	0x010a
        /*0e66*/ 	.byte	0xff
	.zero		1


	//   ....[122]....
        /*0e68*/ 	.word	0x00021a40
        /*0e6c*/ 	.word	0x00000000
        /*0e70*/ 	.word	0x000280a8
        /*0e74*/ 	.short	0x010a
        /*0e76*/ 	.byte	0xff
	.zero		1


	//   ....[123]....
        /*0e78*/ 	.word	0x00021aa0
        /*0e7c*/ 	.word	0x00000000
        /*0e80*/ 	.word	0x00028068
        /*0e84*/ 	.short	0x010a
        /*0e86*/ 	.byte	0xff
	.zero		1


	//   ....[124]....
        /*0e88*/ 	.word	0x00021af0
        /*0e8c*/ 	.word	0x00000011
        /*0e90*/ 	.word	0x000280c0
        /*0e94*/ 	.short	0x010a
        /*0e96*/ 	.byte	0xff
	.zero		1


	//   ....[125]....
        /*0e98*/ 	.word	0x00021b40
        /*0e9c*/ 	.word	0x00000011
        /*0ea0*/ 	.word	0x000280c8
        /*0ea4*/ 	.short	0x010a
        /*0ea6*/ 	.byte	0xff
	.zero		1


	//   ....[126]....
        /*0ea8*/ 	.word	0x00021ba0
        /*0eac*/ 	.word	0x00000000
        /*0eb0*/ 	.word	0x00028070
        /*0eb4*/ 	.short	0x010a
        /*0eb6*/ 	.byte	0xff
	.zero		1


	//   ....[127]....
        /*0eb8*/ 	.word	0x00021c00
        /*0ebc*/ 	.word	0x00000000
        /*0ec0*/ 	.word	0x00028080
        /*0ec4*/ 	.short	0x010a
        /*0ec6*/ 	.byte	0xff
	.zero		1


	//   ....[128]....
        /*0ec8*/ 	.word	0x00021c60
        /*0ecc*/ 	.word	0x00000000
        /*0ed0*/ 	.word	0x00028070
        /*0ed4*/ 	.short	0x010a
        /*0ed6*/ 	.byte	0xff
	.zero		1


	//   ....[129]....
        /*0ed8*/ 	.word	0x00021cc0
        /*0edc*/ 	.word	0x00000000
        /*0ee0*/ 	.word	0x00028090
        /*0ee4*/ 	.short	0x010a
        /*0ee6*/ 	.byte	0xff
	.zero		1


	//   ....[130]....
        /*0ee8*/ 	.word	0x00021d20
        /*0eec*/ 	.word	0x00000000
        /*0ef0*/ 	.word	0x00028080
        /*0ef4*/ 	.short	0x010a
        /*0ef6*/ 	.byte	0xff
	.zero		1


	//   ....[131]....
        /*0ef8*/ 	.word	0x00021d80
        /*0efc*/ 	.word	0x00000000
        /*0f00*/ 	.word	0x00028098
        /*0f04*/ 	.short	0x010a
        /*0f06*/ 	.byte	0xff
	.zero		1


	//   ....[132]....
        /*0f08*/ 	.word	0x00021dd0
        /*0f0c*/ 	.word	0x0000001a
        /*0f10*/ 	.word	0x00028070
        /*0f14*/ 	.short	0x010a
        /*0f16*/ 	.byte	0xff
	.zero		1


	//   ....[133]....
        /*0f18*/ 	.word	0x00021e20
        /*0f1c*/ 	.word	0x0000001a
        /*0f20*/ 	.word	0x00028090
        /*0f24*/ 	.short	0x010a
        /*0f26*/ 	.byte	0xff
	.zero		1


	//   ....[134]....
        /*0f28*/ 	.word	0x00021e70
        /*0f2c*/ 	.word	0x0000001a
        /*0f30*/ 	.word	0x000280c0
        /*0f34*/ 	.short	0x010a
        /*0f36*/ 	.byte	0xff
	.zero		1


	//   ....[135]....
        /*0f38*/ 	.word	0x00021ec0
        /*0f3c*/ 	.word	0x0000001a
        /*0f40*/ 	.word	0x00028080
        /*0f44*/ 	.short	0x010a
        /*0f46*/ 	.byte	0xff
	.zero		1


	//   ....[136]....
        /*0f48*/ 	.word	0x00021f10
        /*0f4c*/ 	.word	0x0000001a
        /*0f50*/ 	.word	0x00028098
        /*0f54*/ 	.short	0x010a
        /*0f56*/ 	.byte	0xff
	.zero		1


	//   ....[137]....
        /*0f58*/ 	.word	0x00021f60
        /*0f5c*/ 	.word	0x0000001a
        /*0f60*/ 	.word	0x000280c8
        /*0f64*/ 	.short	0x010a
        /*0f66*/ 	.byte	0xff
	.zero		1


	//   ....[138]....
        /*0f68*/ 	.word	0x00021fc0
        /*0f6c*/ 	.word	0x00000000
        /*0f70*/ 	.word	0x00000000
        /*0f74*/ 	.short	0x010a
        /*0f76*/ 	.byte	0xff
	.zero		1


	//   ....[139]....
        /*0f78*/ 	.word	0x00022020
        /*0f7c*/ 	.word	0x00000000
        /*0f80*/ 	.word	0x00000000
        /*0f84*/ 	.short	0x010a
        /*0f86*/ 	.byte	0xff
	.zero		1


	//   ....[140]....
        /*0f88*/ 	.word	0x00022080
        /*0f8c*/ 	.word	0x00000004
        /*0f90*/ 	.word	0x00000000
        /*0f94*/ 	.short	0x010a
        /*0f96*/ 	.byte	0xff
	.zero		1


	//   ....[141]....
        /*0f98*/ 	.word	0x000220e0
        /*0f9c*/ 	.word	0x00000005
        /*0fa0*/ 	.word	0x00000000
        /*0fa4*/ 	.short	0x010a
        /*0fa6*/ 	.byte	0xff
	.zero		1


	//   ....[142]....
        /*0fa8*/ 	.word	0x00022140
        /*0fac*/ 	.word	0x00000003
        /*0fb0*/ 	.word	0x00000000
        /*0fb4*/ 	.short	0x010a
        /*0fb6*/ 	.byte	0xff
	.zero		1


	//   ....[143]....
        /*0fb8*/ 	.word	0x000221a0
        /*0fbc*/ 	.word	0x00000000
        /*0fc0*/ 	.word	0x00000000
        /*0fc4*/ 	.short	0x010a
        /*0fc6*/ 	.byte	0xff
	.zero		1


	//   ....[144]....
        /*0fc8*/ 	.word	0x00022200
        /*0fcc*/ 	.word	0x00000003
        /*0fd0*/ 	.word	0x00000000
        /*0fd4*/ 	.short	0x010a
        /*0fd6*/ 	.byte	0xff
	.zero		1


	//   ....[145]....
        /*0fd8*/ 	.word	0x00022260
        /*0fdc*/ 	.word	0x00000003
        /*0fe0*/ 	.word	0x00000000
        /*0fe4*/ 	.short	0x010a
        /*0fe6*/ 	.byte	0xff
	.zero		1


	//   ....[146]....
        /*0fe8*/ 	.word	0x000222c0
        /*0fec*/ 	.word	0x00000003
        /*0ff0*/ 	.word	0x00000000
        /*0ff4*/ 	.short	0x010a
        /*0ff6*/ 	.byte	0xff
	.zero		1


	//   ....[147]....
        /*0ff8*/ 	.word	0x00022320
        /*0ffc*/ 	.word	0x00000000
        /*1000*/ 	.word	0x00000000
        /*1004*/ 	.short	0x010a
        /*1006*/ 	.byte	0xff
	.zero		1


	//   ....[148]....
        /*1008*/ 	.word	0x00022380
        /*100c*/ 	.word	0x00000000
        /*1010*/ 	.word	0x00028010
        /*1014*/ 	.short	0x010a
        /*1016*/ 	.byte	0xff
	.zero		1


	//   ....[149]....
        /*1018*/ 	.word	0x000223e0
        /*101c*/ 	.word	0x00000000
        /*1020*/ 	.word	0x00028038
        /*1024*/ 	.short	0x010a
        /*1026*/ 	.byte	0xff
	.zero		1


	//   ....[150]....
        /*1028*/ 	.word	0x00022440
        /*102c*/ 	.word	0x00000000
        /*1030*/ 	.word	0x00028018
        /*1034*/ 	.short	0x010a
        /*1036*/ 	.byte	0xff
	.zero		1


	//   ....[151]....
        /*1038*/ 	.word	0x000224a0
        /*103c*/ 	.word	0x00000000
        /*1040*/ 	.word	0x00028040
        /*1044*/ 	.short	0x010a
        /*1046*/ 	.byte	0xff
	.zero		1


	//   ....[152]....
        /*1048*/ 	.word	0x00022500
        /*104c*/ 	.word	0x00000000
        /*1050*/ 	.word	0x00028038
        /*1054*/ 	.short	0x010a
        /*1056*/ 	.byte	0xff
	.zero		1


	//   ....[153]....
        /*1058*/ 	.word	0x00022560
        /*105c*/ 	.word	0x00000000
        /*1060*/ 	.word	0x00028038
        /*1064*/ 	.short	0x010a
        /*1066*/ 	.byte	0xff
	.zero		1


	//   ....[154]....
        /*1068*/ 	.word	0x000225c0
        /*106c*/ 	.word	0x00000000
        /*1070*/ 	.word	0x00028038
        /*1074*/ 	.short	0x010a
        /*1076*/ 	.byte	0xff
	.zero		1


	//   ....[155]....
        /*1078*/ 	.word	0x00022620
        /*107c*/ 	.word	0x00000000
        /*1080*/ 	.word	0x00028038
        /*1084*/ 	.short	0x010a
        /*1086*/ 	.byte	0xff
	.zero		1


	//   ....[156]....
        /*1088*/ 	.word	0x00022680
        /*108c*/ 	.word	0x00000000
        /*1090*/ 	.word	0x00028038
        /*1094*/ 	.short	0x010a
        /*1096*/ 	.byte	0xff
	.zero		1


	//   ....[157]....
        /*1098*/ 	.word	0x000226e0
        /*109c*/ 	.word	0x00000000
        /*10a0*/ 	.word	0x00028038
        /*10a4*/ 	.short	0x010a
        /*10a6*/ 	.byte	0xff
	.zero		1


	//   ....[158]....
        /*10a8*/ 	.word	0x00022740
        /*10ac*/ 	.word	0x00000000
        /*10b0*/ 	.word	0x00028038
        /*10b4*/ 	.short	0x010a
        /*10b6*/ 	.byte	0xff
	.zero		1


	//   ....[159]....
        /*10b8*/ 	.word	0x000227a0
        /*10bc*/ 	.word	0x00000000
        /*10c0*/ 	.word	0x00028038
        /*10c4*/ 	.short	0x010a
        /*10c6*/ 	.byte	0xff
	.zero		1


	//   ....[160]....
        /*10c8*/ 	.word	0x00022800
        /*10cc*/ 	.word	0x00000000
        /*10d0*/ 	.word	0x00028038
        /*10d4*/ 	.short	0x010a
        /*10d6*/ 	.byte	0xff
	.zero		1


	//   ....[161]....
        /*10d8*/ 	.word	0x00022860
        /*10dc*/ 	.word	0x00000000
        /*10e0*/ 	.word	0x00028038
        /*10e4*/ 	.short	0x010a
        /*10e6*/ 	.byte	0xff
	.zero		1


	//   ....[162]....
        /*10e8*/ 	.word	0x000228c0
        /*10ec*/ 	.word	0x00000003
        /*10f0*/ 	.word	0x000280b0
        /*10f4*/ 	.short	0x010a
        /*10f6*/ 	.byte	0xff
	.zero		1


	//   ....[163]....
        /*10f8*/ 	.word	0x00022920
        /*10fc*/ 	.word	0x00000003
        /*1100*/ 	.word	0x000280b8
        /*1104*/ 	.short	0x010a
        /*1106*/ 	.byte	0xff
	.zero		1


	//----- nvinfo : EIATTR_NUM_MBARRIERS
	.align		4
.L_66:
        /*1108*/ 	.byte	0x03, 0x38
        /*110a*/ 	.short	0x001c


	//----- nvinfo : EIATTR_EXIT_INSTR_OFFSETS
	.align		4
        /*110c*/ 	.byte	0x04, 0x1c
        /*110e*/ 	.short	(.L_68 - .L_67)


	//   ....[0]....
.L_67:
        /*1110*/ 	.word	0x000017c0


	//   ....[1]....
        /*1114*/ 	.word	0x00001a40


	//   ....[2]....
        /*1118*/ 	.word	0x00004a50


	//   ....[3]....
        /*111c*/ 	.word	0x00004a90


	//   ....[4]....
        /*1120*/ 	.word	0x00004b00


	//   ....[5]....
        /*1124*/ 	.word	0x0000a200


	//   ....[6]....
        /*1128*/ 	.word	0x000124b0


	//   ....[7]....
        /*112c*/ 	.word	0x00012550


	//   ....[8]....
        /*1130*/ 	.word	0x0001cdd0


	//   ....[9]....
        /*1134*/ 	.word	0x0001ce60


	//   ....[10]....
        /*1138*/ 	.word	0x0001cf00


	//   ....[11]....
        /*113c*/ 	.word	0x0001d9c0


	//   ....[12]....
        /*1140*/ 	.word	0x0001ee90


	//   ....[13]....
        /*1144*/ 	.word	0x0001f3a0


	//   ....[14]....
        /*1148*/ 	.word	0x0001f410


	//   ....[15]....
        /*114c*/ 	.word	0x000214e0


	//----- nvinfo : EIATTR_INDIRECT_BRANCH_TARGETS
	.align		4
.L_68:
        /*1150*/ 	.byte	0x04, 0x34
        /*1152*/ 	.short	(.L_70 - .L_69)


	//   ....[0]....
.L_69:
        /*1154*/ 	.word	.L_x_505@srel
        /*1158*/ 	.short	0x0
        /*115a*/ 	.short	0x0
        /*115c*/ 	.word	0x3
        /*1160*/ 	.word	.L_x_506@srel
        /*1164*/ 	.word	.L_x_507@srel
        /*1168*/ 	.word	.L_x_508@srel


	//----- nvinfo : EIATTR_MAX_THREADS
	.align		4
.L_70:
        /*116c*/ 	.byte	0x04, 0x05
        /*116e*/ 	.short	(.L_72 - .L_71)
.L_71:
        /*1170*/ 	.word	0x00000200
        /*1174*/ 	.word	0x00000001
        /*1178*/ 	.word	0x00000001


	//----- nvinfo : EIATTR_CRS_STACK_SIZE
	.align		4
.L_72:
        /*117c*/ 	.byte	0x04, 0x1e
        /*117e*/ 	.short	(.L_74 - .L_73)
.L_73:
        /*1180*/ 	.word	0x00000000


	//----- nvinfo : EIATTR_CBANK_PARAM_SIZE
	.align		4
.L_74:
        /*1184*/ 	.byte	0x03, 0x19
        /*1186*/ 	.short	0x0600


	//----- nvinfo : EIATTR_PARAM_CBANK
	.align		4
        /*1188*/ 	.byte	0x04, 0x0a
        /*118a*/ 	.short	(.L_76 - .L_75)
	.align		4
.L_75:
        /*118c*/ 	.word	index@(.nv.constant0._ZN7cutlass13device_kernelINS_4fmha6kernel36Sm100FmhaFwdKernelTmaWarpspecializedIN4cute5tupleIJiiiNS5_IJNS5_IJiiEEEiEEEEEENS1_10collective38Sm100FmhaFwdMainloopTmaWarpspecializedINS_10bfloat16_tEffNS5_IJNS4_1CILi256EEENSC_ILi128EEESE_EEENS5_IJiNSC_ILi1EEES7_EEENS5_IJiSG_NS5_IJNS5_IJNSC_ILi0EEEiEEEiEEEEEESL_NS9_12ResidualMaskENS5_IJNSC_ILi2EEESG_SG_EEENSC_ILb0EEEEENS9_38Sm100FmhaFwdEpilogueTmaWarpspecializedINS_6half_tEfNS5_IJSE_SE_SE_EEESH_NS5_IJSG_S7_EEESP_EENS2_23IndividualTileSchedulerENS2_41Sm100FmhaCtxKernelWarpspecializedScheduleEEEEEvNT_6ParamsE)
        /*1190*/ 	.short	0x0380
        /*1192*/ 	.short	0x0600


	//----- nvinfo : EIATTR_SW_WAR
	.align		4
.L_76:
        /*1194*/ 	.byte	0x04, 0x36
        /*1196*/ 	.short	(.L_78 - .L_77)
.L_77:
        /*1198*/ 	.word	0x00000008
.L_78:


//--------------------- .nv.callgraph             --------------------------
	.section	.nv.callgraph,"",@"SHT_CUDA_CALLGRAPH"
	.align	4
	.sectionentsize	8
	.align		4
        /*0000*/ 	.word	0x00000000
	.align		4
        /*0004*/ 	.word	0xffffffff
	.align		4
        /*0008*/ 	.word	index@(_ZN7cutlass13device_kernelINS_4fmha6kernel36Sm100FmhaFwdKernelTmaWarpspecializedIN4cute5tupleIJiiiNS5_IJNS5_IJiiEEEiEEEEEENS1_10collective38Sm100FmhaFwdMainloopTmaWarpspecializedINS_10bfloat16_tEffNS5_IJNS4_1CILi256EEENSC_ILi128EEESE_EEENS5_IJiNSC_ILi1EEES7_EEENS5_IJiSG_NS5_IJNS5_IJNSC_ILi0EEEiEEEiEEEEEESL_NS9_12ResidualMaskENS5_IJNSC_ILi2EEESG_SG_EEENSC_ILb0EEEEENS9_38Sm100FmhaFwdEpilogueTmaWarpspecializedINS_6half_tEfNS5_IJSE_SE_SE_EEESH_NS5_IJSG_S7_EEESP_EENS2_23IndividualTileSchedulerENS2_41Sm100FmhaCtxKernelWarpspecializedScheduleEEEEEvNT_6ParamsE)
	.align		4
        /*000c*/ 	.word	index@(__assertfail)
	.align		4
        /*0010*/ 	.word	index@(_ZN7cutlass13device_kernelINS_4fmha6kernel36Sm100FmhaFwdKernelTmaWarpspecializedIN4cute5tupleIJiiiNS5_IJNS5_IJiiEEEiEEEEEENS1_10collective38Sm100FmhaFwdMainloopTmaWarpspecializedINS_10bfloat16_tEffNS5_IJNS4_1CILi256EEENSC_ILi128EEESE_EEENS5_IJiNSC_ILi1EEES7_EEENS5_IJiSG_NS5_IJNS5_IJNSC_ILi0EEEiEEEiEEEEEESL_NS9_12ResidualMaskENS5_IJNSC_ILi2EEESG_SG_EEENSC_ILb0EEEEENS9_38Sm100FmhaFwdEpilogueTmaWarpspecializedINS_6half_tEfNS5_IJSE_SE_SE_EEESH_NS5_IJSG_S7_EEESP_EENS2_23IndividualTileSchedulerENS2_41Sm100FmhaCtxKernelWarpspecializedScheduleEEEEEvNT_6ParamsE)
	.align		4
        /*0014*/ 	.word	index@(vprintf)
	.align		4
        /*0018*/ 	.word	0x00000000
	.align		4
        /*001c*/ 	.word	0xfffffffe
	.align		4
        /*0020*/ 	.word	0x00000000
	.align		4
        /*0024*/ 	.word	0xfffffffd
	.align		4
        /*0028*/ 	.word	0x00000000
	.align		4
        /*002c*/ 	.word	0xfffffffc


//--------------------- .nv.constant4             --------------------------
	.section	.nv.constant4,"a",@progbits
	.align	8
	.align		8
.nv.constant4:
        /*0000*/ 	.dword	vprintf
	.align		8
        /*0008*/ 	.dword	__assertfail
	.align		8
        /*0010*/ 	.dword	__unnamed_1
	.align		8
        /*0018*/ 	.dword	__unnamed_2
	.align		8
        /*0020*/ 	.dword	__unnamed_3
	.align		8
        /*0028*/ 	.dword	__unnamed_4
	.align		8
        /*0030*/ 	.dword	__unnamed_5
	.align		8
        /*0038*/ 	.dword	__unnamed_6
	.align		8
        /*0040*/ 	.dword	__unnamed_7
	.align		8
        /*0048*/ 	.dword	_ZN39_INTERNAL_845740f1_4_k_cu_7ebcaf89_28054cuda3std3__45__cpo5beginE
	.align		8
        /*0050*/ 	.dword	_ZN39_INTERNAL_845740f1_4_k_cu_7ebcaf89_28054cuda3std3__45__cpo3endE
	.align		8
        /*0058*/ 	.dword	_ZN39_INTERNAL_845740f1_4_k_cu_7ebcaf89_28054cuda3std3__45__cpo6cbeginE
	.align		8
        /*0060*/ 	.dword	_ZN39_INTERNAL_845740f1_4_k_cu_7ebcaf89_28054cuda3std3__45__cpo4cendE
	.align		8
        /*0068*/ 	.dword	_ZN39_INTERNAL_845740f1_4_k_cu_7ebcaf89_28054cuda3std3__441_GLOBAL__N__845740f1_4_k_cu_7ebcaf89_28056ignoreE
	.align		8
        /*0070*/ 	.dword	_ZN39_INTERNAL_845740f1_4_k_cu_7ebcaf89_28054cuda3std3__419piecewise_constructE
	.align		8
        /*0078*/ 	.dword	_ZN39_INTERNAL_845740f1_4_k_cu_7ebcaf89_28054cuda3std3__48in_placeE
	.align		8
        /*0080*/ 	.dword	_ZN39_INTERNAL_845740f1_4_k_cu_7ebcaf89_28054cuda3std6ranges3__45__cpo4swapE
	.align		8
        /*0088*/ 	.dword	_ZN39_INTERNAL_845740f1_4_k_cu_7ebcaf89_28054cuda3std6ranges3__45__cpo9iter_moveE
	.align		8
        /*0090*/ 	.dword	_ZN39_INTERNAL_845740f1_4_k_cu_7ebcaf89_28054cute7productE
	.align		8
        /*0098*/ 	.dword	_ZN39_INTERNAL_845740f1_4_k_cu_7ebcaf89_28054cute1_E
	.align		8
        /*00a0*/ 	.dword	$str$22
	.align		8
        /*00a8*/ 	.dword	$str$23
	.align		8
        /*00b0*/ 	.dword	$str$26
	.align		8
        /*00b8*/ 	.dword	$str$27
	.align		8
        /*00c0*/ 	.dword	$str$28
	.align		8
        /*00c8*/ 	.dword	$str$29
	.align		8
        /*00d0*/ 	.dword	$str$30
	.align		8
        /*00d8*/ 	.dword	$str$31
	.align		8
        /*00e0*/ 	.dword	$str$32
	.align		8
        /*00e8*/ 	.dword	$str$33
	.align		8
        /*00f0*/ 	.dword	$str$34
	.align		8
        /*00f8*/ 	.dword	$str$35
	.align		8
        /*0100*/ 	.dword	$str$36
	.align		8
        /*0108*/ 	.dword	$str$37


//--------------------- .nv.constant2._ZN7cutlass13device_kernelINS_4fmha6kernel36Sm100FmhaFwdKernelTmaWarpspecializedIN4cute5tupleIJiiiNS5_IJNS5_IJiiEEEiEEEEEENS1_10collective38Sm100FmhaFwdMainloopTmaWarpspecializedINS_10bfloat16_tEffNS5_IJNS4_1CILi256EEENSC_ILi128EEESE_EEENS5_IJiNSC_ILi1EEES7_EEENS5_IJiSG_NS5_IJNS5_IJNSC_ILi0EEEiEEEiEEEEEESL_NS9_12ResidualMaskENS5_IJNSC_ILi2EEESG_SG_EEENSC_ILb0EEEEENS9_38Sm100FmhaFwdEpilogueTmaWarpspecializedINS_6half_tEfNS5_IJSE_SE_SE_EEESH_NS5_IJSG_S7_EEESP_EENS2_23IndividualTileSchedulerENS2_41Sm100FmhaCtxKernelWarpspecializedScheduleEEEEEvNT_6ParamsE --------------------------
	.section	.nv.constant2._ZN7cutlass13device_kernelINS_4fmha6kernel36Sm100FmhaFwdKernelTmaWarpspecializedIN4cute5tupleIJiiiNS5_IJNS5_IJiiEEEiEEEEEENS1_10collective38Sm100FmhaFwdMainloopTmaWarpspecializedINS_10bfloat16_tEffNS5_IJNS4_1CILi256EEENSC_ILi128EEESE_EEENS5_IJiNSC_ILi1EEES7_EEENS5_IJiSG_NS5_IJNS5_IJNSC_ILi0EEEiEEEiEEEEEESL_NS9_12ResidualMaskENS5_IJNSC_ILi2EEESG_SG_EEENSC_ILb0EEEEENS9_38Sm100FmhaFwdEpilogueTmaWarpspecializedINS_6half_tEfNS5_IJSE_SE_SE_EEESH_NS5_IJSG_S7_EEESP_EENS2_23IndividualTileSchedulerENS2_41Sm100FmhaCtxKernelWarpspecializedScheduleEEEEEvNT_6ParamsE,"a",@progbits
	.sectionflags	@""
	.align	4
.nv.constant2._ZN7cutlass13device_kernelINS_4fmha6kernel36Sm100FmhaFwdKernelTmaWarpspecializedIN4cute5tupleIJiiiNS5_IJNS5_IJiiEEEiEEEEEENS1_10collective38Sm100FmhaFwdMainloopTmaWarpspecializedINS_10bfloat16_tEffNS5_IJNS4_1CILi256EEENSC_ILi128EEESE_EEENS5_IJiNSC_ILi1EEES7_EEENS5_IJiSG_NS5_IJNS5_IJNSC_ILi0EEEiEEEiEEEEEESL_NS9_12ResidualMaskENS5_IJNSC_ILi2EEESG_SG_EEENSC_ILb0EEEEENS9_38Sm100FmhaFwdEpilogueTmaWarpspecializedINS_6half_tEfNS5_IJSE_SE_SE_EEESH_NS5_IJSG_S7_EEESP_EENS2_23IndividualTileSchedulerENS2_41Sm100FmhaCtxKernelWarpspecializedScheduleEEEEEvNT_6ParamsE:
        /*0000*/ 	.byte	0x70, 0xce, 0x01, 0x00, 0xb0, 0xf3, 0x01, 0x00, 0x40, 0xce, 0x01, 0x00


//--------------------- .text._ZN7cutlass13device_kernelINS_4fmha6kernel36Sm100FmhaFwdKernelTmaWarpspecializedIN4cute5tupleIJiiiNS5_IJNS5_IJiiEEEiEEEEEENS1_10collective38Sm100FmhaFwdMainloopTmaWarpspecializedINS_10bfloat16_tEffNS5_IJNS4_1CILi256EEENSC_ILi128EEESE_EEENS5_IJiNSC_ILi1EEES7_EEENS5_IJiSG_NS5_IJNS5_IJNSC_ILi0EEEiEEEiEEEEEESL_NS9_12ResidualMaskENS5_IJNSC_ILi2EEESG_SG_EEENSC_ILb0EEEEENS9_38Sm100FmhaFwdEpilogueTmaWarpspecializedINS_6half_tEfNS5_IJSE_SE_SE_EEESH_NS5_IJSG_S7_EEESP_EENS2_23IndividualTileSchedulerENS2_41Sm100FmhaCtxKernelWarpspecializedScheduleEEEEEvNT_6ParamsE --------------------------
	.section	.text._ZN7cutlass13device_kernelINS_4fmha6kernel36Sm100FmhaFwdKernelTmaWarpspecializedIN4cute5tupleIJiiiNS5_IJNS5_IJiiEEEiEEEEEENS1_10collective38Sm100FmhaFwdMainloopTmaWarpspecializedINS_10bfloat16_tEffNS5_IJNS4_1CILi256EEENSC_ILi128EEESE_EEENS5_IJiNSC_ILi1EEES7_EEENS5_IJiSG_NS5_IJNS5_IJNSC_ILi0EEEiEEEiEEEEEESL_NS9_12ResidualMaskENS5_IJNSC_ILi2EEESG_SG_EEENSC_ILb0EEEEENS9_38Sm100FmhaFwdEpilogueTmaWarpspecializedINS_6half_tEfNS5_IJSE_SE_SE_EEESH_NS5_IJSG_S7_EEESP_EENS2_23IndividualTileSchedulerENS2_41Sm100FmhaCtxKernelWarpspecializedScheduleEEEEEvNT_6ParamsE,"ax",@progbits
	.align	128
.text._ZN7cutlass13device_kernelINS_4fmha6kernel36Sm100FmhaFwdKernelTmaWarpspecializedIN4cute5tupleIJiiiNS5_IJNS5_IJiiEEEiEEEEEENS1_10collective38Sm100FmhaFwdMainloopTmaWarpspecializedINS_10bfloat16_tEffNS5_IJNS4_1CILi256EEENSC_ILi128EEESE_EEENS5_IJiNSC_ILi1EEES7_EEENS5_IJiSG_NS5_IJNS5_IJNSC_ILi0EEEiEEEiEEEEEESL_NS9_12ResidualMaskENS5_IJNSC_ILi2EEESG_SG_EEENSC_ILb0EEEEENS9_38Sm100FmhaFwdEpilogueTmaWarpspecializedINS_6half_tEfNS5_IJSE_SE_SE_EEESH_NS5_IJSG_S7_EEESP_EENS2_23IndividualTileSchedulerENS2_41Sm100FmhaCtxKernelWarpspecializedScheduleEEEEEvNT_6ParamsE:
        .type           _ZN7cutlass13device_kernelINS_4fmha6kernel36Sm100FmhaFwdKernelTmaWarpspecializedIN4cute5tupleIJiiiNS5_IJNS5_IJiiEEEiEEEEEENS1_10collective38Sm100FmhaFwdMainloopTmaWarpspecializedINS_10bfloat16_tEffNS5_IJNS4_1CILi256EEENSC_ILi128EEESE_EEENS5_IJiNSC_ILi1EEES7_EEENS5_IJiSG_NS5_IJNS5_IJNSC_ILi0EEEiEEEiEEEEEESL_NS9_12ResidualMaskENS5_IJNSC_ILi2EEESG_SG_EEENSC_ILb0EEEEENS9_38Sm100FmhaFwdEpilogueTmaWarpspecializedINS_6half_tEfNS5_IJSE_SE_SE_EEESH_NS5_IJSG_S7_EEESP_EENS2_23IndividualTileSchedulerENS2_41Sm100FmhaCtxKernelWarpspecializedScheduleEEEEEvNT_6ParamsE,@function
        .size           _ZN7cutlass13device_kernelINS_4fmha6kernel36Sm100FmhaFwdKernelTmaWarpspecializedIN4cute5tupleIJiiiNS5_IJNS5_IJiiEEEiEEEEEENS1_10collective38Sm100FmhaFwdMainloopTmaWarpspecializedINS_10bfloat16_tEffNS5_IJNS4_1CILi256EEENSC_ILi128EEESE_EEENS5_IJiNSC_ILi1EEES7_EEENS5_IJiSG_NS5_IJNS5_IJNSC_ILi0EEEiEEEiEEEEEESL_NS9_12ResidualMaskENS5_IJNSC_ILi2EEESG_SG_EEENSC_ILb0EEEEENS9_38Sm100FmhaFwdEpilogueTmaWarpspecializedINS_6half_tEfNS5_IJSE_SE_SE_EEESH_NS5_IJSG_S7_EEESP_EENS2_23IndividualTileSchedulerENS2_41Sm100FmhaCtxKernelWarpspecializedScheduleEEEEEvNT_6ParamsE,(.L_x_509 - _ZN7cutlass13device_kernelINS_4fmha6kernel36Sm100FmhaFwdKernelTmaWarpspecializedIN4cute5tupleIJiiiNS5_IJNS5_IJiiEEEiEEEEEENS1_10collective38Sm100FmhaFwdMainloopTmaWarpspecializedINS_10bfloat16_tEffNS5_IJNS4_1CILi256EEENSC_ILi128EEESE_EEENS5_IJiNSC_ILi1EEES7_EEENS5_IJiSG_NS5_IJNS5_IJNSC_ILi0EEEiEEEiEEEEEESL_NS9_12ResidualMaskENS5_IJNSC_ILi2EEESG_SG_EEENSC_ILb0EEEEENS9_38Sm100FmhaFwdEpilogueTmaWarpspecializedINS_6half_tEfNS5_IJSE_SE_SE_EEESH_NS5_IJSG_S7_EEESP_EENS2_23IndividualTileSchedulerENS2_41Sm100FmhaCtxKernelWarpspecializedScheduleEEEEEvNT_6ParamsE)
        .other          _ZN7cutlass13device_kernelINS_4fmha6kernel36Sm100FmhaFwdKernelTmaWarpspecializedIN4cute5tupleIJiiiNS5_IJNS5_IJiiEEEiEEEEEENS1_10collective38Sm100FmhaFwdMainloopTmaWarpspecializedINS_10bfloat16_tEffNS5_IJNS4_1CILi256EEENSC_ILi128EEESE_EEENS5_IJiNSC_ILi1EEES7_EEENS5_IJiSG_NS5_IJNS5_IJNSC_ILi0EEEiEEEiEEEEEESL_NS9_12ResidualMaskENS5_IJNSC_ILi2EEESG_SG_EEENSC_ILb0EEEEENS9_38Sm100FmhaFwdEpilogueTmaWarpspecializedINS_6half_tEfNS5_IJSE_SE_SE_EEESH_NS5_IJSG_S7_EEESP_EENS2_23IndividualTileSchedulerENS2_41Sm100FmhaCtxKernelWarpspecializedScheduleEEEEEvNT_6ParamsE,@"STO_CUDA_ENTRY STV_DEFAULT"
_ZN7cutlass13device_kernelINS_4fmha6kernel36Sm100FmhaFwdKernelTmaWarpspecializedIN4cute5tupleIJiiiNS5_IJNS5_IJiiEEEiEEEEEENS1_10collective38Sm100FmhaFwdMainloopTmaWarpspecializedINS_10bfloat16_tEffNS5_IJNS4_1CILi256EEENSC_ILi128EEESE_EEENS5_IJiNSC_ILi1EEES7_EEENS5_IJiSG_NS5_IJNS5_IJNSC_ILi0EEEiEEEiEEEEEESL_NS9_12ResidualMaskENS5_IJNSC_ILi2EEESG_SG_EEENSC_ILb0EEEEENS9_38Sm100FmhaFwdEpilogueTmaWarpspecializedINS_6half_tEfNS5_IJSE_SE_SE_EEESH_NS5_IJSG_S7_EEESP_EENS2_23IndividualTileSchedulerENS2_41Sm100FmhaCtxKernelWarpspecializedScheduleEEEEEvNT_6ParamsE:
[----:B------:R-:W1:Y:S02]  /*0000*/  LDC R1, c[0x0][0x37c] ;  /* 0x0000df00ff017b82 */ /* 0x000e640000000800 */
[----:B-1----:R-:W-:Y:S01]  /*0010*/  IADD3 R1, PT, PT, R1, -0xc8, RZ ;  /* 0xffffff3801017810 */ /* 0x002fe20007ffe0ff */
[----:B------:R-:W1:Y:S01]  /*0020*/  S2R R16, SR_TID.X ;  /* 0x0000000000107919 */ /* 0x000e620000002100 */
[----:B------:R-:W2:Y:S01]  /*0030*/  LDCU UR5, c[0x0][0x2f8] ;  /* 0x00005f00ff0577ac */ /* 0x000ea20008000800 */
[----:B------:R-:W3:Y:S01]  /*0040*/  LDCU UR4, c[0x0][0x2fc] ;  /* 0x00005f80ff0477ac */ /* 0x000ee20008000800 */
[----:B------:R-:W-:Y:S02]  /*0050*/  UPLOP3.LUT UP2, UPT, UPT, UPT, UPT, 0x40, 0x4 ;  /* 0x000000000004789c */ /* 0x000fe40003f4e870 */
[----:B------:R-:W-:Y:S02]  /*0060*/  UPLOP3.LUT UP1, UPT, UPT, UPT, UPT, 0x80, 0x8 ;  /* 0x000000000008789c */ /* 0x000fe40003f2f070 */
[----:B------:R-:W-:-:S02]  /*0070*/  UP2UR UR41, UPR, URZ, 0x4 ;  /* 0x00000004ff297883 */ /* 0x000fc40008000000 */
[----:B------:R-:W-:Y:S02]  /*0080*/  UPLOP3.LUT UP2, UPT, UPT, UPT, UPT, 0x80, 0x8 ;  /* 0x000000000008789c */ /* 0x000fe40003f4f070 */
[----:B------:R-:W-:Y:S01]  /*0090*/  UPLOP3.LUT UP0, UPT, UPT, UPT, UPT, 0x40, 0x4 ;  /* 0x000000000004789c */ /* 0x000fe20003f0e870 */
[----:B--2---:R-:W-:Y:S01]  /*00a0*/  IADD3 R23, P0, PT, R1, UR5, RZ ;  /* 0x0000000501177c10 */ /* 0x004fe2000ff1e0ff */
[----:B------:R-:W-:Y:S02]  /*00b0*/  UPLOP3.LUT UP6, UPT, UPT, UPT, UPT, 0x40, 0x4 ;  /* 0x000000000004789c */ /* 0x000fe40003fce870 */
[----:B------:R-:W-:Y:S02]  /*00c0*/  UPLOP3.LUT UP5, UPT, UPT, UPT, UPT, 0x40, 0x4 ;  /* 0x000000000004789c */ /* 0x000fe40003fae870 */
[----:B------:R-:W-:Y:S01]  /*00d0*/  UPLOP3.LUT UP4, UPT, UPT, UPT, UPT, 0x40, 0x4 ;  /* 0x000000000004789c */ /* 0x000fe20003f8e870 */
[----:B---3--:R-:W-:Y:S01]  /*00e0*/  IMAD.X R22, RZ, RZ, UR4, P0 ;  /* 0x00000004ff167e24 */ /* 0x008fe200080e06ff */
[----:B------:R-:W-:Y:S01]  /*00f0*/  UP2UR UR40, UPR, URZ, 0x4 ;  /* 0x00000004ff287883 */ /* 0x000fe20008000000 */
[----:B-1----:R-:W-:-:S05]  /*0100*/  SHF.R.U32.HI R17, RZ, 0x5, R16 ;  /* 0x00000005ff117819 */ /* 0x002fca0000011610 */
[----:B------:R-:W1:Y:S02]  /*0110*/  SHFL.IDX PT, R0, R17, RZ, 0x1f ;  /* 0x00001fff11007589 */ /* 0x000e6400000e0000 */
[----:B-1----:R-:W-:-:S04]  /*0120*/  SHF.R.S32.HI R3, RZ, 0x1f, R0 ;  /* 0x0000001fff037819 */ /* 0x002fc80000011400 */
[----:B------:R-:W-:-:S04]  /*0130*/  LEA.HI R2, R3, R0, RZ, 0x2 ;  /* 0x0000000003027211 */ /* 0x000fc800078f10ff */
[----:B------:R-:W-:-:S04]  /*0140*/  SHF.R.S32.HI R2, RZ, 0x2, R2 ;  /* 0x00000002ff027819 */ /* 0x000fc80000011402 */
[----:B------:R-:W-:-:S13]  /*0150*/  ISETP.NE.AND P1, PT, R2, RZ, PT ;  /* 0x000000ff0200720c */ /* 0x000fda0003f25270 */
[----:B------:R-:W-:Y:S05]  /*0160*/  @!P1 BRA `(.L_x_0) ;  /* 0x0000000400249947 */ /* 0x000fea0003800000 */
[----:B------:R-:W-:-:S13]  /*0170*/  ISETP.NE.AND P0, PT, R2, 0x2, PT ;  /* 0x000000020200780c */ /* 0x000fda0003f05270 */
[----:B------:R-:W-:Y:S05]  /*0180*/  @!P0 BRA `(.L_x_1) ;  /* 0x0000000000f48947 */ /* 0x000fea0003800000 */
[----:B------:R-:W-:-:S13]  /*0190*/  ISETP.NE.AND P0, PT, R2, 0x1, PT ;  /* 0x000000010200780c */ /* 0x000fda0003f05270 */
[----:B------:R-:W-:Y:S05]  /*01a0*/  @P0 BRA `(.L_x_2) ;  /* 0x00000000002c0947 */ /* 0x000fea0003800000 */
[----:B------:R-:W-:Y:S01]  /*01b0*/  HFMA2 R2, -RZ, RZ, 0, 5.9604644775390625e-08 ;  /* 0x00000001ff027431 */ /* 0x000fe200000001ff */
[----:B------:R-:W-:Y:S02]  /*01c0*/  UPLOP3.LUT UP3, UPT, UPT, UPT, UPT, 0x40, 0x4 ;  /* 0x000000000004789c */ /* 0x000fe40003f6e870 */
[----:B------:R-:W-:Y:S02]  /*01d0*/  UPLOP3.LUT UP2, UPT, UPT, UPT, UPT, 0x40, 0x4 ;  /* 0x000000000004789c */ /* 0x000fe40003f4e870 */
[----:B------:R-:W-:Y:S02]  /*01e0*/  UPLOP3.LUT UP1, UPT, UPT, UPT, UPT, 0x80, 0x8 ;  /* 0x000000000008789c */ /* 0x000fe40003f2f070 */
[----:B------:R-:W-:Y:S02]  /*01f0*/  UPLOP3.LUT UP0, UPT, UPT, UPT, UPT, 0x40, 0x4 ;  /* 0x000000000004789c */ /* 0x000fe40003f0e870 */
[----:B------:R-:W-:Y:S02]  /*0200*/  UPLOP3.LUT UP6, UPT, UPT, UPT, UPT, 0x40, 0x4 ;  /* 0x000000000004789c */ /* 0x000fe40003fce870 */
[----:B------:R-:W-:-:S02]  /*0210*/  UPLOP3.LUT UP5, UPT, UPT, UPT, UPT, 0x40, 0x4 ;  /* 0x000000000004789c */ /* 0x000fc40003fae870 */
[----:B------:R-:W-:Y:S02]  /*0220*/  UPLOP3.LUT UP4, UPT, UPT, UPT, UPT, 0x80, 0x8 ;  /* 0x000000000008789c */ /* 0x000fe40003f8f070 */
[----:B------:R-:W-:Y:S02]  /*0230*/  UP2UR UR41, UPR, URZ, 0x8 ;  /* 0x00000008ff297883 */ /* 0x000fe40008000000 */
[----:B------:R-:W-:Y:S01]  /*0240*/  UP2UR UR40, UPR, URZ, 0x4 ;  /* 0x00000004ff287883 */ /* 0x000fe20008000000 */
[----:B------:R-:W-:Y:S11]  /*0250*/  BRA `(.L_x_0) ;  /* 0x0000000000e87947 */ /* 0x000ff60003800000 */
.L_x_2:
[----:B------:R-:W-:Y:S01]  /*0260*/  ISETP.NE.AND P0, PT, R0, 0xc, PT ;  /* 0x0000000c0000780c */ /* 0x000fe20003f05270 */
[----:B------:R-:W-:Y:S01]  /*0270*/  UPLOP3.LUT UP2, UPT, UPT, UPT, UPT, 0x40, 0x4 ;  /* 0x000000000004789c */ /* 0x000fe20003f4e870 */
[----:B------:R-:W-:Y:S01]  /*0280*/  HFMA2 R2, -RZ, RZ, 0, 1.78813934326171875e-07 ;  /* 0x00000003ff027431 */ /* 0x000fe200000001ff */
[----:B------:R-:W-:Y:S02]  /*0290*/  UPLOP3.LUT UP1, UPT, UPT, UPT, UPT, 0x80, 0x8 ;  /* 0x000000000008789c */ /* 0x000fe40003f2f070 */
[----:B------:R-:W-:Y:S02]  /*02a0*/  UP2UR UR41, UPR, URZ, 0x4 ;  /* 0x00000004ff297883 */ /* 0x000fe40008000000 */
[----:B------:R-:W-:Y:S02]  /*02b0*/  UPLOP3.LUT UP2, UPT, UPT, UPT, UPT, 0x40, 0x4 ;  /* 0x000000000004789c */ /* 0x000fe40003f4e870 */
[----:B------:R-:W-:Y:S02]  /*02c0*/  UPLOP3.LUT UP0, UPT, UPT, UPT, UPT, 0x40, 0x4 ;  /* 0x000000000004789c */ /* 0x000fe40003f0e870 */
[----:B------:R-:W-:-:S02]  /*02d0*/  UPLOP3.LUT UP6, UPT, UPT, UPT, UPT, 0x40, 0x4 ;  /* 0x000000000004789c */ /* 0x000fc40003fce870 */
[----:B------:R-:W-:Y:S02]  /*02e0*/  UPLOP3.LUT UP5, UPT, UPT, UPT, UPT, 0x80, 0x8 ;  /* 0x000000000008789c */ /* 0x000fe40003faf070 */
[----:B------:R-:W-:Y:S02]  /*02f0*/  UPLOP3.LUT UP4, UPT, UPT, UPT, UPT, 0x40, 0x4 ;  /* 0x000000000004789c */ /* 0x000fe40003f8e870 */
[----:B------:R-:W-:Y:S01]  /*0300*/  UP2UR UR40, UPR, URZ, 0x4 ;  /* 0x00000004ff287883 */ /* 0x000fe20008000000 */
[----:B------:R-:W-:Y:S11]  /*0310*/  @!P0 BRA `(.L_x_0) ;  /* 0x0000000000b88947 */ /* 0x000ff60003800000 */
[----:B------:R-:W-:-:S13]  /*0320*/  ISETP.NE.AND P0, PT, R0, 0xe, PT ;  /* 0x0000000e0000780c */ /* 0x000fda0003f05270 */
[----:B------:R-:W-:Y:S05]  /*0330*/  @!P0 BRA `(.L_x_3) ;  /* 0x00000000005c8947 */ /* 0x000fea0003800000 */
[----:B------:R-:W-:-:S13]  /*0340*/  ISETP.NE.AND P0, PT, R0, 0xd, PT ;  /* 0x0000000d0000780c */ /* 0x000fda0003f05270 */
[----:B------:R-:W-:Y:S05]  /*0350*/  @P0 BRA `(.L_x_4) ;  /* 0x00000000002c0947 */ /* 0x000fea0003800000 */
[----:B------:R-:W-:Y:S01]  /*0360*/  HFMA2 R2, -RZ, RZ, 0, 2.384185791015625e-07 ;  /* 0x00000004ff027431 */ /* 0x000fe200000001ff */
        /* <DEDUP_REMOVED lines=10> */
.L_x_4:
[----:B------:R-:W-:Y:S01]  /*0410*/  HFMA2 R2, -RZ, RZ, 0, 3.5762786865234375e-07 ;  /* 0x00000006ff027431 */ /* 0x000fe200000001ff */
[----:B------:R-:W-:Y:S02]  /*0420*/  UPLOP3.LUT UP3, UPT, UPT, UPT, UPT, 0x40, 0x4 ;  /* 0x000000000004789c */ /* 0x000fe40003f6e870 */
[----:B------:R-:W-:Y:S02]  /*0430*/  UPLOP3.LUT UP2, UPT, UPT, UPT, UPT, 0x40, 0x4 ;  /* 0x000000000004789c */ /* 0x000fe40003f4e870 */
[----:B------:R-:W-:Y:S02]  /*0440*/  UPLOP3.LUT UP0, UPT, UPT, UPT, UPT, 0x40, 0x4 ;  /* 0x000000000004789c */ /* 0x000fe40003f0e870 */
[----:B------:R-:W-:Y:S02]  /*0450*/  UPLOP3.LUT UP6, UPT, UPT, UPT, UPT, 0x40, 0x4 ;  /* 0x000000000004789c */ /* 0x000fe40003fce870 */
[----:B------:R-:W-:Y:S02]  /*0460*/  UPLOP3.LUT UP5, UPT, UPT, UPT, UPT, 0x40, 0x4 ;  /* 0x000000000004789c */ /* 0x000fe40003fae870 */
[----:B------:R-:W-:-:S02]  /*0470*/  UPLOP3.LUT UP4, UPT, UPT, UPT, UPT, 0x40, 0x4 ;  /* 0x000000000004789c */ /* 0x000fc40003f8e870 */
[----:B------:R-:W-:Y:S02]  /*0480*/  UP2UR UR41, UPR, URZ, 0x8 ;  /* 0x00000008ff297883 */ /* 0x000fe40008000000 */
[----:B------:R-:W-:Y:S01]  /*0490*/  UP2UR UR40, UPR, URZ, 0x4 ;  /* 0x00000004ff287883 */ /* 0x000fe20008000000 */
[----:B------:R-:W-:Y:S11]  /*04a0*/  BRA `(.L_x_0) ;  /* 0x0000000000547947 */ /* 0x000ff60003800000 */
.L_x_3:
[----:B------:R-:W-:Y:S01]  /*04b0*/  HFMA2 R2, -RZ, RZ, 0, 2.98023223876953125e-07 ;  /* 0x00000005ff027431 */ /* 0x000fe200000001ff */
        /* <DEDUP_REMOVED lines=10> */
.L_x_1:
[----:B------:R-:W-:Y:S01]  /*0560*/  HFMA2 R2, -RZ, RZ, 0, 1.1920928955078125e-07 ;  /* 0x00000002ff027431 */ /* 0x000fe200000001ff */
        /* <DEDUP_REMOVED lines=8> */
[----:B------:R-:W-:-:S12]  /*05f0*/  UP2UR UR40, UPR, URZ, 0x4 ;  /* 0x00000004ff287883 */ /* 0x000fd80008000000 */
.L_x_0:
[----:B------:R-:W-:Y:S01]  /*0600*/  ELECT P0, URZ, PT ;  /* 0x0000000000ff782f */ /* 0x000fe20003800000 */
[----:B------:R-:W-:Y:S03]  /*0610*/  BSSY.RECONVERGENT B0, `(.L_x_5) ;  /* 0x000000f000007945 */ /* 0x000fe60003800200 */
[----:B------:R-:W-:Y:S02]  /*0620*/  PLOP3.LUT P2, PT, P0, PT, UP0, 0x5d, 0xd5 ;  /* 0x0000000000d5781c */ /* 0x000fe4000074eb0d */
[----:B------:R-:W-:-:S11]  /*0630*/  PLOP3.LUT P1, PT, P0, PT, UP6, 0x5d, 0xd5 ;  /* 0x0000000000d5781c */ /* 0x000fd6000072eb6d */
[----:B------:R-:W-:Y:S05]  /*0640*/  @P2 BRA `(.L_x_6) ;  /* 0x00000000002c2947 */ /* 0x000fea0003800000 */
[----:B------:R-:W1:Y:S02]  /*0650*/  LDCU.64 UR4, c[0x0][0x348] ;  /* 0x00006900ff0477ac */ /* 0x000e640008000a00 */
[----:B-1----:R-:W-:-:S04]  /*0660*/  UIADD3 UR8, UP0, UPT, UR4, 0x80, URZ ;  /* 0x0000008004087890 */ /* 0x002fc8000ff1e0ff */
[----:B------:R-:W-:Y:S02]  /*0670*/  UIADD3.X UR9, UPT, UPT, URZ, UR5, URZ, UP0, !UPT ;  /* 0x00000005ff097290 */ /* 0x000fe400087fe4ff */
[----:B------:R-:W-:-:S04]  /*0680*/  UIADD3 UR6, UP0, UPT, UR4, 0x180, URZ ;  /* 0x0000018004067890 */ /* 0x000fc8000ff1e0ff */
[----:B------:R-:W-:Y:S02]  /*0690*/  UIADD3.X UR7, UPT, UPT, URZ, UR5, URZ, UP0, !UPT ;  /* 0x00000005ff077290 */ /* 0x000fe400087fe4ff */
[----:B------:R-:W-:Y:S01]  /*06a0*/  UIADD3 UR4, UP0, UPT, UR4, 0x280, URZ ;  /* 0x0000028004047890 */ /* 0x000fe2000ff1e0ff */
[----:B------:R1:W-:Y:S03]  /*06b0*/  UTMACCTL.PF [UR8] ;  /* 0x00000000080079b9 */ /* 0x0003e60008040000 */
[----:B------:R-:W-:-:S03]  /*06c0*/  UIADD3.X UR5, UPT, UPT, URZ, UR5, URZ, UP0, !UPT ;  /* 0x00000005ff057290 */ /* 0x000fc600087fe4ff */
[----:B------:R1:W-:Y:S06]  /*06d0*/  UTMACCTL.PF [UR6] ;  /* 0x00000000060079b9 */ /* 0x0003ec0008040000 */
[----:B------:R1:W-:Y:S02]  /*06e0*/  UTMACCTL.PF [UR4] ;  /* 0x00000000040079b9 */ /* 0x0003e40008040000 */
[----:B-1----:R-:W-:Y:S01]  /*06f0*/  NOP ;  /* 0x0000000000007918 */ /* 0x002fe20000000000 */
.L_x_6:
[----:B------:R-:W-:Y:S05]  /*0700*/  BSYNC.RECONVERGENT B0 ;  /* 0x0000000000007941 */ /* 0x000fea0003800200 */
.L_x_5:
[----:B------:R-:W-:Y:S04]  /*0710*/  BSSY.RECONVERGENT B0, `(.L_x_7) ;  /* 0x000001b000007945 */ /* 0x000fe80003800200 */
[----:B------:R-:W-:Y:S05]  /*0720*/  @P1 BRA `(.L_x_8) ;  /* 0x0000000000241947 */ /* 0x000fea0003800000 */
[----:B------:R-:W1:Y:S01]  /*0730*/  LDCU.64 UR4, c[0x0][0x348] ;  /* 0x00006900ff0477ac */ /* 0x000e620008000a00 */
[----:B------:R-:W-:Y:S02]  /*0740*/  PLOP3.LUT P6, PT, PT, PT, PT, 0x80, 0x8 ;  /* 0x000000000008781c */ /* 0x000fe40003fcf070 */
[----:B------:R-:W-:Y:S02]  /*0750*/  PLOP3.LUT P5, PT, PT, PT, PT, 0x8, 0x80 ;  /* 0x000000000080781c */ /* 0x000fe40003fae170 */
[----:B------:R-:W-:Y:S02]  /*0760*/  PLOP3.LUT P4, PT, PT, PT, PT, 0x80, 0x8 ;  /* 0x000000000008781c */ /* 0x000fe40003f8f070 */
[----:B------:R-:W-:Y:S01]  /*0770*/  PLOP3.LUT P3, PT, PT, PT, PT, 0x80, 0x8 ;  /* 0x000000000008781c */ /* 0x000fe20003f6f070 */
[----:B-1----:R-:W-:-:S04]  /*0780*/  UIADD3 UR4, UP0, UPT, UR4, 0x400, URZ ;  /* 0x0000040004047890 */ /* 0x002fc8000ff1e0ff */
[----:B------:R-:W-:-:S09]  /*0790*/  UIADD3.X UR5, UPT, UPT, URZ, UR5, URZ, UP0, !UPT ;  /* 0x00000005ff057290 */ /* 0x000fd200087fe4ff */
[----:B------:R1:W-:Y:S02]  /*07a0*/  UTMACCTL.PF [UR4] ;  /* 0x00000000040079b9 */ /* 0x0003e40008040000 */
[----:B-1----:R-:W-:Y:S05]  /*07b0*/  BRA `(.L_x_9) ;  /* 0x0000000000407947 */ /* 0x002fea0003800000 */
.L_x_8:
[----:B------:R-:W-:-:S13]  /*07c0*/  ISETP.NE.AND P1, PT, R2, 0x3, PT ;  /* 0x000000030200780c */ /* 0x000fda0003f25270 */
[----:B------:R-:W-:Y:S05]  /*07d0*/  @!P1 BRA `(.L_x_10) ;  /* 0x0000000000289947 */ /* 0x000fea0003800000 */
[----:B------:R-:W-:Y:S02]  /*07e0*/  ISETP.NE.AND P1, PT, R2, 0x4, PT ;  /* 0x000000040200780c */ /* 0x000fe40003f25270 */
[----:B------:R-:W-:Y:S02]  /*07f0*/  PLOP3.LUT P4, PT, PT, PT, PT, 0x80, 0x8 ;  /* 0x000000000008781c */ /* 0x000fe40003f8f070 */
[----:B------:R-:W-:Y:S02]  /*0800*/  PLOP3.LUT P5, PT, PT, PT, PT, 0x8, 0x80 ;  /* 0x000000000080781c */ /* 0x000fe40003fae170 */
[----:B------:R-:W-:Y:S02]  /*0810*/  PLOP3.LUT P6, PT, PT, PT, PT, 0x80, 0x8 ;  /* 0x000000000008781c */ /* 0x000fe40003fcf070 */
[----:B------:R-:W-:-:S05]  /*0820*/  PLOP3.LUT P3, PT, PT, PT, PT, 0x80, 0x8 ;  /* 0x000000000008781c */ /* 0x000fca0003f6f070 */
[----:B------:R-:W-:Y:S08]  /*0830*/  @P1 BRA `(.L_x_9) ;  /* 0x0000000000201947 */ /* 0x000ff00003800000 */
[----:B------:R-:W-:Y:S02]  /*0840*/  PLOP3.LUT P5, PT, PT, PT, PT, 0x8, 0x80 ;  /* 0x000000000080781c */ /* 0x000fe40003fae170 */
[----:B------:R-:W-:Y:S02]  /*0850*/  PLOP3.LUT P6, PT, PT, PT, PT, 0x8, 0x80 ;  /* 0x000000000080781c */ /* 0x000fe40003fce170 */
[----:B------:R-:W-:Y:S01]  /*0860*/  PLOP3.LUT P3, PT, PT, PT, PT, 0x8, 0x80 ;  /* 0x000000000080781c */ /* 0x000fe20003f6e170 */
[----:B------:R-:W-:-:S12]  /*0870*/  BRA `(.L_x_9) ;  /* 0x0000000000107947 */ /* 0x000fd80003800000 */
.L_x_10:
[----:B------:R-:W-:Y:S02]  /*0880*/  PLOP3.LUT P6, PT, PT, PT, PT, 0x8, 0x80 ;  /* 0x000000000080781c */ /* 0x000fe40003fce170 */
[----:B------:R-:W-:Y:S02]  /*0890*/  PLOP3.LUT P5, PT, PT, PT, PT, 0x80, 0x8 ;  /* 0x000000000008781c */ /* 0x000fe40003faf070 */
[----:B------:R-:W-:Y:S02]  /*08a0*/  PLOP3.LUT P4, PT, PT, PT, PT, 0x8, 0x80 ;  /* 0x000000000080781c */ /* 0x000fe40003f8e170 */
[----:B------:R-:W-:-:S13]  /*08b0*/  PLOP3.LUT P3, PT, PT, PT, PT, 0x80, 0x8 ;  /* 0x000000000008781c */ /* 0x000fda0003f6f070 */
.L_x_9:
[----:B------:R-:W-:Y:S05]  /*08c0*/  BSYNC.RECONVERGENT B0 ;  /* 0x0000000000007941 */ /* 0x000fea0003800200 */
.L_x_7:
[----:B------:R-:W1:Y:S01]  /*08d0*/  SHFL.IDX PT, R0, R17, RZ, 0x1f ;  /* 0x00001fff11007589 */ /* 0x000e6200000e0000 */
[----:B------:R-:W-:Y:S02]  /*08e0*/  ISETP.NE.AND P1, PT, R2, 0x3, PT ;  /* 0x000000030200780c */ /* 0x000fe40003f25270 */
[----:B------:R-:W-:Y:S02]  /*08f0*/  PLOP3.LUT P0, PT, P0, PT, UP1, 0xae, 0xea ;  /* 0x0000000000ea781c */ /* 0x000fe4000070f51e */
[----:B-1----:R-:W-:-:S13]  /*0900*/  ISETP.NE.AND P2, PT, R0, RZ, PT ;  /* 0x000000ff0000720c */ /* 0x002fda0003f45270 */
[----:B------:R-:W-:Y:S05]  /*0910*/  @P2 BRA `(.L_x_11) ;  /* 0x0000000000382947 */ /* 0x000fea0003800000 */
[----:B------:R-:W1:Y:S01]  /*0920*/  S2UR UR4, SR_CgaCtaId ;  /* 0x00000000000479c3 */ /* 0x000e620000008800 */
[----:B------:R-:W-:Y:S01]  /*0930*/  UMOV UR5, 0x400 ;  /* 0x0000040000057882 */ /* 0x000fe20000000000 */
[----:B------:R-:W-:Y:S01]  /*0940*/  UMOV UR6, 0x1 ;  /* 0x0000000100067882 */ /* 0x000fe20000000000 */
[----:B------:R-:W-:Y:S01]  /*0950*/  ELECT P2, URZ, PT ;  /* 0x0000000000ff782f */ /* 0x000fe20003840000 */
[----:B------:R-:W-:-:S04]  /*0960*/  UIADD3 UR6, UPT, UPT, -UR6, 0x100000, URZ ;  /* 0x0010000006067890 */ /* 0x000fc8000fffe1ff */
[----:B------:R-:W-:Y:S02]  /*0970*/  USHF.L.U32 UR7, UR6, 0xb, URZ ;  /* 0x0000000b06077899 */ /* 0x000fe400080006ff */
[----:B------:R-:W-:Y:S02]  /*0980*/  USHF.L.U32 UR6, UR6, 0x1, URZ ;  /* 0x0000000106067899 */ /* 0x000fe400080006ff */
[----:B-1----:R-:W-:Y:S01]  /*0990*/  ULEA UR4, UR4, UR5, 0x18 ;  /* 0x0000000504047291 */ /* 0x002fe2000f8ec0ff */
[----:B------:R-:W1:Y:S11]  /*09a0*/  FENCE.VIEW.ASYNC.S ;  /* 0x00000000000073c6 */ /* 0x000e760000000000 */
[----:B-1----:R1:W2:Y:S01]  /*09b0*/  SYNCS.EXCH.64 URZ, [UR4+0x28000], UR6 ;  /* 0x0280000604ff75b2 */ /* 0x0022a20008000100 */
[----:B------:R1:W3:Y:S01]  /*09c0*/  SYNCS.EXCH.64 URZ, [UR4+0x28010], UR6 ;  /* 0x0280100604ff75b2 */ /* 0x0002e20008000100 */
[----:B------:R1:W4:Y:S01]  /*09d0*/  SYNCS.EXCH.64 URZ, [UR4+0x28008], UR6 ;  /* 0x0280080604ff75b2 */ /* 0x0003220008000100 */
[----:B------:R1:W1:Y:S01]  /*09e0*/  SYNCS.EXCH.64 URZ, [UR4+0x28018], UR6 ;  /* 0x0280180604ff75b2 */ /* 0x0002620008000100 */
[----:B------:R-:W-:Y:S01]  /*09f0*/  NOP ;  /* 0x0000000000007918 */ /* 0x000fe20000000000 */
.L_x_11:
[----:B------:R-:W-:Y:S01]  /*0a00*/  NOP ;  /* 0x0000000000007918 */ /* 0x000fe20000000000 */
[----:B------:R-:W-:Y:S05]  /*0a10*/  @!P1 BRA `(.L_x_12) ;  /* 0x0000000000289947 */ /* 0x000fea0003800000 */
[----:B------:R-:W-:Y:S01]  /*0a20*/  ISETP.NE.AND P1, PT, R2, 0x4, PT ;  /* 0x000000040200780c */ /* 0x000fe20003f25270 */
[----:B------:R-:W-:Y:S02]  /*0a30*/  UPLOP3.LUT UP3, UPT, UPT, UPT, UPT, 0x80, 0x8 ;  /* 0x000000000008789c */ /* 0x000fe40003f6f070 */
[----:B------:R-:W-:Y:S02]  /*0a40*/  UPLOP3.LUT UP2, UPT, UPT, UPT, UPT, 0x40, 0x4 ;  /* 0x000000000004789c */ /* 0x000fe40003f4e870 */
[----:B------:R-:W-:Y:S02]  /*0a50*/  UPLOP3.LUT UP1, UPT, UPT, UPT, UPT, 0x80, 0x8 ;  /* 0x000000000008789c */ /* 0x000fe40003f2f070 */
[----:B------:R-:W-:-:S06]  /*0a60*/  UPLOP3.LUT UP0, UPT, UPT, UPT, UPT, 0x80, 0x8 ;  /* 0x000000000008789c */ /* 0x000fcc0003f0f070 */
[----:B------:R-:W-:Y:S05]  /*0a70*/  @P1 BRA `(.L_x_13) ;  /* 0x0000000000201947 */ /* 0x000fea0003800000 */
[----:B------:R-:W-:Y:S02]  /*0a80*/  UPLOP3.LUT UP2, UPT, UPT, UPT, UPT, 0x40, 0x4 ;  /* 0x000000000004789c */ /* 0x000fe40003f4e870 */
[----:B------:R-:W-:Y:S02]  /*0a90*/  UPLOP3.LUT UP3, UPT, UPT, UPT, UPT, 0x40, 0x4 ;  /* 0x000000000004789c */ /* 0x000fe40003f6e870 */
[----:B------:R-:W-:Y:S01]  /*0aa0*/  UPLOP3.LUT UP0, UPT, UPT, UPT, UPT, 0x40, 0x4 ;  /* 0x000000000004789c */ /* 0x000fe20003f0e870 */
[----:B------:R-:W-:Y:S05]  /*0ab0*/  BRA `(.L_x_13) ;  /* 0x0000000000107947 */ /* 0x000fea0003800000 */
.L_x_12:
[----:B------:R-:W-:Y:S02]  /*0ac0*/  UPLOP3.LUT UP3, UPT, UPT, UPT, UPT, 0x40, 0x4 ;  /* 0x000000000004789c */ /* 0x000fe40003f6e870 */
[----:B------:R-:W-:Y:S02]  /*0ad0*/  UPLOP3.LUT UP2, UPT, UPT, UPT, UPT, 0x80, 0x8 ;  /* 0x000000000008789c */ /* 0x000fe40003f4f070 */
[----:B------:R-:W-:Y:S02]  /*0ae0*/  UPLOP3.LUT UP1, UPT, UPT, UPT, UPT, 0x40, 0x4 ;  /* 0x000000000004789c */ /* 0x000fe40003f2e870 */
[----:B------:R-:W-:Y:S02]  /*0af0*/  UPLOP3.LUT UP0, UPT, UPT, UPT, UPT, 0x80, 0x8 ;  /* 0x000000000008789c */ /* 0x000fe40003f0f070 */
.L_x_13:
[----:B------:R-:W5:Y:S02]  /*0b00*/  SHFL.IDX PT, R0, R17, RZ, 0x1f ;  /* 0x00001fff11007589 */ /* 0x000f6400000e0000 */
[----:B-----5:R-:W-:-:S13]  /*0b10*/  ISETP.NE.AND P1, PT, R0, RZ, PT ;  /* 0x000000ff0000720c */ /* 0x020fda0003f25270 */
[----:B------:R-:W-:Y:S05]  /*0b20*/  @P1 BRA `(.L_x_14) ;  /* 0x0000000000401947 */ /* 0x000fea0003800000 */
[----:B-1----:R-:W1:Y:S01]  /*0b30*/  S2UR UR4, SR_CgaCtaId ;  /* 0x00000000000479c3 */ /* 0x002e620000008800 */
        /* <DEDUP_REMOVED lines=8> */
[----:B-1----:R1:W1:Y:S01]  /*0bc0*/  SYNCS.EXCH.64 URZ, [UR4+0x28020], UR6 ;  /* 0x0280200604ff75b2 */ /* 0x0022620008000100 */
[----:B------:R1:W1:Y:S01]  /*0bd0*/  SYNCS.EXCH.64 URZ, [UR4+0x28038], UR6 ;  /* 0x0280380604ff75b2 */ /* 0x0002620008000100 */
[----:B------:R1:W1:Y:S01]  /*0be0*/  SYNCS.EXCH.64 URZ, [UR4+0x28028], UR6 ;  /* 0x0280280604ff75b2 */ /* 0x0002620008000100 */
[----:B------:R1:W1:Y:S01]  /*0bf0*/  SYNCS.EXCH.64 URZ, [UR4+0x28040], UR6 ;  /* 0x0280400604ff75b2 */ /* 0x0002620008000100 */
[----:B------:R1:W1:Y:S01]  /*0c00*/  SYNCS.EXCH.64 URZ, [UR4+0x28030], UR6 ;  /* 0x0280300604ff75b2 */ /* 0x0002620008000100 */
[----:B------:R1:W1:Y:S01]  /*0c10*/  SYNCS.EXCH.64 URZ, [UR4+0x28048], UR6 ;  /* 0x0280480604ff75b2 */ /* 0x0002620008000100 */
[----:B------:R-:W-:Y:S01]  /*0c20*/  NOP ;  /* 0x0000000000007918 */ /* 0x000fe20000000000 */
.L_x_14:
[----:B------:R-:W5:Y:S01]  /*0c30*/  SHFL.IDX PT, R0, R17, RZ, 0x1f ;  /* 0x00001fff11007589 */ /* 0x000f6200000e0000 */
[----:B------:R-:W-:Y:S01]  /*0c40*/  NOP ;  /* 0x0000000000007918 */ /* 0x000fe20000000000 */
[----:B-----5:R-:W-:-:S13]  /*0c50*/  ISETP.NE.AND P1, PT, R0, RZ, PT ;  /* 0x000000ff0000720c */ /* 0x020fda0003f25270 */
[----:B------:R-:W-:Y:S05]  /*0c60*/  @P1 BRA `(.L_x_15) ;  /* 0x0000000000401947 */ /* 0x000fea0003800000 */
[----:B-1----:R-:W1:Y:S01]  /*0c70*/  S2UR UR4, SR_CgaCtaId ;  /* 0x00000000000479c3 */ /* 0x002e620000008800 */
[----:B------:R-:W-:Y:S01]  /*0c80*/  UMOV UR5, 0x400 ;  /* 0x0000040000057882 */ /* 0x000fe20000000000 */
[----:B------:R-:W-:Y:S01]  /*0c90*/  UMOV UR6, 0x1 ;  /* 0x0000000100067882 */ /* 0x000fe20000000000 */
[----:B------:R-:W-:Y:S01]  /*0ca0*/  UMOV UR8, 0x80 ;  /* 0x0000008000087882 */ /* 0x000fe20000000000 */
[----:B------:R-:W-:-:S04]  /*0cb0*/  UIADD3 UR6, UPT, UPT, -UR6, 0x100000, URZ ;  /* 0x0010000006067890 */ /* 0x000fc8000fffe1ff */
[----:B------:R-:W-:Y:S02]  /*0cc0*/  USHF.L.U32 UR7, UR6, 0xb, URZ ;  /* 0x0000000b06077899 */ /* 0x000fe400080006ff */
[----:B------:R-:W-:Y:S02]  /*0cd0*/  USHF.L.U32 UR6, UR6, 0x1, URZ ;  /* 0x0000000106067899 */ /* 0x000fe400080006ff */
[----:B------:R-:W-:-:S04]  /*0ce0*/  UIADD3 UR8, UPT, UPT, -UR8, 0x100000, URZ ;  /* 0x0010000008087890 */ /* 0x000fc8000fffe1ff */
[----:B------:R-:W-:Y:S02]  /*0cf0*/  USHF.L.U32 UR9, UR8, 0xb, URZ ;  /* 0x0000000b08097899 */ /* 0x000fe400080006ff */
[----:B------:R-:W-:Y:S01]  /*0d00*/  USHF.L.U32 UR8, UR8, 0x1, URZ ;  /* 0x0000000108087899 */ /* 0x000fe200080006ff */
[----:B------:R-:W-:Y:S01]  /*0d10*/  ELECT P1, URZ, PT ;  /* 0x0000000000ff782f */ /* 0x000fe20003820000 */
[----:B-1----:R-:W-:Y:S01]  /*0d20*/  ULEA UR4, UR4, UR5, 0x18 ;  /* 0x0000000504047291 */ /* 0x002fe2000f8ec0ff */
[----:B------:R-:W1:Y:S11]  /*0d30*/  FENCE.VIEW.ASYNC.S ;  /* 0x00000000000073c6 */ /* 0x000e760000000000 */
[----:B-1----:R1:W1:Y:S01]  /*0d40*/  SYNCS.EXCH.64 URZ, [UR4+0x28050], UR6 ;  /* 0x0280500604ff75b2 */ /* 0x0022620008000100 */
[----:B------:R1:W1:Y:S01]  /*0d50*/  SYNCS.EXCH.64 URZ, [UR4+0x28058], UR8 ;  /* 0x0280580804ff75b2 */ /* 0x0002620008000100 */
[----:B------:R-:W-:Y:S01]  /*0d60*/  NOP ;  /* 0x0000000000007918 */ /* 0x000fe20000000000 */
.L_x_15:
[----:B------:R-:W5:Y:S01]  /*0d70*/  SHFL.IDX PT, R0, R17, RZ, 0x1f ;  /* 0x00001fff11007589 */ /* 0x000f6200000e0000 */
[----:B-1----:R-:W-:Y:S01]  /*0d80*/  UP2UR UR4, UPR, URZ, 0x1 ;  /* 0x00000001ff047883 */ /* 0x002fe20008000000 */
[----:B------:R-:W-:Y:S01]  /*0d90*/  ISETP.NE.AND P2, PT, R2, 0x2, PT ;  /* 0x000000020200780c */ /* 0x000fe20003f45270 */
[----:B------:R-:W-:Y:S01]  /*0da0*/  UISETP.NE.AND UP0, UPT, UR40, URZ, UPT ;  /* 0x000000ff2800728c */ /* 0x000fe2000bf05270 */
[----:B------:R-:W-:-:S03]  /*0db0*/  NOP ;  /* 0x0000000000007918 */ /* 0x000fc60000000000 */
[----:B------:R-:W-:Y:S02]  /*0dc0*/  USEL UR5, URZ, 0x2, !UP0 ;  /* 0x00000002ff057887 */ /* 0x000fe4000c000000 */
[----:B------:R-:W-:Y:S02]  /*0dd0*/  UISETP.NE.AND UP0, UPT, UR4, URZ, UPT ;  /* 0x000000ff0400728c */ /* 0x000fe4000bf05270 */
[----:B------:R-:W-:Y:S02]  /*0de0*/  USEL UR4, URZ, 0x2, !UP4 ;  /* 0x00000002ff047887 */ /* 0x000fe4000e000000 */
[----:B------:R-:W-:Y:S02]  /*0df0*/  USEL UR48, UR5, 0x1, !UP5 ;  /* 0x0000000105307887 */ /* 0x000fe4000e800000 */
[----:B------:R-:W-:Y:S01]  /*0e00*/  USEL UR50, UR4, 0x1, !UP5 ;  /* 0x0000000104327887 */ /* 0x000fe2000e800000 */
[----:B-----5:R-:W-:-:S13]  /*0e10*/  ISETP.NE.AND P1, PT, R0, RZ, PT ;  /* 0x000000ff0000720c */ /* 0x020fda0003f25270 */
[----:B------:R-:W-:Y:S05]  /*0e20*/  @P1 BRA `(.L_x_16) ;  /* 0x0000000000401947 */ /* 0x000fea0003800000 */
[----:B------:R-:W1:Y:S01]  /*0e30*/  S2UR UR4, SR_CgaCtaId ;  /* 0x00000000000479c3 */ /* 0x000e620000008800 */
        /* <DEDUP_REMOVED lines=15> */
.L_x_16:
[----:B------:R-:W-:Y:S01]  /*0f30*/  NOP ;  /* 0x0000000000007918 */ /* 0x000fe20000000000 */
[----:B------:R-:W-:Y:S05]  /*0f40*/  @!P2 BRA `(.L_x_17) ;  /* 0x000000000024a947 */ /* 0x000fea0003800000 */
[----:B------:R-:W-:Y:S01]  /*0f50*/  ISETP.NE.AND P1, PT, R2, RZ, PT ;  /* 0x000000ff0200720c */ /* 0x000fe20003f25270 */
[----:B-1----:R-:W-:Y:S02]  /*0f60*/  UP2UR UR4, UPR, URZ, 0x1 ;  /* 0x00000001ff047883 */ /* 0x002fe40008000000 */
[----:B------:R-:W-:Y:S01]  /*0f70*/  UPLOP3.LUT UP0, UPT, UPT, UPT, UPT, 0x80, 0x8 ;  /* 0x000000000008789c */ /* 0x000fe20003f0f070 */
[----:B------:R-:W-:-:S03]  /*0f80*/  UMOV UR11, URZ ;  /* 0x000000ff000b7c82 */ /* 0x000fc60008000000 */
[----:B------:R-:W-:Y:S02]  /*0f90*/  UP2UR UR42, UPR, URZ, 0x1 ;  /* 0x00000001ff2a7883 */ /* 0x000fe40008000000 */
[----:B------:R-:W-:-:S04]  /*0fa0*/  UISETP.NE.AND UP0, UPT, UR4, URZ, UPT ;  /* 0x000000ff0400728c */ /* 0x000fc8000bf05270 */
[----:B------:R-:W-:Y:S07]  /*0fb0*/  @P1 BRA `(.L_x_18) ;  /* 0x00000000001c1947 */ /* 0x000fee0003800000 */
[----:B------:R-:W-:Y:S01]  /*0fc0*/  UMOV UR11, 0x1 ;  /* 0x00000001000b7882 */ /* 0x000fe20000000000 */
[----:B------:R-:W-:Y:S05]  /*0fd0*/  BRA `(.L_x_18) ;  /* 0x0000000000147947 */ /* 0x000fea0003800000 */
.L_x_17:
[----:B-1----:R-:W-:Y:S02]  /*0fe0*/  UP2UR UR4, UPR, URZ, 0x1 ;  /* 0x00000001ff047883 */ /* 0x002fe40008000000 */
[----:B------:R-:W-:Y:S01]  /*0ff0*/  UPLOP3.LUT UP0, UPT, UPT, UPT, UPT, 0x40, 0x4 ;  /* 0x000000000004789c */ /* 0x000fe20003f0e870 */
[----:B------:R-:W-:-:S03]  /*1000*/  UMOV UR11, 0x2 ;  /* 0x00000002000b7882 */ /* 0x000fc60000000000 */
[----:B------:R-:W-:Y:S02]  /*1010*/  UP2UR UR42, UPR, URZ, 0x1 ;  /* 0x00000001ff2a7883 */ /* 0x000fe40008000000 */
[----:B------:R-:W-:Y:S02]  /*1020*/  UISETP.NE.AND UP0, UPT, UR4, URZ, UPT ;  /* 0x000000ff0400728c */ /* 0x000fe4000bf05270 */
.L_x_18:
[----:B------:R-:W1:Y:S02]  /*1030*/  SHFL.IDX PT, R0, R17, RZ, 0x1f ;  /* 0x00001fff11007589 */ /* 0x000e6400000e0000 */
[----:B-1----:R-:W-:-:S13]  /*1040*/  ISETP.NE.AND P1, PT, R0, RZ, PT ;  /* 0x000000ff0000720c */ /* 0x002fda0003f25270 */
[----:B------:R-:W-:Y:S05]  /*1050*/  @P1 BRA `(.L_x_19) ;  /* 0x0000000000301947 */ /* 0x000fea0003800000 */
[----:B------:R-:W1:Y:S01]  /*1060*/  S2UR UR6, SR_CgaCtaId ;  /* 0x00000000000679c3 */ /* 0x000e620000008800 */
[----:B------:R-:W-:Y:S01]  /*1070*/  UMOV UR4, 0x400 ;  /* 0x0000040000047882 */ /* 0x000fe20000000000 */
[----:B------:R-:W-:Y:S01]  /*1080*/  UMOV UR5, 0x80 ;  /* 0x0000008000057882 */ /* 0x000fe20000000000 */
[----:B------:R-:W-:Y:S01]  /*1090*/  ELECT P1, URZ, PT ;  /* 0x0000000000ff782f */ /* 0x000fe20003820000 */
[----:B-1----:R-:W-:Y:S02]  /*10a0*/  ULEA UR6, UR6, UR4, 0x18 ;  /* 0x0000000406067291 */ /* 0x002fe4000f8ec0ff */
[----:B------:R-:W-:-:S04]  /*10b0*/  UIADD3 UR4, UPT, UPT, -UR5, 0x100000, URZ ;  /* 0x0010000005047890 */ /* 0x000fc8000fffe1ff */
[----:B------:R-:W-:Y:S02]  /*10c0*/  USHF.L.U32 UR5, UR4, 0xb, URZ ;  /* 0x0000000b04057899 */ /* 0x000fe400080006ff */
[----:B------:R-:W-:Y:S01]  /*10d0*/  USHF.L.U32 UR4, UR4, 0x1, URZ ;  /* 0x0000000104047899 */ /* 0x000fe200080006ff */
[----:B------:R-:W1:Y:S11]  /*10e0*/  FENCE.VIEW.ASYNC.S ;  /* 0x00000000000073c6 */ /* 0x000e760000000000 */
[----:B-1----:R1:W1:Y:S01]  /*10f0*/  SYNCS.EXCH.64 URZ, [UR6+0x28070], UR4 ;  /* 0x0280700406ff75b2 */ /* 0x0022620008000100 */
[----:B------:R1:W1:Y:S01]  /*1100*/  SYNCS.EXCH.64 URZ, [UR6+0x28078], UR4 ;  /* 0x0280780406ff75b2 */ /* 0x0002620008000100 */
[----:B------:R-:W-:Y:S01]  /*1110*/  NOP ;  /* 0x0000000000007918 */ /* 0x000fe20000000000 */
.L_x_19:
[----:B------:R-:W-:Y:S01]  /*1120*/  NOP ;  /* 0x0000000000007918 */ /* 0x000fe20000000000 */
[----:B------:R-:W-:Y:S05]  /*1130*/  @!P2 BRA `(.L_x_20) ;  /* 0x000000000024a947 */ /* 0x000fea0003800000 */
[----:B------:R-:W-:Y:S01]  /*1140*/  ISETP.NE.AND P1, PT, R2, 0x1, PT ;  /* 0x000000010200780c */ /* 0x000fe20003f25270 */
        /* <DEDUP_REMOVED lines=8> */
.L_x_20:
[----:B-1----:R-:W-:Y:S02]  /*11d0*/  UP2UR UR4, UPR, URZ, 0x1 ;  /* 0x00000001ff047883 */ /* 0x002fe40008000000 */
[----:B------:R-:W-:Y:S01]  /*11e0*/  UPLOP3.LUT UP0, UPT, UPT, UPT, UPT, 0x40, 0x4 ;  /* 0x000000000004789c */ /* 0x000fe20003f0e870 */
[----:B------:R-:W-:-:S03]  /*11f0*/  UMOV UR10, 0x2 ;  /* 0x00000002000a7882 */ /* 0x000fc60000000000 */
[----:B------:R-:W-:Y:S02]  /*1200*/  UP2UR UR45, UPR, URZ, 0x1 ;  /* 0x00000001ff2d7883 */ /* 0x000fe40008000000 */
[----:B------:R-:W-:Y:S02]  /*1210*/  UISETP.NE.AND UP0, UPT, UR4, URZ, UPT ;  /* 0x000000ff0400728c */ /* 0x000fe4000bf05270 */
.L_x_21:
[----:B------:R-:W1:Y:S01]  /*1220*/  SHFL.IDX PT, R0, R17, RZ, 0x1f ;  /* 0x00001fff11007589 */ /* 0x000e6200000e0000 */
[----:B------:R-:W-:Y:S02]  /*1230*/  USEL UR49, URZ, 0x1, !UP4 ;  /* 0x00000001ff317887 */ /* 0x000fe4000e000000 */
[----:B------:R-:W-:Y:S01]  /*1240*/  USEL UR44, URZ, 0x1, UP4 ;  /* 0x00000001ff2c7887 */ /* 0x000fe2000a000000 */
        /* <DEDUP_REMOVED lines=14> */
.L_x_22:
        /* <DEDUP_REMOVED lines=19> */
[----:B------:R1:W1:Y:S01]  /*1460*/  SYNCS.EXCH.64 URZ, [UR4+0x28098], UR8 ;  /* 0x0280980804ff75b2 */ /* 0x0002620008000100 */
[----:B------:R1:W1:Y:S01]  /*1470*/  SYNCS.EXCH.64 URZ, [UR4+0x280a8], UR6 ;  /* 0x0280a80604ff75b2 */ /* 0x0002620008000100 */
[----:B------:R-:W-:Y:S01]  /*1480*/  NOP ;  /* 0x0000000000007918 */ /* 0x000fe20000000000 */
.L_x_23:
        /* <DEDUP_REMOVED lines=22> */
.L_x_24:
[----:B------:R-:W5:Y:S01]  /*15f0*/  SHFL.IDX PT, R0, R17, RZ, 0x1f ;  /* 0x00001fff11007589 */ /* 0x000f6200000e0000 */
[----:B------:R-:W-:Y:S01]  /*1600*/  NOP ;  /* 0x0000000000007918 */ /* 0x000fe20000000000 */
[----:B-----5:R-:W-:-:S13]  /*1610*/  ISETP.NE.AND P1, PT, R0, RZ, PT ;  /* 0x000000ff0000720c */ /* 0x020fda0003f25270 */
[----:B------:R-:W-:Y:S05]  /*1620*/  @P1 BRA `(.L_x_25) ;  /* 0x0000000000301947 */ /* 0x000fea0003800000 */
[----:B-1----:R-:W1:Y:S01]  /*1630*/  S2UR UR6, SR_CgaCtaId ;  /* 0x00000000000679c3 */ /* 0x002e620000008800 */
        /* <DEDUP_REMOVED lines=11> */
.L_x_25:
[----:B------:R-:W-:Y:S01]  /*16f0*/  ISETP.GT.AND P1, PT, R2, 0x3, PT ;  /* 0x000000030200780c */ /* 0x000fe20003f24270 */
[----:B------:R-:W-:Y:S01]  /*1700*/  NOP ;  /* 0x0000000000007918 */ /* 0x000fe20000000000 */
[----:B-1234-:R-:W-:Y:S11]  /*1710*/  BAR.SYNC.DEFER_BLOCKING 0x0 ;  /* 0x0000000000007b1d */ /* 0x01eff60000010000 */
[----:B------:R-:W-:Y:S05]  /*1720*/  @P1 BRA `(.L_x_26) ;  /* 0x000001b400ac1947 */ /* 0x000fea0003800000 */
[----:B------:R-:W-:-:S13]  /*1730*/  ISETP.GE.U32.AND P0, PT, R2, 0x2, PT ;  /* 0x000000020200780c */ /* 0x000fda0003f06070 */
[----:B------:R-:W-:Y:S05]  /*1740*/  @!P0 BRA `(.L_x_27) ;  /* 0x0000010c005c8947 */ /* 0x000fea0003800000 */
[----:B------:R-:W-:Y:S05]  /*1750*/  @!P2 BRA `(.L_x_28) ;  /* 0x0000003000d0a947 */ /* 0x000fea0003800000 */
[----:B------:R-:W-:-:S08]  /*1760*/  NOP ;  /* 0x0000000000007918 */ /* 0x000fd00000000000 */
[----:B------:R-:W1:-:S00]  /*1770*/  USETMAXREG.DEALLOC.CTAPOOL 0x20 ;  /* 0x00000020000079c8 */ /* 0x000e4000080e0500 */
[----:B------:R-:W2:Y:S08]  /*1780*/  S2UR UR4, SR_CTAID.X ;  /* 0x00000000000479c3 */ /* 0x000eb00000002500 */
[----:B-1----:R-:W1:Y:S01]  /*1790*/  LDC R0, c[0x0][0x380] ;  /* 0x0000e000ff007b82 */ /* 0x002e620000000800 */
[----:B--2---:R-:W-:-:S06]  /*17a0*/  USHF.L.U32 UR4, UR4, 0x8, URZ ;  /* 0x0000000804047899 */ /* 0x004fcc00080006ff */
[----:B-1----:R-:W-:-:S13]  /*17b0*/  ISETP.LE.U32.AND P0, PT, R0, UR4, PT ;  /* 0x0000000400007c0c */ /* 0x002fda000bf03070 */
[----:B------:R-:W-:Y:S05]  /*17c0*/  @P0 EXIT ;  /* 0x000000000000094d */ /* 0x000fea0003800000 */
[----:B------:R-:W1:Y:S01]  /*17d0*/  S2UR UR20, SR_CgaCtaId ;  /* 0x00000000001479c3 */ /* 0x000e620000008800 */
[----:B------:R-:W-:Y:S01]  /*17e0*/  UMOV UR4, 0x40 ;  /* 0x0000004000047882 */ /* 0x000fe20000000000 */
[----:B------:R-:W-:Y:S01]  /*17f0*/  NOP ;  /* 0x0000000000007918 */ /* 0x000fe20000000000 */
[----:B-1----:R-:W-:-:S03]  /*1800*/  ULEA UR5, UR20, UR4, 0x18 ;  /* 0x0000000414057291 */ /* 0x002fc6000f8ec0ff */
[----:B------:R-:W-:Y:S02]  /*1810*/  UMOV UR4, 0x400 ;  /* 0x0000040000047882 */ /* 0x000fe40000000000 */
[----:B------:R-:W-:-:S04]  /*1820*/  ULEA UR20, UR20, UR4, 0x18 ;  /* 0x0000000414147291 */ /* 0x000fc8000f8ec0ff */
[----:B------:R-:W1:Y:S02]  /*1830*/  LDS.U8 R0, [UR5+0x1c] ;  /* 0x00001c05ff007984 */ /* 0x000e640008000000 */
[----:B-1----:R-:W-:-:S13]  /*1840*/  ISETP.NE.AND P0, PT, R0, RZ, PT ;  /* 0x000000ff0000720c */ /* 0x002fda0003f05270 */
[----:B------:R-:W-:Y:S05]  /*1850*/  @P0 BRA `(.L_x_29) ;  /* 0x0000000000580947 */ /* 0x000fea0003800000 */
[----:B------:R-:W-:-:S13]  /*1860*/  ELECT P0, URZ, PT ;  /* 0x0000000000ff782f */ /* 0x000fda0003800000 */
[----:B------:R-:W-:Y:S05]  /*1870*/  @!P0 BRA `(.L_x_30) ;  /* 0x0000000000608947 */ /* 0x000fea0003800000 */
[----:B------:R-:W-:Y:S01]  /*1880*/  UMOV UR4, 0x10 ;  /* 0x0000001000047882 */ /* 0x000fe20000000000 */
[----:B------:R-:W-:Y:S01]  /*1890*/  HFMA2 R0, -RZ, RZ, 0, 5.9604644775390625e-08 ;  /* 0x00000001ff007431 */ /* 0x000fe200000001ff */
[----:B------:R-:W-:-:S03]  /*18a0*/  MOV R2, 0xffff ;  /* 0x0000ffff00027802 */ /* 0x000fc60000000f00 */
[----:B------:R-:W-:Y:S04]  /*18b0*/  DEPBAR.LE SB1, 0x36 ;  /* 0x00009d800000791a */ /* 0x000fe80000000000 */
[----:B------:R-:W1:Y:S02]  /*18c0*/  UTCATOMSWS.FIND_AND_SET.ALIGN UP0, UR4, UR4 ;  /* 0x00000004000475e3 */ /* 0x000e640008000800 */
[----:B-1----:R-:W-:Y:S01]  /*18d0*/  MOV R3, UR4 ;  /* 0x0000000400037c02 */ /* 0x002fe20008000f00 */
[----:B------:R-:W-:Y:S06]  /*18e0*/  BRA.U UP0, `(.L_x_31) ;  /* 0x0000000100187547 */ /* 0x000fec000b800000 */
.L_x_32:
[----:B------:R-:W-:Y:S05]  /*18f0*/  NANOSLEEP 0x64 ;  /* 0x000000640000795d */ /* 0x000fea0003800000 */
[----:B------:R-:W-:-:S05]  /*1900*/  UMOV UR4, 0x10 ;  /* 0x0000001000047882 */ /* 0x000fca0000000000 */
[----:B------:R-:W-:Y:S04]  /*1910*/  DEPBAR.LE SB1, 0x36 ;  /* 0x00009d800000791a */ /* 0x000fe80000000000 */
[----:B------:R-:W1:Y:S02]  /*1920*/  UTCATOMSWS.FIND_AND_SET.ALIGN UP0, UR4, UR4 ;  /* 0x00000004000475e3 */ /* 0x000e640008000800 */
[----:B-1----:R-:W-:Y:S01]  /*1930*/  MOV R3, UR4 ;  /* 0x0000000400037c02 */ /* 0x002fe20008000f00 */
[----:B------:R-:W-:Y:S05]  /*1940*/  BRA.U !UP0, `(.L_x_32) ;  /* 0xfffffffd08e87547 */ /* 0x000fea000b83ffff */
.L_x_31:
[-C--:B------:R-:W-:Y:S02]  /*1950*/  SHF.L.U32 R2, R2, R3.reuse, RZ ;  /* 0x0000000302027219 */ /* 0x080fe400000006ff */
[----:B------:R-:W-:Y:S01]  /*1960*/  SHF.L.U32 R0, R0, R3, RZ ;  /* 0x0000000300007219 */ /* 0x000fe200000006ff */
[----:B------:R-:W-:Y:S02]  /*1970*/  IMAD.SHL.U32 R3, R3, 0x20, RZ ;  /* 0x0000002003037824 */ /* 0x000fe400078e00ff */
[----:B------:R1:W-:Y:S04]  /*1980*/  ATOMS.OR RZ, [UR5+0x14], R2 ;  /* 0x00001402ffff798c */ /* 0x0003e8000b000005 */
[----:B------:R1:W-:Y:S04]  /*1990*/  ATOMS.OR RZ, [UR5+0x18], R0 ;  /* 0x00001800ffff798c */ /* 0x0003e8000b000005 */
[----:B------:R1:W-:Y:S01]  /*19a0*/  STS [UR20+0x280e0], R3 ;  /* 0x0280e003ff007988 */ /* 0x0003e20008000814 */
[----:B------:R-:W-:Y:S05]  /*19b0*/  BRA `(.L_x_30) ;  /* 0x0000000000107947 */ /* 0x000fea0003800000 */
.L_x_29:
[----:B------:R-:W-:Y:S02]  /*19c0*/  MOV R0, 0xffffffff ;  /* 0xffffffff00007802 */ /* 0x000fe40000000f00 */
[----:B------:R-:W-:-:S03]  /*19d0*/  MOV R2, 0x1a00 ;  /* 0x00001a0000027802 */ /* 0x000fc60000000f00 */
[----:B------:R1:W-:Y:S04]  /*19e0*/  STS [UR20+0x280e0], R0 ;  /* 0x0280e000ff007988 */ /* 0x0003e80008000814 */
[----:B-1----:R-:W-:Y:S05]  /*19f0*/  CALL.REL.NOINC `($__internal_1_$__cuda_sm10x_tcgen05_guardrail_trap_phase_invalid_during_alloc) ;  /* 0x0000020c00e87944 */ /* 0x002fea0003c00000 */
.L_x_30:
[----:B------:R-:W-:Y:S05]  /*1a00*/  WARPSYNC.ALL ;  /* 0x0000000000007948 */ /* 0x000fea0003800000 */
[----:B------:R-:W2:Y:S02]  /*1a10*/  LDCU UR44, c[0x0][0x384] ;  /* 0x00007080ff2c77ac */ /* 0x000ea40008000800 */
[----:B--2---:R-:W-:Y:S01]  /*1a20*/  ISETP.NE.AND P0, PT, RZ, UR44, PT ;  /* 0x0000002cff007c0c */ /* 0x004fe2000bf05270 */
[----:B------:R-:W-:-:S12]  /*1a30*/  NOP ;  /* 0x0000000000007918 */ /* 0x000fd80000000000 */
[----:B------:R-:W-:Y:S05]  /*1a40*/  @!P0 EXIT ;  /* 0x000000000000894d */ /* 0x000fea0003800000 */
[----:B------:R-:W-:Y:S01]  /*1a50*/  UIADD3 UR4, UPT, UPT, UR20, 0x10000, URZ ;  /* 0x0001000014047890 */ /* 0x000fe2000fffe0ff */
[----:B------:R-:W-:Y:S01]  /*1a60*/  BSSY.RECONVERGENT B0, `(.L_x_33) ;  /* 0x000000b000007945 */ /* 0x000fe20003800200 */
[----:B------:R-:W-:Y:S02]  /*1a70*/  USHF.R.U32.HI UR6, URZ, 0x4, UR20 ;  /* 0x00000004ff067899 */ /* 0x000fe40008011614 */
[----:B------:R-:W-:Y:S02]  /*1a80*/  USHF.R.U32.HI UR4, URZ, 0x4, UR4 ;  /* 0x00000004ff047899 */ /* 0x000fe40008011604 */
[----:B------:R-:W-:Y:S02]  /*1a90*/  ULOP3.LUT UR6, UR6, 0x3fff, URZ, 0xc0, !UPT ;  /* 0x00003fff06067892 */ /* 0x000fe4000f8ec0ff */
[----:B------:R-:W-:Y:S02]  /*1aa0*/  ULOP3.LUT UR5, UR4, 0x3fff, URZ, 0xc0, !UPT ;  /* 0x00003fff04057892 */ /* 0x000fe4000f8ec0ff */
[----:B------:R-:W-:-:S02]  /*1ab0*/  ULOP3.LUT UR4, UR6, 0x10000, URZ, 0xfc, !UPT ;  /* 0x0001000006047892 */ /* 0x000fc4000f8efcff */
[----:B------:R-:W-:Y:S02]  /*1ac0*/  ULOP3.LUT UR58, UR5, 0x10000, URZ, 0xfc, !UPT ;  /* 0x00010000053a7892 */ /* 0x000fe4000f8efcff */
[----:B------:R-:W-:Y:S01]  /*1ad0*/  ULOP3.LUT UR60, UR5, 0x4000000, URZ, 0xfc, !UPT ;  /* 0x04000000053c7892 */ /* 0x000fe2000f8efcff */
[----:B------:R-:W-:Y:S01]  /*1ae0*/  UMOV UR59, 0x40004040 ;  /* 0x40004040003b7882 */ /* 0x000fe20000000000 */
[----:B------:R-:W-:Y:S06]  /*1af0*/  @!P4 BRA `(.L_x_34) ;  /* 0x000000000004c947 */ /* 0x000fec0003800000 */
[----:B------:R-:W-:Y:S05]  /*1b00*/  BPT.TRAP 0x1 ;  /* 0x000000040000795c */ /* 0x000fea0000300000 */
.L_x_34:
[----:B------:R-:W-:Y:S05]  /*1b10*/  BSYNC.RECONVERGENT B0 ;  /* 0x0000000000007941 */ /* 0x000fea0003800200 */
.L_x_33:
[----:B------:R-:W-:-:S04]  /*1b20*/  SHF.L.U32 R6, RZ, 0x1f, RZ ;  /* 0x0000001fff067819 */ /* 0x000fc800000006ff */
[----:B------:R-:W2:Y:S02]  /*1b30*/  SYNCS.PHASECHK.TRANS64.TRYWAIT P0, [UR20+0x28000], R6 ;  /* 0x02800006ff0075a7 */ /* 0x000ea40008001114 */
[----:B--2---:R-:W-:Y:S05]  /*1b40*/  @!P0 BRA `(.L_x_35) ;  /* 0x000001f800688947 */ /* 0x004fea0003800000 */
.L_x_396:
[----:B------:R-:W-:Y:S05]  /*1b50*/  BRA.U !UP1, `(.L_x_36) ;  /* 0x0000000109047547 */ /* 0x000fea000b800000 */
[----:B------:R-:W-:Y:S05]  /*1b60*/  BPT.TRAP 0x1 ;  /* 0x000000040000795c */ /* 0x000fea0000300000 */
.L_x_36:
[----:B------:R-:W2:Y:S01]  /*1b70*/  SYNCS.PHASECHK.TRANS64.TRYWAIT P0, [UR20+0x28020], R6 ;  /* 0x02802006ff0075a7 */ /* 0x000ea20008001114 */
[----:B------:R-:W-:Y:S01]  /*1b80*/  ULOP3.LUT UR72, UR48, 0x1, URZ, 0xc0, !UPT ;  /* 0x0000000130487892 */ /* 0x000fe2000f8ec0ff */
[----:B--2---:R-:W-:Y:S11]  /*1b90*/  @!P0 BRA `(.L_x_37) ;  /* 0x000001f8006c8947 */ /* 0x004ff60003800000 */
.L_x_398:
[----:B------:R-:W-:-:S09]  /*1ba0*/  UISETP.NE.U32.AND UP0, UPT, UR72, 0x1, UPT ;  /* 0x000000014800788c */ /* 0x000fd2000bf05070 */
[----:B------:R-:W-:Y:S05]  /*1bb0*/  BRA.U !UP0, `(.L_x_38) ;  /* 0x0000000108047547 */ /* 0x000fea000b800000 */
[----:B------:R-:W-:Y:S05]  /*1bc0*/  BPT.TRAP 0x1 ;  /* 0x000000040000795c */ /* 0x000fea0000300000 */
.L_x_38:
[----:B------:R-:W-:Y:S01]  /*1bd0*/  IMAD.MOV.U32 R5, RZ, RZ, 0x1 ;  /* 0x00000001ff057424 */ /* 0x000fe200078e00ff */
[----:B-1----:R-:W-:Y:S01]  /*1be0*/  CS2R R2, SRZ ;  /* 0x0000000000027805 */ /* 0x002fe2000001ff00 */
[----:B------:R-:W-:-:S03]  /*1bf0*/  IMAD.MOV.U32 R0, RZ, RZ, RZ ;  /* 0x000000ffff007224 */ /* 0x000fc600078e00ff */
[----:B------:R-:W-:-:S04]  /*1c00*/  SHF.L.U32 R5, R5, 0x1f, RZ ;  /* 0x0000001f05057819 */ /* 0x000fc800000006ff */
[----:B------:R-:W1:Y:S02]  /*1c10*/  SYNCS.PHASECHK.TRANS64.TRYWAIT P0, [UR20+0x28058], R5 ;  /* 0x02805805ff0075a7 */ /* 0x000e640008001114 */
[----:B-1----:R-:W-:Y:S05]  /*1c20*/  @!P0 BRA `(.L_x_39) ;  /* 0x000001f800608947 */ /* 0x002fea0003800000 */
.L_x_400:
[----:B------:R-:W-:Y:S01]  /*1c30*/  R2UR UR42, R3 ;  /* 0x00000000032a72ca */ /* 0x000fe200000e0000 */
[----:B------:R-:W-:Y:S01]  /*1c40*/  IMAD.MOV.U32 R3, RZ, RZ, RZ ;  /* 0x000000ffff037224 */ /* 0x000fe200078e00ff */
[----:B------:R-:W-:Y:S01]  /*1c50*/  R2UR UR40, R0 ;  /* 0x00000000002872ca */ /* 0x000fe200000e0000 */
[----:B------:R-:W-:Y:S01]  /*1c60*/  IMAD.MOV.U32 R0, RZ, RZ, RZ ;  /* 0x000000ffff007224 */ /* 0x000fe200078e00ff */
[----:B------:R-:W-:Y:S01]  /*1c70*/  R2UR UR41, R2 ;  /* 0x00000000022972ca */ /* 0x000fe200000e0000 */
[----:B------:R-:W-:Y:S01]  /*1c80*/  IMAD.MOV.U32 R2, RZ, RZ, RZ ;  /* 0x000000ffff027224 */ /* 0x000fe200078e00ff */
[----:B------:R-:W-:Y:S01]  /*1c90*/  R2UR UR39, R3 ;  /* 0x00000000032772ca */ /* 0x000fe200000e0000 */
[----:B------:R-:W-:Y:S01]  /*1ca0*/  UIADD3 UR8, UPT, UPT, UR58, 0x2, URZ ;  /* 0x000000023a087890 */ /* 0x000fe2000fffe0ff */
[----:B------:R-:W-:Y:S01]  /*1cb0*/  R2UR UR38, R0 ;  /* 0x00000000002672ca */ /* 0x000fe200000e0000 */
[----:B------:R-:W-:Y:S01]  /*1cc0*/  UIADD3 UR24, UPT, UPT, UR4, 0x2, URZ ;  /* 0x0000000204187890 */ /* 0x000fe2000fffe0ff */
[C---:B------:R-:W-:Y:S01]  /*1cd0*/  R2UR UR37, R2.reuse ;  /* 0x00000000022572ca */ /* 0x040fe200000e0000 */
[----:B------:R-:W-:Y:S01]  /*1ce0*/  UIADD3 UR6, UPT, UPT, UR58, 0x4, URZ ;  /* 0x000000043a067890 */ /* 0x000fe2000fffe0ff */
[----:B------:R-:W-:Y:S01]  /*1cf0*/  R2UR UR36, R2 ;  /* 0x00000000022472ca */ /* 0x000fe200000e0000 */
[----:B------:R-:W-:Y:S01]  /*1d00*/  UIADD3 UR22, UPT, UPT, UR4, 0x4, URZ ;  /* 0x0000000404167890 */ /* 0x000fe2000fffe0ff */
[----:B------:R-:W-:Y:S01]  /*1d10*/  R2UR UR21, R0 ;  /* 0x00000000001572ca */ /* 0x000fe200000e0000 */
[----:B------:R-:W-:-:S02]  /*1d20*/  UIADD3 UR26, UPT, UPT, UR58, 0x6, URZ ;  /* 0x000000063a1a7890 */ /* 0x000fc4000fffe0ff */
[----:B------:R-:W-:Y:S02]  /*1d30*/  UIADD3 UR18, UPT, UPT, UR4, 0x6, URZ ;  /* 0x0000000604127890 */ /* 0x000fe4000fffe0ff */
[----:B------:R-:W-:Y:S02]  /*1d40*/  UIADD3 UR28, UPT, UPT, UR58, 0x400, URZ ;  /* 0x000004003a1c7890 */ /* 0x000fe4000fffe0ff */
[----:B------:R-:W-:Y:S02]  /*1d50*/  UIADD3 UR16, UPT, UPT, UR4, 0x400, URZ ;  /* 0x0000040004107890 */ /* 0x000fe4000fffe0ff */
[----:B------:R-:W-:Y:S02]  /*1d60*/  UIADD3 UR30, UPT, UPT, UR58, 0x402, URZ ;  /* 0x000004023a1e7890 */ /* 0x000fe4000fffe0ff */
[----:B------:R-:W-:Y:S02]  /*1d70*/  UIADD3 UR14, UPT, UPT, UR4, 0x402, URZ ;  /* 0x00000402040e7890 */ /* 0x000fe4000fffe0ff */
[----:B------:R-:W-:-:S02]  /*1d80*/  UIADD3 UR32, UPT, UPT, UR58, 0x404, URZ ;  /* 0x000004043a207890 */ /* 0x000fc4000fffe0ff */
[----:B------:R-:W-:Y:S02]  /*1d90*/  UIADD3 UR12, UPT, UPT, UR4, 0x404, URZ ;  /* 0x00000404040c7890 */ /* 0x000fe4000fffe0ff */
[----:B------:R-:W-:Y:S01]  /*1da0*/  UIADD3 UR34, UPT, UPT, UR58, 0x406, URZ ;  /* 0x000004063a227890 */ /* 0x000fe2000fffe0ff */
[----:B------:R-:W-:Y:S01]  /*1db0*/  UMOV UR66, 0x0 ;  /* 0x0000000000427882 */ /* 0x000fe20000000000 */
[----:B------:R-:W-:Y:S01]  /*1dc0*/  UMOV UR67, 0x8200490 ;  /* 0x0820049000437882 */ /* 0x000fe20000000000 */
[----:B------:R-:W-:Y:S01]  /*1dd0*/  UMOV UR5, 0x40004040 ;  /* 0x4000404000057882 */ /* 0x000fe20000000000 */
[----:B------:R-:W-:Y:S01]  /*1de0*/  UIADD3 UR10, UPT, UPT, UR4, 0x406, URZ ;  /* 0x00000406040a7890 */ /* 0x000fe2000fffe0ff */
[----:B------:R2:W-:Y:S01]  /*1df0*/  UTCHMMA gdesc[UR4], gdesc[UR58], tmem[UR42], tmem[UR66], idesc[UR67], !UPT ;  /* 0x00ff423a040075ea */ /* 0x0005e2000f80002a */
[----:B------:R-:W-:Y:S01]  /*1e00*/  UMOV UR64, 0x0 ;  /* 0x0000000000407882 */ /* 0x000fe20000000000 */
        /* <DEDUP_REMOVED lines=11> */
[----:B------:R2:W-:Y:S01]  /*1ec0*/  UTCHMMA gdesc[UR24], gdesc[UR8], tmem[UR41], tmem[UR64], idesc[UR65], UPT ;  /* 0x00ff4008180075ea */ /* 0x0005e2000b800029 */
        /* <DEDUP_REMOVED lines=20> */
[----:B------:R2:W-:Y:S01]  /*2010*/  UTCHMMA gdesc[UR12], gdesc[UR32], tmem[UR36], tmem[UR48], idesc[UR49], UPT ;  /* 0x00ff30200c0075ea */ /* 0x0005e2000b800024 */
[----:B------:R2:W-:Y:S01]  /*2020*/  UTCHMMA gdesc[UR10], gdesc[UR34], tmem[UR21], tmem[UR46], idesc[UR47], UPT ;  /* 0x00ff2e220a0075ea */ /* 0x0005e2000b800015 */
[----:B------:R-:W-:-:S09]  /*2030*/  UISETP.NE.AND UP4, UPT, UR72, URZ, UPT ;  /* 0x000000ff4800728c */ /* 0x000fd2000bf85270 */
[----:B------:R-:W-:Y:S05]  /*2040*/  BRA.U UP4, `(.L_x_40) ;  /* 0x0000000104047547 */ /* 0x000fea000b800000 */
[----:B--2---:R-:W-:Y:S05]  /*2050*/  BPT.TRAP 0x1 ;  /* 0x000000040000795c */ /* 0x004fea0000300000 */
.L_x_40:
[----:B--2---:R-:W-:Y:S01]  /*2060*/  UIADD3 UR5, UPT, UPT, UR20, 0x28050, URZ ;  /* 0x0002805014057890 */ /* 0x004fe2000fffe0ff */
[----:B------:R-:W-:Y:S08]  /*2070*/  BSSY.RECONVERGENT B0, `(.L_x_41) ;  /* 0x0000004000007945 */ /* 0x000ff00003800200 */
[----:B------:R2:W-:Y:S01]  /*2080*/  UTCBAR [UR5], URZ ;  /* 0x000000ff050073e9 */ /* 0x0005e200080000ff */
[----:B------:R-:W-:Y:S05]  /*2090*/  @!P4 BRA `(.L_x_42) ;  /* 0x000000000004c947 */ /* 0x000fea0003800000 */
[----:B--2---:R-:W-:Y:S05]  /*20a0*/  BPT.TRAP 0x1 ;  /* 0x000000040000795c */ /* 0x004fea0000300000 */
.L_x_42:
[----:B--2---:R-:W-:Y:S05]  /*20b0*/  BSYNC.RECONVERGENT B0 ;  /* 0x0000000000007941 */ /* 0x004fea0003800200 */
.L_x_41:
[----:B------:R-:W2:Y:S01]  /*20c0*/  SYNCS.PHASECHK.TRANS64.TRYWAIT P0, [UR20+0x28008], R6 ;  /* 0x02800806ff0075a7 */ /* 0x000ea20008001114 */
[----:B------:R-:W-:Y:S01]  /*20d0*/  ULOP3.LUT UR61, UR50, 0x1, URZ, 0xc0, !UPT ;  /* 0x00000001323d7892 */ /* 0x000fe2000f8ec0ff */
[----:B--2---:R-:W-:Y:S11]  /*20e0*/  @!P0 BRA `(.L_x_43) ;  /* 0x000001f400488947 */ /* 0x004ff60003800000 */
.L_x_402:
[----:B------:R-:W-:-:S09]  /*20f0*/  UISETP.NE.U32.AND UP0, UPT, UR61, 0x1, UPT ;  /* 0x000000013d00788c */ /* 0x000fd2000bf05070 */
[----:B------:R-:W-:Y:S05]  /*2100*/  BRA.U !UP0, `(.L_x_44) ;  /* 0x0000000108047547 */ /* 0x000fea000b800000 */
[----:B------:R-:W-:Y:S05]  /*2110*/  BPT.TRAP 0x1 ;  /* 0x000000040000795c */ /* 0x000fea0000300000 */
.L_x_44:
[----:B------:R-:W3:Y:S01]  /*2120*/  SYNCS.PHASECHK.TRANS64.TRYWAIT P0, [UR20+0x28068], R5 ;  /* 0x02806805ff0075a7 */ /* 0x000ee20008001114 */
[----:B--2---:R-:W-:Y:S01]  /*2130*/  HFMA2 R3, -RZ, RZ, 0, 7.62939453125e-06 ;  /* 0x00000080ff037431 */ /* 0x004fe200000001ff */
[----:B------:R-:W-:Y:S01]  /*2140*/  MOV R2, 0x80 ;  /* 0x0000008000027802 */ /* 0x000fe20000000f00 */
[----:B------:R-:W-:Y:S01]  /*2150*/  HFMA2 R0, -RZ, RZ, 0, 7.62939453125e-06 ;  /* 0x00000080ff007431 */ /* 0x000fe200000001ff */
[----:B---3--:R-:W-:Y:S06]  /*2160*/  @!P0 BRA `(.L_x_45) ;  /* 0x000001f400408947 */ /* 0x008fec0003800000 */
.L_x_404:
[----:B------:R-:W-:Y:S01]  /*2170*/  R2UR UR42, R2 ;  /* 0x00000000022a72ca */ /* 0x000fe200000e0000 */
[----:B------:R-:W-:Y:S01]  /*2180*/  IMAD.MOV.U32 R2, RZ, RZ, 0x80 ;  /* 0x00000080ff027424 */ /* 0x000fe200078e00ff */
[----:B------:R-:W-:Y:S01]  /*2190*/  R2UR UR43, R3 ;  /* 0x00000000032b72ca */ /* 0x000fe200000e0000 */
[----:B------:R-:W-:Y:S01]  /*21a0*/  IMAD.MOV.U32 R3, RZ, RZ, 0x80 ;  /* 0x00000080ff037424 */ /* 0x000fe200078e00ff */
[----:B------:R-:W-:Y:S01]  /*21b0*/  R2UR UR41, R0 ;  /* 0x00000000002972ca */ /* 0x000fe200000e0000 */
[----:B------:R-:W-:Y:S01]  /*21c0*/  IMAD.MOV.U32 R0, RZ, RZ, 0x80 ;  /* 0x00000080ff007424 */ /* 0x000fe200078e00ff */
[----:B------:R-:W-:Y:S01]  /*21d0*/  R2UR UR40, R2 ;  /* 0x00000000022872ca */ /* 0x000fe200000e0000 */
[----:B------:R-:W-:Y:S01]  /*21e0*/  UIADD3 UR18, UPT, UPT, UR4, 0x800, URZ ;  /* 0x0000080004127890 */ /* 0x000fe2000fffe0ff */
[----:B------:R-:W-:Y:S01]  /*21f0*/  R2UR UR39, R3 ;  /* 0x00000000032772ca */ /* 0x000fe200000e0000 */
[----:B------:R-:W-:Y:S01]  /*2200*/  UIADD3 UR16, UPT, UPT, UR4, 0x802, URZ ;  /* 0x0000080204107890 */ /* 0x000fe2000fffe0ff */
[----:B------:R-:W-:Y:S01]  /*2210*/  R2UR UR38, R0 ;  /* 0x00000000002672ca */ /* 0x000fe200000e0000 */
[----:B------:R-:W-:Y:S01]  /*2220*/  UIADD3 UR14, UPT, UPT, UR4, 0x804, URZ ;  /* 0x00000804040e7890 */ /* 0x000fe2000fffe0ff */
[----:B------:R-:W-:Y:S01]  /*2230*/  R2UR UR35, R2 ;  /* 0x00000000022372ca */ /* 0x000fe200000e0000 */
[----:B------:R-:W-:Y:S01]  /*2240*/  UIADD3 UR12, UPT, UPT, UR4, 0x806, URZ ;  /* 0x00000806040c7890 */ /* 0x000fe2000fffe0ff */
[----:B------:R-:W-:Y:S01]  /*2250*/  R2UR UR21, R0 ;  /* 0x00000000001572ca */ /* 0x000fe200000e0000 */
[----:B------:R-:W-:Y:S01]  /*2260*/  UMOV UR36, UR8 ;  /* 0x0000000800247c82 */ /* 0x000fe20008000000 */
[----:B------:R-:W-:Y:S01]  /*2270*/  UIADD3 UR10, UPT, UPT, UR4, 0xc00, URZ ;  /* 0x00000c00040a7890 */ /* 0x000fe2000fffe0ff */
[----:B------:R-:W-:Y:S01]  /*2280*/  UMOV UR24, UR6 ;  /* 0x0000000600187c82 */ /* 0x000fe20008000000 */
[----:B------:R-:W-:-:S02]  /*2290*/  UIADD3 UR8, UPT, UPT, UR4, 0xc02, URZ ;  /* 0x00000c0204087890 */ /* 0x000fc4000fffe0ff */
[----:B------:R-:W-:Y:S01]  /*22a0*/  UIADD3 UR6, UPT, UPT, UR4, 0xc04, URZ ;  /* 0x00000c0404067890 */ /* 0x000fe2000fffe0ff */
[----:B------:R-:W-:Y:S01]  /*22b0*/  UMOV UR64, 0x0 ;  /* 0x0000000000407882 */ /* 0x000fe20000000000 */
[----:B------:R-:W-:Y:S01]  /*22c0*/  UMOV UR65, 0x8200490 ;  /* 0x0820049000417882 */ /* 0x000fe20000000000 */
[----:B------:R-:W-:Y:S01]  /*22d0*/  UIADD3 UR4, UPT, UPT, UR4, 0xc06, URZ ;  /* 0x00000c0604047890 */ /* 0x000fe2000fffe0ff */
        /* <DEDUP_REMOVED lines=9> */
[----:B------:R2:W-:Y:S01]  /*2370*/  UTCHMMA gdesc[UR18], gdesc[UR58], tmem[UR43], tmem[UR64], idesc[UR65], !UPT ;  /* 0x00ff403a120075ea */ /* 0x0005e2000f80002b */
        /* <DEDUP_REMOVED lines=20> */
[----:B------:R-:W-:Y:S01]  /*24c0*/  UMOV UR22, UR34 ;  /* 0x0000002200167c82 */ /* 0x000fe20008000000 */
        /* <DEDUP_REMOVED lines=10> */
.L_x_46:
[----:B--2---:R-:W-:-:S09]  /*2570*/  UIADD3 UR4, UPT, UPT, UR20, 0x28060, URZ ;  /* 0x0002806014047890 */ /* 0x004fd2000fffe0ff */
[----:B------:R2:W-:Y:S01]  /*2580*/  UTCBAR [UR4], URZ ;  /* 0x000000ff040073e9 */ /* 0x0005e200080000ff */
[----:B------:R-:W-:Y:S05]  /*2590*/  BRA.U !UP1, `(.L_x_47) ;  /* 0x0000000109047547 */ /* 0x000fea000b800000 */
[----:B--2---:R-:W-:Y:S05]  /*25a0*/  BPT.TRAP 0x1 ;  /* 0x000000040000795c */ /* 0x004fea0000300000 */
.L_x_47:
[----:B--2---:R-:W-:-:S09]  /*25b0*/  UIADD3 UR4, UPT, UPT, UR20, 0x28038, URZ ;  /* 0x0002803814047890 */ /* 0x004fd2000fffe0ff */
[----:B------:R2:W-:Y:S01]  /*25c0*/  UTCBAR [UR4], URZ ;  /* 0x000000ff040073e9 */ /* 0x0005e200080000ff */
[----:B------:R-:W-:Y:S05]  /*25d0*/  BRA.U !UP1, `(.L_x_48) ;  /* 0x0000000109047547 */ /* 0x000fea000b800000 */
[----:B--2---:R-:W-:Y:S05]  /*25e0*/  BPT.TRAP 0x1 ;  /* 0x000000040000795c */ /* 0x004fea0000300000 */
.L_x_48:
[----:B------:R-:W3:Y:S02]  /*25f0*/  SYNCS.PHASECHK.TRANS64.TRYWAIT P0, [UR20+0x28028], R6 ;  /* 0x02802806ff0075a7 */ /* 0x000ee40008001114 */
[----:B---3--:R-:W-:Y:S05]  /*2600*/  @!P0 BRA `(.L_x_49) ;  /* 0x000001f000308947 */ /* 0x008fea0003800000 */
.L_x_406:
[----:B------:R-:W-:Y:S05]  /*2610*/  BRA.U UP5, `(.L_x_50) ;  /* 0x0000000105047547 */ /* 0x000fea000b800000 */
[----:B--2---:R-:W-:Y:S05]  /*2620*/  BPT.TRAP 0x1 ;  /* 0x000000040000795c */ /* 0x004fea0000300000 */
.L_x_50:
[----:B------:R-:W4:Y:S02]  /*2630*/  SYNCS.PHASECHK.TRANS64.TRYWAIT P0, [UR20+0x280a0], R5 ;  /* 0x0280a005ff0075a7 */ /* 0x000f240008001114 */
[----:B----4-:R-:W-:Y:S05]  /*2640*/  @!P0 BRA `(.L_x_51) ;  /* 0x000001f000388947 */ /* 0x010fea0003800000 */
.L_x_408:
[----:B------:R-:W-:Y:S05]  /*2650*/  BRA.U UP4, `(.L_x_52) ;  /* 0x0000000104047547 */ /* 0x000fea000b800000 */
[----:B--2---:R-:W-:Y:S05]  /*2660*/  BPT.TRAP 0x1 ;  /* 0x000000040000795c */ /* 0x004fea0000300000 */
.L_x_52:
[----:B------:R-:W5:Y:S01]  /*2670*/  SYNCS.PHASECHK.TRANS64.TRYWAIT P0, [UR20+0x28058], R6 ;  /* 0x02805806ff0075a7 */ /* 0x000f620008001114 */
[----:B----4-:R-:W-:Y:S01]  /*2680*/  HFMA2 R0, -RZ, RZ, 0, 1.52587890625e-05 ;  /* 0x00000100ff007431 */ /* 0x010fe200000001ff */
[----:B------:R-:W-:Y:S01]  /*2690*/  MOV R2, 0x20 ;  /* 0x0000002000027802 */ /* 0x000fe20000000f00 */
[----:B-----5:R-:W-:Y:S06]  /*26a0*/  @!P0 BRA `(.L_x_53) ;  /* 0x000001f000388947 */ /* 0x020fec0003800000 */
.L_x_410:
[----:B------:R-:W-:Y:S01]  /*26b0*/  R2UR UR35, R2 ;  /* 0x00000000022372ca */ /* 0x000fe200000e0000 */
[----:B------:R-:W-:Y:S01]  /*26c0*/  IMAD.MOV.U32 R2, RZ, RZ, 0x38 ;  /* 0x00000038ff027424 */ /* 0x000fe200078e00ff */
[----:B------:R-:W-:Y:S01]  /*26d0*/  R2UR UR36, R0 ;  /* 0x00000000002472ca */ /* 0x000fe200000e0000 */
[----:B-1----:R-:W-:Y:S01]  /*26e0*/  IMAD.MOV.U32 R4, RZ, RZ, 0x28 ;  /* 0x00000028ff047424 */ /* 0x002fe200078e00ff */
[----:B------:R-:W-:Y:S01]  /*26f0*/  UIADD3 UR18, UPT, UPT, UR60, 0x800, URZ ;  /* 0x000008003c127890 */ /* 0x000fe2000fffe0ff */
[----:B---3--:R-:W-:Y:S01]  /*2700*/  IMAD.MOV.U32 R3, RZ, RZ, 0x100 ;  /* 0x00000100ff037424 */ /* 0x008fe200078e00ff */
[----:B------:R-:W-:Y:S01]  /*2710*/  R2UR UR29, R2 ;  /* 0x00000000021d72ca */ /* 0x000fe200000e0000 */
[----:B------:R-:W-:Y:S01]  /*2720*/  IMAD.MOV.U32 R2, RZ, RZ, 0x48 ;  /* 0x00000048ff027424 */ /* 0x000fe200078e00ff */
[----:B------:R-:W-:Y:S01]  /*2730*/  R2UR UR33, R4 ;  /* 0x00000000042172ca */ /* 0x000fe200000e0000 */
[----:B------:R-:W-:Y:S01]  /*2740*/  IMAD.MOV.U32 R4, RZ, RZ, 0x30 ;  /* 0x00000030ff047424 */ /* 0x000fe200078e00ff */
[C---:B------:R-:W-:Y:S01]  /*2750*/  R2UR UR34, R3.reuse ;  /* 0x00000000032272ca */ /* 0x040fe200000e0000 */
[----:B------:R-:W-:Y:S01]  /*2760*/  IMAD.MOV.U32 R0, RZ, RZ, 0x100 ;  /* 0x00000100ff007424 */ /* 0x000fe200078e00ff */
[----:B------:R-:W-:Y:S01]  /*2770*/  R2UR UR25, R2 ;  /* 0x00000000021972ca */ /* 0x000fe200000e0000 */
[----:B------:R-:W-:Y:S01]  /*2780*/  IMAD.MOV.U32 R2, RZ, RZ, 0x50 ;  /* 0x00000050ff027424 */ /* 0x000fe200078e00ff */
[----:B------:R-:W-:Y:S01]  /*2790*/  R2UR UR31, R4 ;  /* 0x00000000041f72ca */ /* 0x000fe200000e0000 */
[----:B------:R-:W-:Y:S01]  /*27a0*/  IMAD.MOV.U32 R4, RZ, RZ, 0x40 ;  /* 0x00000040ff047424 */ /* 0x000fe200078e00ff */
[C---:B------:R-:W-:Y:S01]  /*27b0*/  R2UR UR32, R3.reuse ;  /* 0x00000000032072ca */ /* 0x040fe200000e0000 */
[----:B------:R-:W-:Y:S01]  /*27c0*/  UIADD3 UR16, UPT, UPT, UR60, 0x880, URZ ;  /* 0x000008803c107890 */ /* 0x000fe2000fffe0ff */
        /* <DEDUP_REMOVED lines=13> */
[----:B------:R-:W-:Y:S01]  /*28a0*/  UMOV UR54, 0x0 ;  /* 0x0000000000367882 */ /* 0x000fe20000000000 */
[----:B------:R-:W-:Y:S01]  /*28b0*/  R2UR UR22, R0 ;  /* 0x00000000001672ca */ /* 0x000fe200000e0000 */
[----:B------:R-:W-:Y:S01]  /*28c0*/  UMOV UR55, 0x8210490 ;  /* 0x0821049000377882 */ /* 0x000fe20000000000 */
[----:B--2---:R-:W-:Y:S01]  /*28d0*/  UIADD3 UR4, UPT, UPT, UR60, 0xb80, URZ ;  /* 0x00000b803c047890 */ /* 0x004fe2000fffe0ff */
[----:B------:R-:W-:Y:S01]  /*28e0*/  UMOV UR19, 0x40004040 ;  /* 0x4000404000137882 */ /* 0x000fe20000000000 */
[----:B------:R-:W-:Y:S01]  /*28f0*/  UMOV UR52, 0x0 ;  /* 0x0000000000347882 */ /* 0x000fe20000000000 */
[----:B------:R-:W-:Y:S01]  /*2900*/  UMOV UR53, 0x8210490 ;  /* 0x0821049000357882 */ /* 0x000fe20000000000 */
[----:B------:R-:W-:Y:S01]  /*2910*/  UMOV UR17, 0x40004040 ;  /* 0x4000404000117882 */ /* 0x000fe20000000000 */
[----:B------:R-:W-:Y:S01]  /*2920*/  UMOV UR50, 0x0 ;  /* 0x0000000000327882 */ /* 0x000fe20000000000 */
[----:B------:R-:W-:Y:S01]  /*2930*/  UMOV UR51, 0x8210490 ;  /* 0x0821049000337882 */ /* 0x000fe20000000000 */
[----:B------:R-:W-:Y:S01]  /*2940*/  UMOV UR15, 0x40004040 ;  /* 0x40004040000f7882 */ /* 0x000fe20000000000 */
[----:B------:R1:W-:Y:S01]  /*2950*/  UTCHMMA tmem[UR35], gdesc[UR18], tmem[UR36], tmem[UR54], idesc[UR55], !UPT ;  /* 0x00ff3612230079ea */ /* 0x0003e2000f800024 */
[----:B------:R-:W-:Y:S01]  /*2960*/  UMOV UR48, 0x0 ;  /* 0x0000000000307882 */ /* 0x000fe20000000000 */
[----:B------:R-:W-:Y:S01]  /*2970*/  UMOV UR49, 0x8210490 ;  /* 0x0821049000317882 */ /* 0x000fe20000000000 */
[----:B------:R-:W-:Y:S01]  /*2980*/  UMOV UR13, 0x40004040 ;  /* 0x40004040000d7882 */ /* 0x000fe20000000000 */
[----:B------:R1:W-:Y:S01]  /*2990*/  UTCHMMA tmem[UR33], gdesc[UR16], tmem[UR34], tmem[UR52], idesc[UR53], UPT ;  /* 0x00ff3410210079ea */ /* 0x0003e2000b800022 */
        /* <DEDUP_REMOVED lines=16> */
[----:B------:R1:W-:Y:S01]  /*2aa0*/  UTCHMMA tmem[UR23], gdesc[UR6], tmem[UR24], tmem[UR40], idesc[UR41], UPT ;  /* 0x00ff2806170079ea */ /* 0x0003e2000b800018 */
[----:B------:R1:W-:Y:S01]  /*2ab0*/  UTCHMMA tmem[UR21], gdesc[UR4], tmem[UR22], tmem[UR38], idesc[UR39], UPT ;  /* 0x00ff2604150079ea */ /* 0x0003e2000b800016 */
[----:B------:R-:W-:Y:S05]  /*2ac0*/  BRA.U UP5, `(.L_x_54) ;  /* 0x0000000105047547 */ /* 0x000fea000b800000 */
[----:B-1----:R-:W-:Y:S05]  /*2ad0*/  BPT.TRAP 0x1 ;  /* 0x000000040000795c */ /* 0x002fea0000300000 */
.L_x_54:
[----:B-1----:R-:W-:Y:S01]  /*2ae0*/  UIADD3 UR4, UPT, UPT, UR20, 0x28090, URZ ;  /* 0x0002809014047890 */ /* 0x002fe2000fffe0ff */
[----:B------:R-:W-:Y:S01]  /*2af0*/  HFMA2 R8, -RZ, RZ, 0, 5.9604644775390625e-08 ;  /* 0x00000001ff087431 */ /* 0x000fe200000001ff */
[----:B------:R-:W-:Y:S01]  /*2b00*/  UISETP.GE.AND UP0, UPT, UR44, 0x81, UPT ;  /* 0x000000812c00788c */ /* 0x000fe2000bf06270 */
[----:B------:R-:W-:Y:S01]  /*2b10*/  MOV R7, RZ ;  /* 0x000000ff00077202 */ /* 0x000fe20000000f00 */
[----:B------:R-:W-:Y:S01]  /*2b20*/  UMOV UR42, URZ ;  /* 0x000000ff002a7c82 */ /* 0x000fe20008000000 */
[----:B------:R-:W-:Y:S01]  /*2b30*/  UMOV UR20, 0x800 ;  /* 0x0000080000147882 */ /* 0x000fe20000000000 */
[----:B------:R-:W-:-:S03]  /*2b40*/  UMOV UR56, 0x1 ;  /* 0x0000000100387882 */ /* 0x000fc60000000000 */
[----:B------:R1:W-:Y:S02]  /*2b50*/  UTCBAR [UR4], URZ ;  /* 0x000000ff040073e9 */ /* 0x0003e400080000ff */
[----:B------:R-:W-:Y:S05]  /*2b60*/  BRA.U !UP0, `(.L_x_55) ;  /* 0x0000001508ec7547 */ /* 0x000fea000b800000 */
[----:B------:R-:W-:Y:S01]  /*2b70*/  UIADD3 UR5, UPT, UPT, UR44, 0x7f, URZ ;  /* 0x0000007f2c057890 */ /* 0x000fe2000fffe0ff */
[----:B------:R-:W-:Y:S01]  /*2b80*/  CS2R R6, SRZ ;  /* 0x0000000000067805 */ /* 0x000fe2000001ff00 */
[----:B------:R-:W-:Y:S01]  /*2b90*/  IMAD.MOV.U32 R8, RZ, RZ, 0x1 ;  /* 0x00000001ff087424 */ /* 0x000fe200078e00ff */
[----:B------:R-:W-:Y:S01]  /*2ba0*/  MOV R5, RZ ;  /* 0x000000ff00057202 */ /* 0x000fe20000000f00 */
[----:B-1----:R-:W-:Y:S01]  /*2bb0*/  USHF.R.S32.HI UR4, URZ, 0x1f, UR5 ;  /* 0x0000001fff047899 */ /* 0x002fe20008011405 */
[----:B------:R-:W-:Y:S01]  /*2bc0*/  UMOV UR7, 0x2 ;  /* 0x0000000200077882 */ /* 0x000fe20000000000 */
[----:B------:R-:W-:Y:S02]  /*2bd0*/  UMOV UR56, 0x1 ;  /* 0x0000000100387882 */ /* 0x000fe40000000000 */
[----:B------:R-:W-:Y:S01]  /*2be0*/  ULEA.HI UR4, UR4, UR5, URZ, 0x7 ;  /* 0x0000000504047291 */ /* 0x000fe2000f8f38ff */
[----:B------:R-:W-:Y:S01]  /*2bf0*/  UMOV UR42, URZ ;  /* 0x000000ff002a7c82 */ /* 0x000fe20008000000 */
[----:B------:R-:W-:-:S02]  /*2c00*/  UMOV UR25, 0x1 ;  /* 0x0000000100197882 */ /* 0x000fc40000000000 */
[----:B------:R-:W-:-:S12]  /*2c10*/  USHF.R.S32.HI UR57, URZ, 0x7, UR4 ;  /* 0x00000007ff397899 */ /* 0x000fd80008011404 */
.L_x_74:
[----:B--2---:R-:W-:Y:S05]  /*2c20*/  BRA.U !UP1, `(.L_x_56) ;  /* 0x0000000109047547 */ /* 0x004fea000b800000 */
[----:B------:R-:W-:Y:S05]  /*2c30*/  BPT.TRAP 0x1 ;  /* 0x000000040000795c */ /* 0x000fea0000300000 */
.L_x_56:
[----:B------:R-:W1:Y:S01]  /*2c40*/  S2UR UR4, SR_CgaCtaId ;  /* 0x00000000000479c3 */ /* 0x000e620000008800 */
[----:B------:R-:W-:Y:S01]  /*2c50*/  UMOV UR24, 0x400 ;  /* 0x0000040000187882 */ /* 0x000fe20000000000 */
[----:B------:R-:W-:Y:S01]  /*2c60*/  SHF.L.U32 R4, R5, 0x1f, RZ ;  /* 0x0000001f05047819 */ /* 0x000fe200000006ff */
[----:B------:R-:W-:Y:S02]  /*2c70*/  HFMA2 R0, -RZ, RZ, 0, 0 ;  /* 0x00000000ff007431 */ /* 0x000fe400000001ff */
[----:B------:R-:W-:Y:S01]  /*2c80*/  IMAD.MOV.U32 R2, RZ, RZ, RZ ;  /* 0x000000ffff027224 */ /* 0x000fe200078e00ff */
[----:B-1----:R-:W-:Y:S04]  /*2c90*/  ULEA UR24, UR4, UR24, 0x18 ;  /* 0x0000001804187291 */ /* 0x002fe8000f8ec0ff */
[----:B------:R-:W-:Y:S02]  /*2ca0*/  ULEA UR5, UR7, UR24, 0x3 ;  /* 0x0000001807057291 */ /* 0x000fe4000f8e18ff */
[----:B------:R-:W-:Y:S04]  /*2cb0*/  USHF.R.U32.HI UR4, URZ, 0x4, UR24 ;  /* 0x00000004ff047899 */ /* 0x000fe80008011618 */
[----:B------:R-:W-:Y:S03]  /*2cc0*/  ULOP3.LUT UR4, UR4, 0x3fff, URZ, 0xc0, !UPT ;  /* 0x00003fff04047892 */ /* 0x000fe6000f8ec0ff */
[----:B------:R-:W1:Y:S01]  /*2cd0*/  SYNCS.PHASECHK.TRANS64.TRYWAIT P0, [UR5+0x28020], R4 ;  /* 0x02802004ff0075a7 */ /* 0x000e620008001105 */
[----:B------:R-:W-:Y:S01]  /*2ce0*/  ULOP3.LUT UR21, UR4, 0x10000, URZ, 0xfc, !UPT ;  /* 0x0001000004157892 */ /* 0x000fe2000f8efcff */
[----:B-1----:R-:W-:Y:S11]  /*2cf0*/  @!P0 BRA `(.L_x_57) ;  /* 0x000001e800bc8947 */ /* 0x002ff60003800000 */
.L_x_412:
[----:B------:R-:W-:Y:S01]  /*2d00*/  ULEA UR22, UR7, UR58, 0xb ;  /* 0x0000003a07167291 */ /* 0x000fe2000f8e58ff */
[----:B------:R-:W-:Y:S01]  /*2d10*/  R2UR UR44, R2 ;  /* 0x00000000022c72ca */ /* 0x000fe200000e0000 */
[----:B------:R-:W-:Y:S01]  /*2d20*/  UIADD3 UR18, UPT, UPT, UR21, 0x2, URZ ;  /* 0x0000000215127890 */ /* 0x000fe2000fffe0ff */
[----:B------:R-:W-:Y:S01]  /*2d30*/  R2UR UR49, R0 ;  /* 0x00000000003172ca */ /* 0x000fe200000e0000 */
[----:B------:R-:W-:Y:S01]  /*2d40*/  UIADD3 UR34, UPT, UPT, UR22, 0x2, URZ ;  /* 0x0000000216227890 */ /* 0x000fe2000fffe0ff */
[----:B-1----:R-:W-:Y:S01]  /*2d50*/  IMAD.MOV.U32 R3, RZ, RZ, RZ ;  /* 0x000000ffff037224 */ /* 0x002fe200078e00ff */
[----:B------:R-:W-:Y:S01]  /*2d60*/  UIADD3 UR16, UPT, UPT, UR21, 0x4, URZ ;  /* 0x0000000415107890 */ /* 0x000fe2000fffe0ff */
[----:B------:R-:W-:Y:S01]  /*2d70*/  IMAD.MOV.U32 R2, RZ, RZ, RZ ;  /* 0x000000ffff027224 */ /* 0x000fe200078e00ff */
[----:B------:R-:W-:Y:S01]  /*2d80*/  UIADD3 UR32, UPT, UPT, UR22, 0x4, URZ ;  /* 0x0000000416207890 */ /* 0x000fe2000fffe0ff */
[----:B------:R-:W-:Y:S01]  /*2d90*/  IMAD.MOV.U32 R0, RZ, RZ, RZ ;  /* 0x000000ffff007224 */ /* 0x000fe200078e00ff */
        /* <DEDUP_REMOVED lines=10> */
[----:B------:R-:W-:Y:S01]  /*2e40*/  UIADD3 UR26, UPT, UPT, UR22, 0x402, URZ ;  /* 0x00000402161a7890 */ /* 0x000fe2000fffe0ff */
[----:B------:R-:W-:Y:S01]  /*2e50*/  R2UR UR20, R0 ;  /* 0x00000000001472ca */ /* 0x000fe200000e0000 */
[----:B------:R-:W-:Y:S02]  /*2e60*/  UIADD3 UR8, UPT, UPT, UR21, 0x404, URZ ;  /* 0x0000040415087890 */ /* 0x000fe4000fffe0ff */
[----:B------:R-:W-:Y:S02]  /*2e70*/  UIADD3 UR36, UPT, UPT, UR22, 0x404, URZ ;  /* 0x0000040416247890 */ /* 0x000fe4000fffe0ff */
[----:B------:R-:W-:Y:S02]  /*2e80*/  UIADD3 UR4, UPT, UPT, UR21, 0x406, URZ ;  /* 0x0000040615047890 */ /* 0x000fe4000fffe0ff */
[----:B------:R-:W-:Y:S02]  /*2e90*/  UIADD3 UR38, UPT, UPT, UR22, 0x406, URZ ;  /* 0x0000040616267890 */ /* 0x000fe4000fffe0ff */
[----:B------:R-:W-:Y:S02]  /*2ea0*/  UIADD3 UR6, UPT, UPT, UR7, 0x1, URZ ;  /* 0x0000000107067890 */ /* 0x000fe4000fffe0ff */
[----:B------:R-:W-:Y:S02]  /*2eb0*/  UISETP.NE.AND UP4, UPT, UR72, URZ, UPT ;  /* 0x000000ff4800728c */ /* 0x000fe4000bf85270 */
[----:B------:R-:W-:Y:S01]  /*2ec0*/  UISETP.NE.AND UP0, UPT, UR6, 0x3, UPT ;  /* 0x000000030600788c */ /* 0x000fe2000bf05270 */
[----:B------:R-:W-:Y:S01]  /*2ed0*/  UMOV UR70, 0x0 ;  /* 0x0000000000467882 */ /* 0x000fe20000000000 */
[----:B------:R-:W-:Y:S02]  /*2ee0*/  UMOV UR71, 0x8200490 ;  /* 0x0820049000477882 */ /* 0x000fe40000000000 */
[----:B------:R-:W-:Y:S01]  /*2ef0*/  USEL UR7, URZ, 0x1, UP0 ;  /* 0x00000001ff077887 */ /* 0x000fe20008000000 */
[----:B------:R-:W-:Y:S01]  /*2f00*/  UMOV UR40, UR21 ;  /* 0x0000001500287c82 */ /* 0x000fe20008000000 */
        /* <DEDUP_REMOVED lines=28> */
[----:B-1----:R-:W-:Y:S01]  /*30d0*/  USEL UR44, UR6, URZ, UP0 ;  /* 0x000000ff062c7287 */ /* 0x002fe20008000000 */
        /* <DEDUP_REMOVED lines=8> */
[----:B------:R-:W-:Y:S01]  /*3160*/  LOP3.LUT R5, R5, UR7, RZ, 0x3c, !PT ;  /* 0x0000000705057c12 */ /* 0x000fe2000f8e3cff */
[----:B------:R-:W-:Y:S02]  /*3170*/  UMOV UR39, 0x40004040 ;  /* 0x4000404000277882 */ /* 0x000fe40000000000 */
[----:B------:R2:W-:Y:S01]  /*3180*/  UTCHMMA gdesc[UR4], gdesc[UR38], tmem[UR20], tmem[UR50], idesc[UR51], UPT ;  /* 0x00ff3226040075ea */ /* 0x0005e2000b800014 */
[----:B------:R-:W-:Y:S05]  /*3190*/  BRA.U UP4, `(.L_x_58) ;  /* 0x0000000104047547 */ /* 0x000fea000b800000 */
[----:B--2---:R-:W-:Y:S05]  /*31a0*/  BPT.TRAP 0x1 ;  /* 0x000000040000795c */ /* 0x004fea0000300000 */
.L_x_58:
[----:B------:R-:W-:Y:S01]  /*31b0*/  LOP3.LUT R6, R6, 0x1, RZ, 0x3c, !PT ;  /* 0x0000000106067812 */ /* 0x000fe200078e3cff */
[----:B--2---:R-:W-:Y:S09]  /*31c0*/  UIADD3 UR4, UPT, UPT, UR24, 0x28050, URZ ;  /* 0x0002805018047890 */ /* 0x004ff2000fffe0ff */
[----:B------:R1:W-:Y:S01]  /*31d0*/  UTCBAR [UR4], URZ ;  /* 0x000000ff040073e9 */ /* 0x0003e200080000ff */
[----:B------:R-:W-:Y:S05]  /*31e0*/  BRA.U UP5, `(.L_x_59) ;  /* 0x0000000105047547 */ /* 0x000fea000b800000 */
[----:B-1----:R-:W-:Y:S05]  /*31f0*/  BPT.TRAP 0x1 ;  /* 0x000000040000795c */ /* 0x002fea0000300000 */
.L_x_59:
[----:B------:R-:W-:Y:S01]  /*3200*/  SHF.L.U32 R3, R8, 0x1f, RZ ;  /* 0x0000001f08037819 */ /* 0x000fe200000006ff */
[----:B------:R-:W-:Y:S03]  /*3210*/  UISETP.NE.AND UP3, UPT, UR61, URZ, UPT ;  /* 0x000000ff3d00728c */ /* 0x000fe6000bf65270 */
[----:B------:R-:W2:Y:S02]  /*3220*/  SYNCS.PHASECHK.TRANS64.TRYWAIT P0, [UR24+0x280a8], R3 ;  /* 0x0280a803ff0075a7 */ /* 0x000ea40008001118 */
[----:B--2---:R-:W-:Y:S06]  /*3230*/  @!P0 BRA `(.L_x_60) ;  /* 0x000001e400848947 */ /* 0x004fec0003800000 */
.L_x_414:
[----:B------:R-:W-:Y:S05]  /*3240*/  BRA.U UP3, `(.L_x_61) ;  /* 0x0000000103047547 */ /* 0x000fea000b800000 */
[----:B-1----:R-:W-:Y:S05]  /*3250*/  BPT.TRAP 0x1 ;  /* 0x000000040000795c */ /* 0x002fea0000300000 */
.L_x_61:
[----:B------:R-:W-:Y:S01]  /*3260*/  SHF.L.U32 R9, R7, 0x1f, RZ ;  /* 0x0000001f07097819 */ /* 0x000fe200000006ff */
[----:B------:R-:W-:Y:S01]  /*3270*/  IMAD.MOV.U32 R4, RZ, RZ, 0xa0 ;  /* 0x000000a0ff047424 */ /* 0x000fe200078e00ff */
[----:B--2---:R-:W-:Y:S02]  /*3280*/  MOV R3, 0x180 ;  /* 0x0000018000037802 */ /* 0x004fe40000000f00 */
[----:B------:R-:W2:Y:S02]  /*3290*/  SYNCS.PHASECHK.TRANS64.TRYWAIT P0, [UR24+0x28068], R9 ;  /* 0x02806809ff0075a7 */ /* 0x000ea40008001118 */
[----:B--2---:R-:W-:Y:S05]  /*32a0*/  @!P0 BRA `(.L_x_62) ;  /* 0x000001e400808947 */ /* 0x004fea0003800000 */
.L_x_416:
[----:B------:R-:W-:Y:S01]  /*32b0*/  UISETP.NE.U32.AND UP0, UPT, UR42, URZ, UPT ;  /* 0x000000ff2a00728c */ /* 0x000fe2000bf05070 */
[----:B------:R-:W-:Y:S01]  /*32c0*/  IMAD.MOV.U32 R2, RZ, RZ, 0xa8 ;  /* 0x000000a8ff027424 */ /* 0x000fe200078e00ff */
[----:B-1----:R-:W-:Y:S01]  /*32d0*/  ULEA UR4, UR25, UR60, 0xb ;  /* 0x0000003c19047291 */ /* 0x002fe2000f8e58ff */
[----:B------:R-:W-:Y:S01]  /*32e0*/  R2UR UR54, R4 ;  /* 0x00000000043672ca */ /* 0x000fe200000e0000 */
[----:B------:R-:W-:Y:S01]  /*32f0*/  IMAD.MOV.U32 R4, RZ, RZ, 0xb0 ;  /* 0x000000b0ff047424 */ /* 0x000fe200078e00ff */
[----:B------:R-:W-:Y:S01]  /*3300*/  R2UR UR55, R3 ;  /* 0x00000000033772ca */ /* 0x000fe200000e0000 */
[----:B------:R-:W-:Y:S01]  /*3310*/  UIADD3 UR18, UPT, UPT, UR4, 0x80, URZ ;  /* 0x0000008004127890 */ /* 0x000fe2000fffe0ff */
[----:B------:R-:W-:Y:S01]  /*3320*/  R2UR UR52, R2 ;  /* 0x00000000023472ca */ /* 0x000fe200000e0000 */
[----:B------:R-:W-:Y:S01]  /*3330*/  UIADD3 UR16, UPT, UPT, UR4, 0x100, URZ ;  /* 0x0000010004107890 */ /* 0x000fe2000fffe0ff */
[----:B------:R-:W-:Y:S01]  /*3340*/  IMAD.MOV.U32 R2, RZ, RZ, 0xb8 ;  /* 0x000000b8ff027424 */ /* 0x000fe200078e00ff */
[----:B------:R-:W-:Y:S01]  /*3350*/  UIADD3 UR14, UPT, UPT, UR4, 0x180, URZ ;  /* 0x00000180040e7890 */ /* 0x000fe2000fffe0ff */
[----:B------:R-:W-:Y:S01]  /*3360*/  R2UR UR50, R4 ;  /* 0x00000000043272ca */ /* 0x000fe200000e0000 */
[----:B------:R-:W-:Y:S01]  /*3370*/  UIADD3 UR12, UPT, UPT, UR4, 0x200, URZ ;  /* 0x00000200040c7890 */ /* 0x000fe2000fffe0ff */
[----:B------:R-:W-:Y:S01]  /*3380*/  MOV.SPILL R10, UR23 ;  /* 0x00000017000a7c02 */ /* 0x000fe20009000f00 */
[----:B------:R-:W-:Y:S01]  /*3390*/  UIADD3 UR10, UPT, UPT, UR4, 0x280, URZ ;  /* 0x00000280040a7890 */ /* 0x000fe2000fffe0ff */
[----:B------:R-:W-:Y:S01]  /*33a0*/  R2UR UR48, R2 ;  /* 0x00000000023072ca */ /* 0x000fe200000e0000 */
[----:B------:R-:W-:Y:S01]  /*33b0*/  UIADD3 UR8, UPT, UPT, UR4, 0x300, URZ ;  /* 0x0000030004087890 */ /* 0x000fe2000fffe0ff */
[----:B--2---:R-:W-:Y:S01]  /*33c0*/  MOV.SPILL R9, UR22 ;  /* 0x0000001600097c02 */ /* 0x004fe20009000f00 */
[----:B------:R-:W-:Y:S01]  /*33d0*/  UIADD3 UR6, UPT, UPT, UR4, 0x380, URZ ;  /* 0x0000038004067890 */ /* 0x000fe2000fffe0ff */
[----:B------:R-:W-:Y:S01]  /*33e0*/  IMAD.MOV.U32 R2, RZ, RZ, 0xc8 ;  /* 0x000000c8ff027424 */ /* 0x000fe200078e00ff */
[----:B------:R-:W-:Y:S01]  /*33f0*/  UMOV UR22, 0x0 ;  /* 0x0000000000167882 */ /* 0x000fe20000000000 */
[----:B------:R-:W-:Y:S01]  /*3400*/  UMOV UR23, 0x8210490 ;  /* 0x0821049000177882 */ /* 0x000fe20000000000 */
[----:B------:R-:W-:Y:S01]  /*3410*/  UMOV UR5, 0x40004040 ;  /* 0x4000404000057882 */ /* 0x000fe20000000000 */
[----:B------:R-:W-:Y:S01]  /*3420*/  UMOV UR76, 0x0 ;  /* 0x00000000004c7882 */ /* 0x000fe20000000000 */
[----:B------:R-:W-:Y:S01]  /*3430*/  R2UR UR43, R2 ;  /* 0x00000000022b72ca */ /* 0x000fe200000e0000 */
[----:B------:R-:W-:Y:S01]  /*3440*/  IMAD.MOV.U32 R0, RZ, RZ, 0x180 ;  /* 0x00000180ff007424 */ /* 0x000fe200078e00ff */
[----:B------:R1:W-:Y:S01]  /*3450*/  UTCHMMA tmem[UR54], gdesc[UR4], tmem[UR55], tmem[UR22], idesc[UR23], UP0 ;  /* 0x00ff1604360079ea */ /* 0x0003e20008000037 */
[----:B------:R-:W-:Y:S01]  /*3460*/  IMAD.MOV.U32 R2, RZ, RZ, 0xd0 ;  /* 0x000000d0ff027424 */ /* 0x000fe200078e00ff */
[----:B------:R-:W-:Y:S01]  /*3470*/  UMOV UR77, 0x8210490 ;  /* 0x08210490004d7882 */ /* 0x000fe20000000000 */
[----:B------:R-:W-:Y:S01]  /*3480*/  IMAD.MOV.U32 R3, RZ, RZ, 0x180 ;  /* 0x00000180ff037424 */ /* 0x000fe200078e00ff */
[----:B------:R-:W-:Y:S01]  /*3490*/  R2UR UR53, R0 ;  /* 0x00000000003572ca */ /* 0x000fe200000e0000 */
[----:B------:R-:W-:Y:S01]  /*34a0*/  IMAD.MOV.U32 R4, RZ, RZ, 0xc0 ;  /* 0x000000c0ff047424 */ /* 0x000fe200078e00ff */
[----:B------:R-:W-:Y:S01]  /*34b0*/  R2UR UR40, R2 ;  /* 0x00000000022872ca */ /* 0x000fe200000e0000 */
[----:B------:R-:W-:Y:S01]  /*34c0*/  UMOV UR19, 0x40004040 ;  /* 0x4000404000137882 */ /* 0x000fe20000000000 */
[C---:B------:R-:W-:Y:S01]  /*34d0*/  R2UR UR51, R3.reuse ;  /* 0x00000000033372ca */ /* 0x040fe200000e0000 */
[----:B------:R-:W-:Y:S01]  /*34e0*/  IMAD.MOV.U32 R2, RZ, RZ, 0xd8 ;  /* 0x000000d8ff027424 */ /* 0x000fe200078e00ff */
[----:B------:R-:W-:Y:S01]  /*34f0*/  R2UR UR49, R0 ;  /* 0x00000000003172ca */ /* 0x000fe200000e0000 */
[----:B------:R-:W-:Y:S01]  /*3500*/  UMOV UR74, 0x0 ;  /* 0x00000000004a7882 */ /* 0x000fe20000000000 */
[----:B------:R-:W-:Y:S01]  /*3510*/  R2UR UR46, R4 ;  /* 0x00000000042e72ca */ /* 0x000fe200000e0000 */
[----:B------:R-:W-:Y:S01]  /*3520*/  UMOV UR75, 0x8210490 ;  /* 0x08210490004b7882 */ /* 0x000fe20000000000 */
[----:B------:R-:W-:Y:S01]  /*3530*/  R2UR UR47, R3 ;  /* 0x00000000032f72ca */ /* 0x000fe200000e0000 */
[----:B------:R-:W-:Y:S01]  /*3540*/  UMOV UR17, 0x40004040 ;  /* 0x4000404000117882 */ /* 0x000fe20000000000 */
[C---:B------:R-:W-:Y:S01]  /*3550*/  R2UR UR45, R0.reuse ;  /* 0x00000000002d72ca */ /* 0x040fe200000e0000 */
[----:B------:R2:W-:Y:S01]  /*3560*/  UTCHMMA tmem[UR52], gdesc[UR18], tmem[UR53], tmem[UR76], idesc[UR77], UPT ;  /* 0x00ff4c12340079ea */ /* 0x0005e2000b800035 */
[----:B------:R-:W-:Y:S01]  /*3570*/  R2UR UR41, R0 ;  /* 0x00000000002972ca */ /* 0x000fe200000e0000 */
[----:B------:R-:W-:Y:S01]  /*3580*/  UMOV UR70, 0x0 ;  /* 0x0000000000467882 */ /* 0x000fe20000000000 */
[----:B------:R-:W-:Y:S01]  /*3590*/  R2UR UR20, R2 ;  /* 0x00000000021472ca */ /* 0x000fe200000e0000 */
[----:B------:R2:W-:Y:S01]  /*35a0*/  UTCHMMA tmem[UR50], gdesc[UR16], tmem[UR51], tmem[UR74], idesc[UR75], UPT ;  /* 0x00ff4a10320079ea */ /* 0x0005e2000b800033 */
[----:B------:R-:W-:Y:S01]  /*35b0*/  R2UR UR25, R0 ;  /* 0x00000000001972ca */ /* 0x000fe200000e0000 */
        /* <DEDUP_REMOVED lines=14> */
[----:B-1----:R-:W-:Y:S01]  /*36a0*/  R2UR.FILL UR23, R10 ;  /* 0x000000000a1772ca */ /* 0x002fe200004e0000 */
[----:B------:R2:W-:Y:S01]  /*36b0*/  UTCHMMA tmem[UR40], gdesc[UR8], tmem[UR41], tmem[UR64], idesc[UR65], UPT ;  /* 0x00ff4008280079ea */ /* 0x0005e2000b800029 */
[----:B------:R-:W-:Y:S01]  /*36c0*/  UMOV UR62, 0x0 ;  /* 0x00000000003e7882 */ /* 0x000fe20000000000 */
[----:B------:R-:W-:Y:S01]  /*36d0*/  UMOV UR63, 0x8210490 ;  /* 0x08210490003f7882 */ /* 0x000fe20000000000 */
[----:B------:R-:W-:Y:S01]  /*36e0*/  R2UR.FILL UR22, R9 ;  /* 0x00000000091672ca */ /* 0x000fe200004e0000 */
[----:B------:R-:W-:Y:S02]  /*36f0*/  UMOV UR7, 0x40004040 ;  /* 0x4000404000077882 */ /* 0x000fe40000000000 */
[----:B------:R2:W-:Y:S01]  /*3700*/  UTCHMMA tmem[UR20], gdesc[UR6], tmem[UR25], tmem[UR62], idesc[UR63], UPT ;  /* 0x00ff3e06140079ea */ /* 0x0005e2000b800019 */
[----:B------:R-:W-:Y:S11]  /*3710*/  BRA.U UP5, `(.L_x_63) ;  /* 0x0000000105047547 */ /* 0x000ff6000b800000 */
[----:B--2---:R-:W-:Y:S05]  /*3720*/  BPT.TRAP 0x1 ;  /* 0x000000040000795c */ /* 0x004fea0000300000 */
.L_x_63:
[----:B------:R-:W-:Y:S01]  /*3730*/  LOP3.LUT R8, R8, 0x1, RZ, 0x3c, !PT ;  /* 0x0000000108087812 */ /* 0x000fe200078e3cff */
[----:B------:R-:W-:Y:S09]  /*3740*/  UIADD3 UR4, UPT, UPT, UR24, 0x28098, URZ ;  /* 0x0002809818047890 */ /* 0x000ff2000fffe0ff */
[----:B------:R1:W-:Y:S01]  /*3750*/  UTCBAR [UR4], URZ ;  /* 0x000000ff040073e9 */ /* 0x0003e200080000ff */
[----:B------:R-:W-:Y:S05]  /*3760*/  BRA.U !UP1, `(.L_x_64) ;  /* 0x0000000109047547 */ /* 0x000fea000b800000 */
[----:B-12---:R-:W-:Y:S05]  /*3770*/  BPT.TRAP 0x1 ;  /* 0x000000040000795c */ /* 0x006fea0000300000 */
.L_x_64:
[----:B--2---:R-:W-:Y:S01]  /*3780*/  ULEA UR7, UR56, UR24, 0x3 ;  /* 0x0000001838077291 */ /* 0x004fe2000f8e18ff */
[----:B------:R-:W-:Y:S01]  /*3790*/  IMAD.MOV.U32 R4, RZ, RZ, 0x80 ;  /* 0x00000080ff047424 */ /* 0x000fe200078e00ff */
[----:B------:R-:W-:Y:S01]  /*37a0*/  UIADD3 UR20, UPT, UPT, UR21, 0x800, URZ ;  /* 0x0000080015147890 */ /* 0x000fe2000fffe0ff */
[----:B------:R-:W-:Y:S01]  /*37b0*/  IMAD.MOV.U32 R3, RZ, RZ, 0x80 ;  /* 0x00000080ff037424 */ /* 0x000fe200078e00ff */
[----:B------:R-:W-:Y:S01]  /*37c0*/  UIADD3 UR7, UPT, UPT, UR7, 0x28038, URZ ;  /* 0x0002803807077890 */ /* 0x000fe2000fffe0ff */
[----:B------:R-:W-:Y:S01]  /*37d0*/  IMAD.MOV.U32 R2, RZ, RZ, 0x80 ;  /* 0x00000080ff027424 */ /* 0x000fe200078e00ff */
[----:B------:R-:W-:Y:S01]  /*37e0*/  UIADD3 UR18, UPT, UPT, UR21, 0x802, URZ ;  /* 0x0000080215127890 */ /* 0x000fe2000fffe0ff */
[----:B------:R-:W-:Y:S01]  /*37f0*/  R2UR UR49, R4 ;  /* 0x00000000043172ca */ /* 0x000fe200000e0000 */
[----:B------:R-:W-:Y:S01]  /*3800*/  UIADD3 UR16, UPT, UPT, UR21, 0x804, URZ ;  /* 0x0000080415107890 */ /* 0x000fe2000fffe0ff */
[----:B------:R-:W-:Y:S01]  /*3810*/  R2UR UR48, R3 ;  /* 0x00000000033072ca */ /* 0x000fe200000e0000 */
[----:B------:R-:W-:Y:S01]  /*3820*/  UIADD3 UR14, UPT, UPT, UR21, 0x806, URZ ;  /* 0x00000806150e7890 */ /* 0x000fe2000fffe0ff */
[C---:B------:R-:W-:Y:S01]  /*3830*/  R2UR UR47, R2.reuse ;  /* 0x00000000022f72ca */ /* 0x040fe200000e0000 */
[----:B------:R-:W-:Y:S01]  /*3840*/  UIADD3 UR12, UPT, UPT, UR21, 0xc00, URZ ;  /* 0x00000c00150c7890 */ /* 0x000fe2000fffe0ff */
[----:B------:R2:W-:Y:S01]  /*3850*/  UTCBAR [UR7], URZ ;  /* 0x000000ff070073e9 */ /* 0x0005e200080000ff */
[----:B------:R-:W-:Y:S01]  /*3860*/  UIADD3 UR10, UPT, UPT, UR21, 0xc02, URZ ;  /* 0x00000c02150a7890 */ /* 0x000fe2000fffe0ff */
[C---:B------:R-:W-:Y:S01]  /*3870*/  R2UR UR45, R2.reuse ;  /* 0x00000000022d72ca */ /* 0x040fe200000e0000 */
[----:B------:R-:W-:Y:S01]  /*3880*/  UIADD3 UR8, UPT, UPT, UR21, 0xc04, URZ ;  /* 0x00000c0415087890 */ /* 0x000fe2000fffe0ff */
[----:B------:R-:W-:Y:S01]  /*3890*/  R2UR UR37, R2 ;  /* 0x00000000022572ca */ /* 0x000fe200000e0000 */
[----:B-1----:R-:W-:Y:S01]  /*38a0*/  UIADD3 UR4, UPT, UPT, UR21, 0xc06, URZ ;  /* 0x00000c0615047890 */ /* 0x002fe2000fffe0ff */
[----:B------:R-:W-:Y:S01]  /*38b0*/  IMAD.MOV.U32 R0, RZ, RZ, 0x80 ;  /* 0x00000080ff007424 */ /* 0x000fe200078e00ff */
[----:B------:R-:W-:Y:S01]  /*38c0*/  UIADD3 UR6, UPT, UPT, UR56, 0x1, URZ ;  /* 0x0000000138067890 */ /* 0x000fe2000fffe0ff */
[----:B------:R-:W-:Y:S01]  /*38d0*/  UMOV UR42, UR22 ;  /* 0x00000016002a7c82 */ /* 0x000fe20008000000 */
[----:B------:R-:W-:Y:S02]  /*38e0*/  UMOV UR43, 0x40004040 ;  /* 0x40004040002b7882 */ /* 0x000fe40000000000 */
[----:B------:R-:W-:Y:S01]  /*38f0*/  UISETP.NE.AND UP0, UPT, UR6, 0x3, UPT ;  /* 0x000000030600788c */ /* 0x000fe2000bf05270 */
[C---:B------:R-:W-:Y:S01]  /*3900*/  R2UR UR46, R0.reuse ;  /* 0x00000000002e72ca */ /* 0x040fe200000e0000 */
[----:B------:R-:W-:Y:S01]  /*3910*/  UMOV UR70, 0x0 ;  /* 0x0000000000467882 */ /* 0x000fe20000000000 */
[C---:B------:R-:W-:Y:S01]  /*3920*/  R2UR UR39, R0.reuse ;  /* 0x00000000002772ca */ /* 0x040fe200000e0000 */
[----:B------:R-:W-:Y:S01]  /*3930*/  USEL UR6, UR6, URZ, UP0 ;  /* 0x000000ff06067287 */ /* 0x000fe20008000000 */
[----:B------:R-:W-:Y:S01]  /*3940*/  R2UR UR25, R0 ;  /* 0x00000000001972ca */ /* 0x000fe200000e0000 */
[----:B------:R-:W-:Y:S01]  /*3950*/  UMOV UR71, 0x8200490 ;  /* 0x0820049000477882 */ /* 0x000fe20000000000 */
[----:B------:R-:W-:Y:S01]  /*3960*/  UMOV UR21, 0x40004040 ;  /* 0x4000404000157882 */ /* 0x000fe20000000000 */
[----:B------:R-:W-:Y:S01]  /*3970*/  UMOV UR40, UR34 ;  /* 0x0000002200287c82 */ /* 0x000fe20008000000 */
[----:B------:R2:W-:Y:S01]  /*3980*/  UTCHMMA gdesc[UR20], gdesc[UR42], tmem[UR49], tmem[UR70], idesc[UR71], !UPT ;  /* 0x00ff462a140075ea */ /* 0x0005e2000f800031 */
[----:B------:R-:W-:Y:S01]  /*3990*/  UMOV UR41, 0x40004040 ;  /* 0x4000404000297882 */ /* 0x000fe20000000000 */
[----:B------:R-:W-:Y:S01]  /*39a0*/  UMOV UR68, 0x0 ;  /* 0x0000000000447882 */ /* 0x000fe20000000000 */
[----:B------:R-:W-:Y:S01]  /*39b0*/  UMOV UR69, 0x8200490 ;  /* 0x0820049000457882 */ /* 0x000fe20000000000 */
[----:B------:R-:W-:Y:S01]  /*39c0*/  UMOV UR19, 0x40004040 ;  /* 0x4000404000137882 */ /* 0x000fe20000000000 */
[----:B------:R-:W-:Y:S01]  /*39d0*/  UMOV UR34, UR32 ;  /* 0x0000002000227c82 */ /* 0x000fe20008000000 */
[----:B------:R2:W-:Y:S01]  /*39e0*/  UTCHMMA gdesc[UR18], gdesc[UR40], tmem[UR48], tmem[UR68], idesc[UR69], UPT ;  /* 0x00ff4428120075ea */ /* 0x0005e2000b800030 */
        /* <DEDUP_REMOVED lines=28> */
[----:B------:R-:W-:Y:S01]  /*3bb0*/  UMOV UR50, 0x0 ;  /* 0x0000000000327882 */ /* 0x000fe20000000000 */
[----:B------:R2:W-:Y:S01]  /*3bc0*/  UTCHMMA gdesc[UR8], gdesc[UR26], tmem[UR37], tmem[UR52], idesc[UR53], UPT ;  /* 0x00ff341a080075ea */ /* 0x0005e2000b800025 */
[----:B------:R-:W-:Y:S01]  /*3bd0*/  UMOV UR51, 0x8200490 ;  /* 0x0820049000337882 */ /* 0x000fe20000000000 */
[----:B------:R-:W-:Y:S01]  /*3be0*/  UMOV UR22, UR38 ;  /* 0x0000002600167c82 */ /* 0x000fe20008000000 */
[----:B------:R-:W-:Y:S01]  /*3bf0*/  UMOV UR23, 0x40004040 ;  /* 0x4000404000177882 */ /* 0x000fe20000000000 */
[----:B------:R-:W-:Y:S02]  /*3c00*/  UMOV UR5, 0x40004040 ;  /* 0x4000404000057882 */ /* 0x000fe40000000000 */
[----:B------:R2:W-:Y:S01]  /*3c10*/  UTCHMMA gdesc[UR4], gdesc[UR22], tmem[UR25], tmem[UR50], idesc[UR51], UPT ;  /* 0x00ff3216040075ea */ /* 0x0005e2000b800019 */
[----:B------:R-:W-:Y:S05]  /*3c20*/  BRA.U UP3, `(.L_x_65) ;  /* 0x0000000103047547 */ /* 0x000fea000b800000 */
[----:B--2---:R-:W-:Y:S05]  /*3c30*/  BPT.TRAP 0x1 ;  /* 0x000000040000795c */ /* 0x004fea0000300000 */
.L_x_65:
[----:B--2---:R-:W-:Y:S09]  /*3c40*/  UIADD3 UR4, UPT, UPT, UR24, 0x28060, URZ ;  /* 0x0002806018047890 */ /* 0x004ff2000fffe0ff */
[----:B------:R1:W-:Y:S01]  /*3c50*/  UTCBAR [UR4], URZ ;  /* 0x000000ff040073e9 */ /* 0x0003e200080000ff */
[----:B------:R-:W-:Y:S05]  /*3c60*/  BRA.U !UP1, `(.L_x_66) ;  /* 0x0000000109047547 */ /* 0x000fea000b800000 */
[----:B-1----:R-:W-:Y:S05]  /*3c70*/  BPT.TRAP 0x1 ;  /* 0x000000040000795c */ /* 0x002fea0000300000 */
.L_x_66:
[----:B-1----:R-:W-:Y:S04]  /*3c80*/  ULEA UR4, UR6, UR24, 0x3 ;  /* 0x0000001806047291 */ /* 0x002fe8000f8e18ff */
[----:B------:R-:W-:Y:S02]  /*3c90*/  UIADD3 UR5, UPT, UPT, UR4, 0x28038, URZ ;  /* 0x0002803804057890 */ /* 0x000fe4000fffe0ff */
[----:B------:R-:W-:Y:S04]  /*3ca0*/  UIADD3 UR4, UPT, UPT, UR6, 0x1, URZ ;  /* 0x0000000106047890 */ /* 0x000fe8000fffe0ff */
[----:B------:R-:W-:Y:S03]  /*3cb0*/  UISETP.NE.AND UP0, UPT, UR4, 0x3, UPT ;  /* 0x000000030400788c */ /* 0x000fe6000bf05270 */
[----:B------:R1:W-:Y:S01]  /*3cc0*/  UTCBAR [UR5], URZ ;  /* 0x000000ff050073e9 */ /* 0x0003e200080000ff */
[----:B------:R-:W-:Y:S01]  /*3cd0*/  USEL UR56, UR4, URZ, UP0 ;  /* 0x000000ff04387287 */ /* 0x000fe20008000000 */
[----:B------:R-:W-:Y:S11]  /*3ce0*/  BRA.U !UP1, `(.L_x_67) ;  /* 0x0000000109047547 */ /* 0x000ff6000b800000 */
[----:B-1----:R-:W-:Y:S05]  /*3cf0*/  BPT.TRAP 0x1 ;  /* 0x000000040000795c */ /* 0x002fea0000300000 */
.L_x_67:
[----:B------:R-:W-:Y:S01]  /*3d00*/  ULEA UR4, UR44, UR24, 0x3 ;  /* 0x000000182c047291 */ /* 0x000fe2000f8e18ff */
[----:B------:R-:W-:Y:S08]  /*3d10*/  SHF.L.U32 R3, R5, 0x1f, RZ ;  /* 0x0000001f05037819 */ /* 0x000ff000000006ff */
[----:B------:R-:W2:Y:S02]  /*3d20*/  SYNCS.PHASECHK.TRANS64.TRYWAIT P0, [UR4+0x28020], R3 ;  /* 0x02802003ff0075a7 */ /* 0x000ea40008001104 */
[----:B--2---:R-:W-:Y:S05]  /*3d30*/  @!P0 BRA `(.L_x_68) ;  /* 0x000001d800f48947 */ /* 0x004fea0003800000 */
.L_x_418:
[----:B------:R-:W-:Y:S05]  /*3d40*/  BRA.U UP5, `(.L_x_69) ;  /* 0x0000000105047547 */ /* 0x000fea000b800000 */
[----:B-1----:R-:W-:Y:S05]  /*3d50*/  BPT.TRAP 0x1 ;  /* 0x000000040000795c */ /* 0x002fea0000300000 */
.L_x_69:
[----:B--2---:R-:W-:Y:S04]  /*3d60*/  SHF.L.U32 R3, R8, 0x1f, RZ ;  /* 0x0000001f08037819 */ /* 0x004fe800000006ff */
[----:B------:R-:W2:Y:S02]  /*3d70*/  SYNCS.PHASECHK.TRANS64.TRYWAIT P0, [UR24+0x280a0], R3 ;  /* 0x0280a003ff0075a7 */ /* 0x000ea40008001118 */
[----:B--2---:R-:W-:Y:S05]  /*3d80*/  @!P0 BRA `(.L_x_70) ;  /* 0x000001d800f88947 */ /* 0x004fea0003800000 */
.L_x_420:
[----:B------:R-:W-:Y:S05]  /*3d90*/  BRA.U UP4, `(.L_x_71) ;  /* 0x0000000104047547 */ /* 0x000fea000b800000 */
[----:B-1----:R-:W-:Y:S05]  /*3da0*/  BPT.TRAP 0x1 ;  /* 0x000000040000795c */ /* 0x002fea0000300000 */
.L_x_71:
[----:B------:R-:W-:Y:S01]  /*3db0*/  SHF.L.U32 R4, R6, 0x1f, RZ ;  /* 0x0000001f06047819 */ /* 0x000fe200000006ff */
[----:B--2---:R-:W-:Y:S02]  /*3dc0*/  HFMA2 R0, -RZ, RZ, 0, 1.52587890625e-05 ;  /* 0x00000100ff007431 */ /* 0x004fe400000001ff */
[----:B------:R-:W-:Y:S01]  /*3dd0*/  IMAD.MOV.U32 R2, RZ, RZ, 0x20 ;  /* 0x00000020ff027424 */ /* 0x000fe200078e00ff */
[----:B------:R-:W2:Y:S02]  /*3de0*/  SYNCS.PHASECHK.TRANS64.TRYWAIT P0, [UR24+0x28058], R4 ;  /* 0x02805804ff0075a7 */ /* 0x000ea40008001118 */
[----:B--2---:R-:W-:Y:S05]  /*3df0*/  @!P0 BRA `(.L_x_72) ;  /* 0x000001d800f48947 */ /* 0x004fea0003800000 */
.L_x_422:
[----:B------:R-:W-:Y:S01]  /*3e00*/  USHF.L.U32 UR20, UR44, 0xb, URZ ;  /* 0x0000000b2c147899 */ /* 0x000fe200080006ff */
[----:B------:R-:W-:Y:S01]  /*3e10*/  R2UR UR36, R2 ;  /* 0x00000000022472ca */ /* 0x000fe200000e0000 */
[----:B------:R-:W-:Y:S01]  /*3e20*/  IMAD.MOV.U32 R2, RZ, RZ, 0x100 ;  /* 0x00000100ff027424 */ /* 0x000fe200078e00ff */
[----:B------:R-:W-:Y:S01]  /*3e30*/  R2UR UR37, R0 ;  /* 0x00000000002572ca */ /* 0x000fe200000e0000 */
[----:B------:R-:W-:Y:S01]  /*3e40*/  UIADD3 UR4, UPT, UPT, UR20, UR60, URZ ;  /* 0x0000003c14047290 */ /* 0x000fe2000fffe0ff */
[----:B--2---:R-:W-:Y:S01]  /*3e50*/  IMAD.MOV.U32 R3, RZ, RZ, 0x28 ;  /* 0x00000028ff037424 */ /* 0x004fe200078e00ff */
[----:B------:R-:W-:Y:S01]  /*3e60*/  UMOV UR54, 0x0 ;  /* 0x0000000000367882 */ /* 0x000fe20000000000 */
[C---:B------:R-:W-:Y:S01]  /*3e70*/  R2UR UR35, R2.reuse ;  /* 0x00000000022372ca */ /* 0x040fe200000e0000 */
[----:B------:R-:W-:Y:S01]  /*3e80*/  UIADD3 UR18, UPT, UPT, UR4, 0x80, URZ ;  /* 0x0000008004127890 */ /* 0x000fe2000fffe0ff */
[----:B------:R-:W-:Y:S01]  /*3e90*/  R2UR UR33, R2 ;  /* 0x00000000022172ca */ /* 0x000fe200000e0000 */
        /* <DEDUP_REMOVED lines=9> */
[----:B------:R-:W-:Y:S01]  /*3f30*/  IMAD.MOV.U32 R2, RZ, RZ, 0x100 ;  /* 0x00000100ff027424 */ /* 0x000fe200078e00ff */
[----:B------:R-:W-:Y:S01]  /*3f40*/  UIADD3 UR6, UPT, UPT, UR4, 0x380, URZ ;  /* 0x0000038004067890 */ /* 0x000fe2000fffe0ff */
[----:B------:R-:W-:Y:S01]  /*3f50*/  IMAD.MOV.U32 R3, RZ, RZ, 0x38 ;  /* 0x00000038ff037424 */ /* 0x000fe200078e00ff */
[----:B------:R-:W-:Y:S01]  /*3f60*/  R2UR UR32, R0 ;  /* 0x00000000002072ca */ /* 0x000fe200000e0000 */
[----:B------:R-:W-:Y:S01]  /*3f70*/  IMAD.MOV.U32 R0, RZ, RZ, 0x100 ;  /* 0x00000100ff007424 */ /* 0x000fe200078e00ff */
[----:B------:R-:W-:Y:S01]  /*3f80*/  R2UR UR27, R2 ;  /* 0x00000000021b72ca */ /* 0x000fe200000e0000 */
[----:B------:R-:W-:Y:S01]  /*3f90*/  IMAD.MOV.U32 R2, RZ, RZ, 0x50 ;  /* 0x00000050ff027424 */ /* 0x000fe200078e00ff */
[----:B------:R-:W-:Y:S01]  /*3fa0*/  R2UR UR30, R3 ;  /* 0x00000000031e72ca */ /* 0x000fe200000e0000 */
[----:B------:R-:W-:Y:S01]  /*3fb0*/  IMAD.MOV.U32 R3, RZ, RZ, 0x48 ;  /* 0x00000048ff037424 */ /* 0x000fe200078e00ff */
[----:B------:R-:W-:Y:S01]  /*3fc0*/  R2UR UR31, R0 ;  /* 0x00000000001f72ca */ /* 0x000fe200000e0000 */
[----:B------:R-:W-:Y:S01]  /*3fd0*/  UMOV UR55, 0x8210490 ;  /* 0x0821049000377882 */ /* 0x000fe20000000000 */
[----:B------:R-:W-:Y:S01]  /*3fe0*/  R2UR UR23, R2 ;  /* 0x00000000021772ca */ /* 0x000fe200000e0000 */
[----:B------:R-:W-:Y:S01]  /*3ff0*/  IMAD.MOV.U32 R2, RZ, RZ, 0x58 ;  /* 0x00000058ff027424 */ /* 0x000fe200078e00ff */
[C---:B------:R-:W-:Y:S01]  /*4000*/  R2UR UR29, R0.reuse ;  /* 0x00000000001d72ca */ /* 0x040fe200000e0000 */
[----:B-1----:R-:W-:Y:S01]  /*4010*/  UMOV UR5, 0x40004040 ;  /* 0x4000404000057882 */ /* 0x002fe20000000000 */
[----:B------:R-:W-:Y:S01]  /*4020*/  R2UR UR26, R3 ;  /* 0x00000000031a72ca */ /* 0x000fe200000e0000 */
[----:B------:R1:W-:Y:S01]  /*4030*/  UTCHMMA tmem[UR36], gdesc[UR4], tmem[UR37], tmem[UR54], idesc[UR55], UPT ;  /* 0x00ff3604240079ea */ /* 0x0003e2000b800025 */
[----:B------:R-:W-:Y:S01]  /*4040*/  R2UR UR25, R0 ;  /* 0x00000000001972ca */ /* 0x000fe200000e0000 */
[----:B------:R-:W-:Y:S01]  /*4050*/  UMOV UR52, 0x0 ;  /* 0x0000000000347882 */ /* 0x000fe20000000000 */
[----:B------:R-:W-:Y:S01]  /*4060*/  R2UR UR21, R2 ;  /* 0x00000000021572ca */ /* 0x000fe200000e0000 */
[----:B------:R-:W-:Y:S01]  /*4070*/  UMOV UR53, 0x8210490 ;  /* 0x0821049000357882 */ /* 0x000fe20000000000 */
[----:B------:R-:W-:Y:S01]  /*4080*/  R2UR UR22, R0 ;  /* 0x00000000001672ca */ /* 0x000fe200000e0000 */
        /* <DEDUP_REMOVED lines=24> */
[----:B------:R-:W-:Y:S02]  /*4210*/  UMOV UR7, 0x40004040 ;  /* 0x4000404000077882 */ /* 0x000fe40000000000 */
[----:B------:R1:W-:Y:S01]  /*4220*/  UTCHMMA tmem[UR21], gdesc[UR6], tmem[UR22], tmem[UR38], idesc[UR39], UPT ;  /* 0x00ff2606150079ea */ /* 0x0003e2000b800016 */
[----:B------:R-:W-:Y:S05]  /*4230*/  BRA.U UP5, `(.L_x_73) ;  /* 0x0000000105047547 */ /* 0x000fea000b800000 */
[----:B-1----:R-:W-:Y:S05]  /*4240*/  BPT.TRAP 0x1 ;  /* 0x000000040000795c */ /* 0x002fea0000300000 */
.L_x_73:
[----:B-1----:R-:W-:Y:S01]  /*4250*/  UIADD3 UR4, UPT, UPT, UR24, 0x28090, URZ ;  /* 0x0002809018047890 */ /* 0x002fe2000fffe0ff */
[----:B------:R-:W-:Y:S01]  /*4260*/  LOP3.LUT R7, R7, 0x1, RZ, 0x3c, !PT ;  /* 0x0000000107077812 */ /* 0x000fe200078e3cff */
[----:B------:R-:W-:Y:S02]  /*4270*/  UIADD3 UR5, UPT, UPT, UR44, 0x1, URZ ;  /* 0x000000012c057890 */ /* 0x000fe4000fffe0ff */
[----:B------:R-:W-:Y:S02]  /*4280*/  UISETP.GT.AND UP0, UPT, UR57, 0x2, UPT ;  /* 0x000000023900788c */ /* 0x000fe4000bf04270 */
[----:B------:R-:W-:Y:S02]  /*4290*/  UISETP.NE.AND UP2, UPT, UR5, 0x3, UPT ;  /* 0x000000030500788c */ /* 0x000fe4000bf45270 */
[----:B------:R-:W-:Y:S01]  /*42a0*/  UIADD3 UR57, UPT, UPT, UR57, -0x1, URZ ;  /* 0xffffffff39397890 */ /* 0x000fe2000fffe0ff */
[----:B------:R2:W-:Y:S01]  /*42b0*/  UTCBAR [UR4], URZ ;  /* 0x000000ff040073e9 */ /* 0x0005e200080000ff */
[----:B------:R-:W-:Y:S02]  /*42c0*/  USEL UR6, URZ, 0x1, UP2 ;  /* 0x00000001ff067887 */ /* 0x000fe40009000000 */
[----:B------:R-:W-:Y:S01]  /*42d0*/  USEL UR7, UR5, URZ, UP2 ;  /* 0x000000ff05077287 */ /* 0x000fe20009000000 */
[----:B------:R-:W-:Y:S01]  /*42e0*/  UMOV UR42, 0x1 ;  /* 0x00000001002a7882 */ /* 0x000fe20000000000 */
[----:B------:R-:W-:Y:S02]  /*42f0*/  UMOV UR25, UR44 ;  /* 0x0000002c00197c82 */ /* 0x000fe40008000000 */
[----:B------:R-:W-:Y:S01]  /*4300*/  LOP3.LUT R5, R5, UR6, RZ, 0x3c, !PT ;  /* 0x0000000605057c12 */ /* 0x000fe2000f8e3cff */
[----:B------:R-:W-:Y:S05]  /*4310*/  BRA.U UP0, `(.L_x_74) ;  /* 0xffffffe900407547 */ /* 0x000fea000b83ffff */
.L_x_55:
[----:B------:R-:W-:Y:S04]  /*4320*/  BSSY.RECONVERGENT B0, `(.L_x_75) ;  /* 0x0000003000007945 */ /* 0x000fe80003800200 */
[----:B------:R-:W-:Y:S05]  /*4330*/  @!P4 BRA `(.L_x_76) ;  /* 0x000000000004c947 */ /* 0x000fea0003800000 */
[----:B-12---:R-:W-:Y:S05]  /*4340*/  BPT.TRAP 0x1 ;  /* 0x000000040000795c */ /* 0x006fea0000300000 */
.L_x_76:
[----:B-12---:R-:W-:Y:S05]  /*4350*/  BSYNC.RECONVERGENT B0 ;  /* 0x0000000000007941 */ /* 0x006fea0003800200 */
.L_x_75:
[----:B------:R-:W1:Y:S01]  /*4360*/  S2UR UR4, SR_CgaCtaId ;  /* 0x00000000000479c3 */ /* 0x000e620000008800 */
[----:B------:R-:W-:Y:S01]  /*4370*/  UMOV UR5, 0x400 ;  /* 0x0000040000057882 */ /* 0x000fe20000000000 */
[----:B------:R-:W-:Y:S01]  /*4380*/  BSSY.RECONVERGENT B0, `(.L_x_77) ;  /* 0x0000006000007945 */ /* 0x000fe20003800200 */
[----:B-1----:R-:W-:-:S04]  /*4390*/  ULEA UR4, UR4, UR5, 0x18 ;  /* 0x0000000504047291 */ /* 0x002fc8000f8ec0ff */
[----:B------:R-:W-:-:S09]  /*43a0*/  UIADD3 UR4, UPT, UPT, UR4, 0x28010, URZ ;  /* 0x0002801004047890 */ /* 0x000fd2000fffe0ff */
[----:B------:R1:W-:Y:S01]  /*43b0*/  UTCBAR [UR4], URZ ;  /* 0x000000ff040073e9 */ /* 0x0003e200080000ff */
[----:B------:R-:W-:Y:S05]  /*43c0*/  @!P4 BRA `(.L_x_78) ;  /* 0x000000000004c947 */ /* 0x000fea0003800000 */
[----:B-1----:R-:W-:Y:S05]  /*43d0*/  BPT.TRAP 0x1 ;  /* 0x000000040000795c */ /* 0x002fea0000300000 */
.L_x_78:
[----:B-1----:R-:W-:Y:S05]  /*43e0*/  BSYNC.RECONVERGENT B0 ;  /* 0x0000000000007941 */ /* 0x002fea0003800200 */
.L_x_77:
[----:B------:R-:W1:Y:S01]  /*43f0*/  S2UR UR4, SR_CgaCtaId ;  /* 0x00000000000479c3 */ /* 0x000e620000008800 */
[----:B------:R-:W-:Y:S02]  /*4400*/  UMOV UR5, 0x400 ;  /* 0x0000040000057882 */ /* 0x000fe40000000000 */
[----:B-1----:R-:W-:-:S04]  /*4410*/  ULEA UR4, UR4, UR5, 0x18 ;  /* 0x0000000504047291 */ /* 0x002fc8000f8ec0ff */
[----:B------:R-:W-:-:S09]  /*4420*/  UIADD3 UR4, UPT, UPT, UR4, 0x28018, URZ ;  /* 0x0002801804047890 */ /* 0x000fd2000fffe0ff */
[----:B------:R1:W-:Y:S01]  /*4430*/  UTCBAR [UR4], URZ ;  /* 0x000000ff040073e9 */ /* 0x0003e200080000ff */
[----:B------:R-:W-:Y:S05]  /*4440*/  BRA.U UP5, `(.L_x_79) ;  /* 0x0000000105047547 */ /* 0x000fea000b800000 */
[----:B-1----:R-:W-:Y:S05]  /*4450*/  BPT.TRAP 0x1 ;  /* 0x000000040000795c */ /* 0x002fea0000300000 */
.L_x_79:
[----:B------:R-:W2:Y:S01]  /*4460*/  S2UR UR21, SR_CgaCtaId ;  /* 0x00000000001579c3 */ /* 0x000ea20000008800 */
[----:B-1----:R-:W-:Y:S01]  /*4470*/  UMOV UR4, 0x400 ;  /* 0x0000040000047882 */ /* 0x002fe20000000000 */
[----:B------:R-:W-:Y:S01]  /*4480*/  SHF.L.U32 R3, R8, 0x1f, RZ ;  /* 0x0000001f08037819 */ /* 0x000fe200000006ff */
[----:B--2---:R-:W-:-:S09]  /*4490*/  ULEA UR21, UR21, UR4, 0x18 ;  /* 0x0000000415157291 */ /* 0x004fd2000f8ec0ff */
[----:B------:R-:W1:Y:S02]  /*44a0*/  SYNCS.PHASECHK.TRANS64.TRYWAIT P0, [UR21+0x280a8], R3 ;  /* 0x0280a803ff0075a7 */ /* 0x000e640008001115 */
[----:B-1----:R-:W-:Y:S05]  /*44b0*/  @!P0 BRA `(.L_x_80) ;  /* 0x000001d4005c8947 */ /* 0x002fea0003800000 */
.L_x_424:
[----:B------:R-:W-:Y:S05]  /*44c0*/  BRA.U UP3, `(.L_x_81) ;  /* 0x0000000103047547 */ /* 0x000fea000b800000 */
[----:B------:R-:W-:Y:S05]  /*44d0*/  BPT.TRAP 0x1 ;  /* 0x000000040000795c */ /* 0x000fea0000300000 */
.L_x_81:
[----:B------:R-:W-:Y:S01]  /*44e0*/  SHF.L.U32 R7, R7, 0x1f, RZ ;  /* 0x0000001f07077819 */ /* 0x000fe200000006ff */
[----:B-1----:R-:W-:Y:S02]  /*44f0*/  HFMA2 R3, -RZ, RZ, 0, 2.288818359375e-05 ;  /* 0x00000180ff037431 */ /* 0x002fe400000001ff */
[----:B------:R-:W-:Y:S01]  /*4500*/  IMAD.MOV.U32 R4, RZ, RZ, 0xa0 ;  /* 0x000000a0ff047424 */ /* 0x000fe200078e00ff */
[----:B------:R-:W1:Y:S02]  /*4510*/  SYNCS.PHASECHK.TRANS64.TRYWAIT P0, [UR21+0x28068], R7 ;  /* 0x02806807ff0075a7 */ /* 0x000e640008001115 */
[----:B-1----:R-:W-:Y:S05]  /*4520*/  @!P0 BRA `(.L_x_82) ;  /* 0x000001d400588947 */ /* 0x002fea0003800000 */
.L_x_426:
[----:B------:R-:W-:Y:S01]  /*4530*/  IMAD.MOV.U32 R2, RZ, RZ, 0xa8 ;  /* 0x000000a8ff027424 */ /* 0x000fe200078e00ff */
[----:B------:R-:W-:Y:S01]  /*4540*/  R2UR UR35, R4 ;  /* 0x00000000042372ca */ /* 0x000fe200000e0000 */
[----:B------:R-:W-:Y:S01]  /*4550*/  IMAD.MOV.U32 R4, RZ, RZ, 0xb0 ;  /* 0x000000b0ff047424 */ /* 0x000fe200078e00ff */
[----:B------:R-:W-:Y:S01]  /*4560*/  R2UR UR36, R3 ;  /* 0x00000000032472ca */ /* 0x000fe200000e0000 */
[----:B-1----:R-:W-:Y:S01]  /*4570*/  IMAD.MOV.U32 R0, RZ, RZ, 0x180 ;  /* 0x00000180ff007424 */ /* 0x002fe200078e00ff */
[----:B------:R-:W-:Y:S01]  /*4580*/  R2UR UR33, R2 ;  /* 0x00000000022172ca */ /* 0x000fe200000e0000 */
[----:B------:R-:W-:Y:S01]  /*4590*/  IMAD.MOV.U32 R2, RZ, RZ, 0xb8 ;  /* 0x000000b8ff027424 */ /* 0x000fe200078e00ff */
[----:B------:R-:W-:Y:S01]  /*45a0*/  R2UR UR31, R4 ;  /* 0x00000000041f72ca */ /* 0x000fe200000e0000 */
[----:B------:R-:W-:Y:S01]  /*45b0*/  IMAD.MOV.U32 R3, RZ, RZ, 0x180 ;  /* 0x00000180ff037424 */ /* 0x000fe200078e00ff */
[----:B------:R-:W-:Y:S01]  /*45c0*/  R2UR UR34, R0 ;  /* 0x00000000002272ca */ /* 0x000fe200000e0000 */
[----:B------:R-:W-:Y:S01]  /*45d0*/  IMAD.MOV.U32 R4, RZ, RZ, 0xc0 ;  /* 0x000000c0ff047424 */ /* 0x000fe200078e00ff */
[----:B------:R-:W-:Y:S01]  /*45e0*/  R2UR UR29, R2 ;  /* 0x00000000021d72ca */ /* 0x000fe200000e0000 */
[----:B------:R-:W-:Y:S01]  /*45f0*/  IMAD.MOV.U32 R2, RZ, RZ, 0xc8 ;  /* 0x000000c8ff027424 */ /* 0x000fe200078e00ff */
[----:B------:R-:W-:Y:S01]  /*4600*/  UIADD3 UR4, UPT, UPT, UR20, UR60, URZ ;  /* 0x0000003c14047290 */ /* 0x000fe2000fffe0ff */
[C---:B------:R-:W-:Y:S01]  /*4610*/  R2UR UR32, R3.reuse ;  /* 0x00000000032072ca */ /* 0x040fe200000e0000 */
[----:B------:R-:W-:Y:S01]  /*4620*/  UISETP.NE.U32.AND UP0, UPT, UR42, URZ, UPT ;  /* 0x000000ff2a00728c */ /* 0x000fe2000bf05070 */
[----:B------:R-:W-:Y:S01]  /*4630*/  R2UR UR30, R0 ;  /* 0x00000000001e72ca */ /* 0x000fe200000e0000 */
        /* <DEDUP_REMOVED lines=8> */
[----:B------:R-:W-:Y:S01]  /*46c0*/  IMAD.MOV.U32 R2, RZ, RZ, 0xd8 ;  /* 0x000000d8ff027424 */ /* 0x000fe200078e00ff */
[C---:B------:R-:W-:Y:S01]  /*46d0*/  R2UR UR26, R0.reuse ;  /* 0x00000000001a72ca */ /* 0x040fe200000e0000 */
[----:B------:R-:W-:Y:S01]  /*46e0*/  UIADD3 UR12, UPT, UPT, UR4, 0x200, URZ ;  /* 0x00000200040c7890 */ /* 0x000fe2000fffe0ff */
[----:B------:R-:W-:Y:S01]  /*46f0*/  R2UR UR24, R0 ;  /* 0x00000000001872ca */ /* 0x000fe200000e0000 */
[----:B------:R-:W-:Y:S01]  /*4700*/  UIADD3 UR10, UPT, UPT, UR4, 0x280, URZ ;  /* 0x00000280040a7890 */ /* 0x000fe2000fffe0ff */
[----:B------:R-:W-:Y:S01]  /*4710*/  R2UR UR20, R2 ;  /* 0x00000000021472ca */ /* 0x000fe200000e0000 */
[----:B------:R-:W-:Y:S01]  /*4720*/  UIADD3 UR8, UPT, UPT, UR4, 0x300, URZ ;  /* 0x0000030004087890 */ /* 0x000fe2000fffe0ff */
[----:B------:R-:W-:Y:S01]  /*4730*/  R2UR UR22, R0 ;  /* 0x00000000001672ca */ /* 0x000fe200000e0000 */
[----:B------:R-:W-:Y:S01]  /*4740*/  UMOV UR52, 0x0 ;  /* 0x0000000000347882 */ /* 0x000fe20000000000 */
[----:B------:R-:W-:Y:S01]  /*4750*/  UMOV UR53, 0x8210490 ;  /* 0x0821049000357882 */ /* 0x000fe20000000000 */
[----:B------:R-:W-:Y:S01]  /*4760*/  UMOV UR5, 0x40004040 ;  /* 0x4000404000057882 */ /* 0x000fe20000000000 */
[----:B------:R-:W-:Y:S01]  /*4770*/  UIADD3 UR6, UPT, UPT, UR4, 0x380, URZ ;  /* 0x0000038004067890 */ /* 0x000fe2000fffe0ff */
[----:B------:R1:W-:Y:S01]  /*4780*/  UTCHMMA tmem[UR35], gdesc[UR4], tmem[UR36], tmem[UR52], idesc[UR53], UP0 ;  /* 0x00ff3404230079ea */ /* 0x0003e20008000024 */
        /* <DEDUP_REMOVED lines=30> */
.L_x_83:
[----:B-1----:R-:W-:-:S09]  /*4970*/  UIADD3 UR4, UPT, UPT, UR21, 0x28098, URZ ;  /* 0x0002809815047890 */ /* 0x002fd2000fffe0ff */
[----:B------:R1:W-:Y:S01]  /*4980*/  UTCBAR [UR4], URZ ;  /* 0x000000ff040073e9 */ /* 0x0003e200080000ff */
[----:B------:R-:W-:Y:S05]  /*4990*/  BRA.U !UP1, `(.L_x_84) ;  /* 0x0000000109047547 */ /* 0x000fea000b800000 */
[----:B-1----:R-:W-:Y:S05]  /*49a0*/  BPT.TRAP 0x1 ;  /* 0x000000040000795c */ /* 0x002fea0000300000 */
.L_x_84:
[----:B-1----:R-:W-:-:S04]  /*49b0*/  ULEA UR4, UR56, UR21, 0x3 ;  /* 0x0000001538047291 */ /* 0x002fc8000f8e18ff */
[----:B------:R-:W-:-:S09]  /*49c0*/  UIADD3 UR4, UPT, UPT, UR4, 0x28038, URZ ;  /* 0x0002803804047890 */ /* 0x000fd2000fffe0ff */
[----:B------:R1:W-:Y:S01]  /*49d0*/  UTCBAR [UR4], URZ ;  /* 0x000000ff040073e9 */ /* 0x0003e200080000ff */
[----:B------:R-:W-:Y:S05]  /*49e0*/  BRA.U UP4, `(.L_x_85) ;  /* 0x0000000104047547 */ /* 0x000fea000b800000 */
[----:B-1----:R-:W-:Y:S05]  /*49f0*/  BPT.TRAP 0x1 ;  /* 0x000000040000795c */ /* 0x002fea0000300000 */
.L_x_85:
[----:B-1----:R-:W-:-:S09]  /*4a00*/  UIADD3 UR4, UPT, UPT, UR21, 0x28050, URZ ;  /* 0x0002805015047890 */ /* 0x002fd2000fffe0ff */
[----:B------:R1:W-:Y:S01]  /*4a10*/  UTCBAR [UR4], URZ ;  /* 0x000000ff040073e9 */ /* 0x0003e200080000ff */
[----:B------:R-:W-:Y:S05]  /*4a20*/  BRA.U UP3, `(.L_x_86) ;  /* 0x0000000103047547 */ /* 0x000fea000b800000 */
[----:B-1----:R-:W-:Y:S05]  /*4a30*/  BPT.TRAP 0x1 ;  /* 0x000000040000795c */ /* 0x002fea0000300000 */
.L_x_86:
[----:B------:R-:W-:-:S13]  /*4a40*/  ELECT P0, URZ, PT ;  /* 0x0000000000ff782f */ /* 0x000fda0003800000 */
[----:B-1----:R-:W-:Y:S05]  /*4a50*/  @!P0 EXIT ;  /* 0x000000000000894d */ /* 0x002fea0003800000 */
[----:B------:R-:W-:-:S09]  /*4a60*/  UIADD3 UR4, UPT, UPT, UR21, 0x28060, URZ ;  /* 0x0002806015047890 */ /* 0x000fd2000fffe0ff */
[----:B------:R1:W-:Y:S01]  /*4a70*/  UTCBAR [UR4], URZ ;  /* 0x000000ff040073e9 */ /* 0x0003e200080000ff */
[----:B------:R-:W-:Y:S01]  /*4a80*/  NOP ;  /* 0x0000000000007918 */ /* 0x000fe20000000000 */
[----:B-1----:R-:W-:Y:S05]  /*4a90*/  EXIT ;  /* 0x000000000000794d */ /* 0x002fea0003800000 */
.L_x_28:
[----:B------:R-:W-:-:S08]  /*4aa0*/  NOP ;  /* 0x0000000000007918 */ /* 0x000fd00000000000 */
[----:B------:R-:W1:-:S00]  /*4ab0*/  USETMAXREG.DEALLOC.CTAPOOL 0x60 ;  /* 0x00000060000079c8 */ /* 0x000e4000080e0500 */
[----:B-1----:R-:W1:Y:S01]  /*4ac0*/  S2R R0, SR_CTAID.X ;  /* 0x0000000000007919 */ /* 0x002e620000002500 */
[----:B------:R-:W2:Y:S01]  /*4ad0*/  LDCU UR4, c[0x0][0x380] ;  /* 0x00007000ff0477ac */ /* 0x000ea20008000800 */
[----:B-1----:R-:W-:-:S04]  /*4ae0*/  SHF.L.U32 R18, R0, 0x8, RZ ;  /* 0x0000000800127819 */ /* 0x002fc800000006ff */
[----:B--2---:R-:W-:-:S13]  /*4af0*/  ISETP.GE.U32.AND P0, PT, R18, UR4, PT ;  /* 0x0000000412007c0c */ /* 0x004fda000bf06070 */
[----:B------:R-:W-:Y:S05]  /*4b00*/  @P0 EXIT ;  /* 0x000000000000094d */ /* 0x000fea0003800000 */
[----:B------:R-:W1:Y:S01]  /*4b10*/  LDCU UR6, c[0x0][0x384] ;  /* 0x00007080ff0677ac */ /* 0x000e620008000800 */
[----:B------:R-:W2:Y:S01]  /*4b20*/  LDCU.64 UR46, c[0x0][0x358] ;  /* 0x00006b00ff2e77ac */ /* 0x000ea20008000a00 */
[----:B-1----:R-:W-:-:S09]  /*4b30*/  UISETP.NE.AND UP0, UPT, UR6, URZ, UPT ;  /* 0x000000ff0600728c */ /* 0x002fd2000bf05270 */
[----:B--2---:R-:W-:Y:S05]  /*4b40*/  BRA.U UP0, `(.L_x_87) ;  /* 0x0000005500b07547 */ /* 0x004fea000b800000 */
[----:B------:R-:W-:-:S09]  /*4b50*/  UISETP.NE.AND UP0, UPT, UR41, URZ, UPT ;  /* 0x000000ff2900728c */ /* 0x000fd2000bf05270 */
[----:B------:R-:W-:Y:S05]  /*4b60*/  BRA.U UP0, `(.L_x_88) ;  /* 0x0000000100047547 */ /* 0x000fea000b800000 */
[----:B------:R-:W-:Y:S05]  /*4b70*/  BPT.TRAP 0x1 ;  /* 0x000000040000795c */ /* 0x000fea0000300000 */
.L_x_88:
[----:B------:R-:W1:Y:S01]  /*4b80*/  S2R R17, SR_CgaCtaId ;  /* 0x0000000000117919 */ /* 0x000e620000008800 */
[----:B------:R-:W-:Y:S01]  /*4b90*/  IMAD.MOV.U32 R2, RZ, RZ, 0x1 ;  /* 0x00000001ff027424 */ /* 0x000fe200078e00ff */
[----:B------:R-:W-:Y:S02]  /*4ba0*/  MOV R4, 0x400 ;  /* 0x0000040000047802 */ /* 0x000fe40000000f00 */
[----:B------:R-:W-:Y:S02]  /*4bb0*/  LOP3.LUT P1, R19, R16, 0x7f, RZ, 0xc0, !PT ;  /* 0x0000007f10137812 */ /* 0x000fe4000782c0ff */
[----:B------:R-:W-:Y:S02]  /*4bc0*/  SHF.L.U32 R2, R2, 0x1f, RZ ;  /* 0x0000001f02027819 */ /* 0x000fe400000006ff */
[----:B-1----:R-:W-:-:S04]  /*4bd0*/  LEA R17, R17, R4, 0x18 ;  /* 0x0000000411117211 */ /* 0x002fc800078ec0ff */
[----:B------:R-:W1:Y:S02]  /*4be0*/  SYNCS.PHASECHK.TRANS64.TRYWAIT P0, [R17+URZ+0x280c0], R2 ;  /* 0x0280c002110075a7 */ /* 0x000e6400080011ff */
[----:B-1----:R-:W-:Y:S05]  /*4bf0*/  @!P0 BRA `(.L_x_89) ;  /* 0x000001cc00bc8947 */ /* 0x002fea0003800000 */
.L_x_427:
[----:B------:R-:W-:Y:S04]  /*4c00*/  BSSY.RECONVERGENT B6, `(.L_x_90) ;  /* 0x000023d000067945 */ /* 0x000fe80003800200 */
[----:B------:R-:W-:Y:S05]  /*4c10*/  @P1 BRA `(.L_x_91) ;  /* 0x0000002000ec1947 */ /* 0x000fea0003800000 */
[----:B------:R-:W2:Y:S01]  /*4c20*/  S2UR UR4, SR_CTAID.Z ;  /* 0x00000000000479c3 */ /* 0x000ea20000002700 */
[----:B------:R-:W3:Y:S01]  /*4c30*/  S2R R3, SR_CTAID.Y ;  /* 0x0000000000037919 */ /* 0x000ee20000002600 */
[----:B------:R-:W2:Y:S01]  /*4c40*/  LDCU UR5, c[0x0][0x370] ;  /* 0x00006e00ff0577ac */ /* 0x000ea20008000800 */
[----:B------:R-:W4:Y:S01]  /*4c50*/  LDCU UR6, c[0x0][0x374] ;  /* 0x00006e80ff0677ac */ /* 0x000f220008000800 */
[----:B--2---:R-:W-:-:S04]  /*4c60*/  UIMAD UR4, UR5, UR4, URZ ;  /* 0x00000004050472a4 */ /* 0x004fc8000f8e02ff */
[----:B------:R-:W-:-:S04]  /*4c70*/  UIADD3 UR4, UPT, UPT, URZ, -UR4, URZ ;  /* 0x80000004ff047290 */ /* 0x000fc8000fffe0ff */
[----:B----4-:R-:W-:Y:S01]  /*4c80*/  UIMAD UR4, UR4, UR6, URZ ;  /* 0x00000006040472a4 */ /* 0x010fe2000f8e02ff */
[----:B---3--:R-:W-:-:S05]  /*4c90*/  IMAD R3, R3, UR5, R0 ;  /* 0x0000000503037c24 */ /* 0x008fca000f8e0200 */
[----:B------:R-:W-:-:S13]  /*4ca0*/  ISETP.NE.AND P0, PT, R3, UR4, PT ;  /* 0x0000000403007c0c */ /* 0x000fda000bf05270 */
[----:B------:R-:W-:Y:S05]  /*4cb0*/  @P0 BRA `(.L_x_91) ;  /* 0x0000002000c40947 */ /* 0x000fea0003800000 */
[----:B------:R-:W2:Y:S01]  /*4cc0*/  LDC.64 R8, c[0x4][0xa0] ;  /* 0x01002800ff087b82 */ /* 0x000ea20000000a00 */
[----:B------:R-:W-:Y:S01]  /*4cd0*/  MOV R26, 0x0 ;  /* 0x00000000001a7802 */ /* 0x000fe20000000f00 */
[----:B------:R-:W3:Y:S01]  /*4ce0*/  LDCU.64 UR4, c[0x4][0xd0] ;  /* 0x01001a00ff0477ac */ /* 0x000ee20008000a00 */
[----:B------:R-:W-:Y:S01]  /*4cf0*/  IADD3 R25, P0, PT, R23, 0x8, RZ ;  /* 0x0000000817197810 */ /* 0x000fe20007f1e0ff */
[----:B------:R-:W-:Y:S01]  /*4d00*/  IMAD.MOV.U32 R6, RZ, RZ, R23 ;  /* 0x000000ffff067224 */ /* 0x000fe200078e0017 */
[----:B------:R-:W-:-:S03]  /*4d10*/  MOV R7, R22 ;  /* 0x0000001600077202 */ /* 0x000fc60000000f00 */
[----:B-1----:R1:W4:Y:S01]  /*4d20*/  LDC.64 R2, c[0x4][R26] ;  /* 0x010000001a027b82 */ /* 0x0023220000000a00 */
[----:B------:R-:W-:Y:S02]  /*4d30*/  IMAD.X R24, RZ, RZ, R22, P0 ;  /* 0x000000ffff187224 */ /* 0x000fe400000e0616 */
[----:B---3--:R-:W-:Y:S01]  /*4d40*/  IMAD.U32 R4, RZ, RZ, UR4 ;  /* 0x00000004ff047e24 */ /* 0x008fe2000f8e00ff */
[----:B------:R-:W-:Y:S01]  /*4d50*/  MOV R5, UR5 ;  /* 0x0000000500057c02 */ /* 0x000fe20008000f00 */
[----:B--2---:R1:W-:Y:S04]  /*4d60*/  STL.64 [R1], R8 ;  /* 0x0000000801007387 */ /* 0x0043e80000100a00 */
[----:B------:R-:W-:-:S07]  /*4d70*/  LEPC R20, `(.L_x_92) ;  /* 0x000000001014794e */ /* 0x000fce0000000000 */
[----:B-1--4-:R-:W-:Y:S05]  /*4d80*/  CALL.ABS.NOINC R2 ;  /* 0x0000000002007343 */ /* 0x012fea0003c00000 */
.L_x_92:
[----:B------:R-:W-:Y:S01]  /*4d90*/  IMAD.MOV.U32 R2, RZ, RZ, 0x3 ;  /* 0x00000003ff027424 */ /* 0x000fe200078e00ff */
[----:B------:R1:W2:Y:S01]  /*4da0*/  LDC.64 R8, c[0x4][R26] ;  /* 0x010000001a087b82 */ /* 0x0002a20000000a00 */
[----:B------:R-:W-:Y:S01]  /*4db0*/  IMAD.MOV.U32 R3, RZ, RZ, 0x4 ;  /* 0x00000004ff037424 */ /* 0x000fe200078e00ff */
[----:B------:R-:W3:Y:S01]  /*4dc0*/  LDCU.64 UR4, c[0x4][0xe8] ;  /* 0x01001d00ff0477ac */ /* 0x000ee20008000a00 */
[----:B------:R-:W-:Y:S01]  /*4dd0*/  MOV R6, R25 ;  /* 0x0000001900067202 */ /* 0x000fe20000000f00 */
[----:B------:R1:W-:Y:S01]  /*4de0*/  STL [R1+0x10], R2 ;  /* 0x0000100201007387 */ /* 0x0003e20000100800 */
[----:B------:R-:W-:-:S03]  /*4df0*/  MOV R7, R24 ;  /* 0x0000001800077202 */ /* 0x000fc60000000f00 */
[----:B------:R1:W-:Y:S01]  /*4e00*/  STL.64 [R1+0x8], R2 ;  /* 0x0000080201007387 */ /* 0x0003e20000100a00 */
[----:B---3--:R-:W-:Y:S01]  /*4e10*/  MOV R4, UR4 ;  /* 0x0000000400047c02 */ /* 0x008fe20008000f00 */
[----:B------:R-:W-:Y:S02]  /*4e20*/  IMAD.U32 R5, RZ, RZ, UR5 ;  /* 0x00000005ff057e24 */ /* 0x000fe4000f8e00ff */
[----:B------:R-:W-:-:S07]  /*4e30*/  LEPC R20, `(.L_x_93) ;  /* 0x000000001014794e */ /* 0x000fce0000000000 */
[----:B-12---:R-:W-:Y:S05]  /*4e40*/  CALL.ABS.NOINC R8 ;  /* 0x0000000008007343 */ /* 0x006fea0003c00000 */
.L_x_93:
[----:B------:R1:W2:Y:S01]  /*4e50*/  LDC.64 R2, c[0x4][R26] ;  /* 0x010000001a027b82 */ /* 0x0002a20000000a00 */
[----:B------:R-:W3:Y:S01]  /*4e60*/  LDCU.64 UR4, c[0x4][0xe0] ;  /* 0x01001c00ff0477ac */ /* 0x000ee20008000a00 */
[----:B------:R-:W-:Y:S01]  /*4e70*/  CS2R R6, SRZ ;  /* 0x0000000000067805 */ /* 0x000fe2000001ff00 */
[----:B---3--:R-:W-:Y:S01]  /*4e80*/  IMAD.U32 R4, RZ, RZ, UR4 ;  /* 0x00000004ff047e24 */ /* 0x008fe2000f8e00ff */
[----:B------:R-:W-:-:S04]  /*4e90*/  MOV R5, UR5 ;  /* 0x0000000500057c02 */ /* 0x000fc80008000f00 */
[----:B------:R-:W-:-:S07]  /*4ea0*/  LEPC R20, `(.L_x_94) ;  /* 0x000000001014794e */ /* 0x000fce0000000000 */
[----:B-12---:R-:W-:Y:S05]  /*4eb0*/  CALL.ABS.NOINC R2 ;  /* 0x0000000002007343 */ /* 0x006fea0003c00000 */
.L_x_94:
[----:B------:R1:W2:Y:S01]  /*4ec0*/  LDC.64 R2, c[0x4][R26] ;  /* 0x010000001a027b82 */ /* 0x0002a20000000a00 */
[----:B------:R-:W3:Y:S01]  /*4ed0*/  LDCU.64 UR4, c[0x4][0xf0] ;  /* 0x01001e00ff0477ac */ /* 0x000ee20008000a00 */
[----:B------:R-:W-:Y:S01]  /*4ee0*/  CS2R R6, SRZ ;  /* 0x0000000000067805 */ /* 0x000fe2000001ff00 */
[----:B---3--:R-:W-:Y:S01]  /*4ef0*/  IMAD.U32 R4, RZ, RZ, UR4 ;  /* 0x00000004ff047e24 */ /* 0x008fe2000f8e00ff */
[----:B------:R-:W-:-:S04]  /*4f00*/  MOV R5, UR5 ;  /* 0x0000000500057c02 */ /* 0x000fc80008000f00 */
[----:B------:R-:W-:-:S07]  /*4f10*/  LEPC R20, `(.L_x_95) ;  /* 0x000000001014794e */ /* 0x000fce0000000000 */
[----:B-12---:R-:W-:Y:S05]  /*4f20*/  CALL.ABS.NOINC R2 ;  /* 0x0000000002007343 */ /* 0x006fea0003c00000 */
.L_x_95:
[----:B------:R1:W2:Y:S01]  /*4f30*/  LDC.64 R2, c[0x4][R26] ;  /* 0x010000001a027b82 */ /* 0x0002a20000000a00 */
[----:B------:R-:W3:Y:S01]  /*4f40*/  LDCU.64 UR4, c[0x4][0xf8] ;  /* 0x01001f00ff0477ac */ /* 0x000ee20008000a00 */
[----:B------:R-:W-:Y:S01]  /*4f50*/  CS2R R6, SRZ ;  /* 0x0000000000067805 */ /* 0x000fe2000001ff00 */
[----:B---3--:R-:W-:Y:S01]  /*4f60*/  IMAD.U32 R4, RZ, RZ, UR4 ;  /* 0x00000004ff047e24 */ /* 0x008fe2000f8e00ff */
[----:B------:R-:W-:-:S04]  /*4f70*/  MOV R5, UR5 ;  /* 0x0000000500057c02 */ /* 0x000fc80008000f00 */
[----:B------:R-:W-:-:S07]  /*4f80*/  LEPC R20, `(.L_x_96) ;  /* 0x000000001014794e */ /* 0x000fce0000000000 */
[----:B-12---:R-:W-:Y:S05]  /*4f90*/  CALL.ABS.NOINC R2 ;  /* 0x0000000002007343 */ /* 0x006fea0003c00000 */
.L_x_96:
[----:B------:R-:W-:Y:S01]  /*4fa0*/  HFMA2 R0, -RZ, RZ, 0, 9.5367431640625e-07 ;  /* 0x00000010ff007431 */ /* 0x000fe200000001ff */
[----:B------:R1:W2:Y:S01]  /*4fb0*/  LDC.64 R2, c[0x4][R26] ;  /* 0x010000001a027b82 */ /* 0x0002a20000000a00 */
[----:B------:R-:W3:Y:S01]  /*4fc0*/  LDCU.64 UR4, c[0x4][0xc8] ;  /* 0x01001900ff0477ac */ /* 0x000ee20008000a00 */
[----:B------:R-:W-:Y:S01]  /*4fd0*/  MOV R6, R23 ;  /* 0x0000001700067202 */ /* 0x000fe20000000f00 */
[----:B------:R-:W-:Y:S01]  /*4fe0*/  IMAD.MOV.U32 R7, RZ, RZ, R22 ;  /* 0x000000ffff077224 */ /* 0x000fe200078e0016 */
[----:B------:R1:W-:Y:S01]  /*4ff0*/  STL [R1], R0 ;  /* 0x0000000001007387 */ /* 0x0003e20000100800 */
[----:B---3--:R-:W-:Y:S01]  /*5000*/  MOV R4, UR4 ;  /* 0x0000000400047c02 */ /* 0x008fe20008000f00 */
[----:B------:R-:W-:-:S04]  /*5010*/  IMAD.U32 R5, RZ, RZ, UR5 ;  /* 0x00000005ff057e24 */ /* 0x000fc8000f8e00ff */
[----:B------:R-:W-:-:S07]  /*5020*/  LEPC R20, `(.L_x_97) ;  /* 0x000000001014794e */ /* 0x000fce0000000000 */
[----:B-12---:R-:W-:Y:S05]  /*5030*/  CALL.ABS.NOINC R2 ;  /* 0x0000000002007343 */ /* 0x006fea0003c00000 */
.L_x_97:
[----:B------:R-:W1:Y:S01]  /*5040*/  S2R R0, SR_SWINHI ;  /* 0x0000000000007919 */ /* 0x000e620000002f00 */
[----:B------:R2:W3:Y:S01]  /*5050*/  LDC.64 R2, c[0x4][R26] ;  /* 0x010000001a027b82 */ /* 0x0004e20000000a00 */
[----:B------:R-:W4:Y:S01]  /*5060*/  LDCU.64 UR4, c[0x4][0x100] ;  /* 0x01002000ff0477ac */ /* 0x000f220008000a00 */
[----:B------:R-:W-:Y:S02]  /*5070*/  MOV R6, R23 ;  /* 0x0000001700067202 */ /* 0x000fe40000000f00 */
[----:B------:R-:W-:Y:S01]  /*5080*/  MOV R7, R22 ;  /* 0x0000001600077202 */ /* 0x000fe20000000f00 */
[----:B----4-:R-:W-:Y:S02]  /*5090*/  IMAD.U32 R4, RZ, RZ, UR4 ;  /* 0x00000004ff047e24 */ /* 0x010fe4000f8e00ff */
[----:B------:R-:W-:Y:S01]  /*50a0*/  IMAD.U32 R5, RZ, RZ, UR5 ;  /* 0x00000005ff057e24 */ /* 0x000fe2000f8e00ff */
[----:B------:R-:W-:Y:S02]  /*50b0*/  MOV R8, R17 ;  /* 0x0000001100087202 */ /* 0x000fe40000000f00 */
[----:B-1----:R-:W-:-:S05]  /*50c0*/  MOV R9, R0 ;  /* 0x0000000000097202 */ /* 0x002fca0000000f00 */
[----:B------:R2:W-:Y:S02]  /*50d0*/  STL.64 [R1], R8 ;  /* 0x0000000801007387 */ /* 0x0005e40000100a00 */
[----:B------:R-:W-:-:S07]  /*50e0*/  LEPC R20, `(.L_x_98) ;  /* 0x000000001014794e */ /* 0x000fce0000000000 */
[----:B--23--:R-:W-:Y:S05]  /*50f0*/  CALL.ABS.NOINC R2 ;  /* 0x0000000002007343 */ /* 0x00cfea0003c00000 */
.L_x_98:
[----:B------:R-:W1:Y:S01]  /*5100*/  LDC.64 R8, c[0x4][0xd8] ;  /* 0x01003600ff087b82 */ /* 0x000e620000000a00 */
[----:B------:R-:W2:Y:S01]  /*5110*/  LDCU.64 UR4, c[0x4][0xd0] ;  /* 0x01001a00ff0477ac */ /* 0x000ea20008000a00 */
[----:B------:R-:W-:Y:S02]  /*5120*/  MOV R6, R23 ;  /* 0x0000001700067202 */ /* 0x000fe40000000f00 */
[----:B------:R-:W-:-:S04]  /*5130*/  MOV R7, R22 ;  /* 0x0000001600077202 */ /* 0x000fc80000000f00 */
[----:B------:R3:W4:Y:S01]  /*5140*/  LDC.64 R2, c[0x4][R26] ;  /* 0x010000001a027b82 */ /* 0x0007220000000a00 */
[----:B--2---:R-:W-:Y:S02]  /*5150*/  IMAD.U32 R4, RZ, RZ, UR4 ;  /* 0x00000004ff047e24 */ /* 0x004fe4000f8e00ff */
[----:B------:R-:W-:Y:S01]  /*5160*/  IMAD.U32 R5, RZ, RZ, UR5 ;  /* 0x00000005ff057e24 */ /* 0x000fe2000f8e00ff */
[----:B-1----:R3:W-:Y:S04]  /*5170*/  STL.64 [R1], R8 ;  /* 0x0000000801007387 */ /* 0x0027e80000100a00 */
[----:B------:R-:W-:-:S07]  /*5180*/  LEPC R20, `(.L_x_99) ;  /* 0x000000001014794e */ /* 0x000fce0000000000 */
[----:B---34-:R-:W-:Y:S05]  /*5190*/  CALL.ABS.NOINC R2 ;  /* 0x0000000002007343 */ /* 0x018fea0003c00000 */
.L_x_99:
[----:B------:R-:W-:Y:S01]  /*51a0*/  HFMA2 R0, -RZ, RZ, 0, 2.384185791015625e-06 ;  /* 0x00000028ff007431 */ /* 0x000fe200000001ff */
        /* <DEDUP_REMOVED lines=9> */
.L_x_100:
        /* <DEDUP_REMOVED lines=10> */
.L_x_101:
[----:B------:R1:W2:Y:S01]  /*52e0*/  LDC.64 R2, c[0x4][R26] ;  /* 0x010000001a027b82 */ /* 0x0002a20000000a00 */
[----:B------:R-:W3:Y:S01]  /*52f0*/  LDCU.64 UR4, c[0x4][0xe0] ;  /* 0x01001c00ff0477ac */ /* 0x000ee20008000a00 */
[----:B------:R-:W-:Y:S01]  /*5300*/  CS2R R6, SRZ ;  /* 0x0000000000067805 */ /* 0x000fe2000001ff00 */
[----:B---3--:R-:W-:Y:S01]  /*5310*/  IMAD.U32 R4, RZ, RZ, UR4 ;  /* 0x00000004ff047e24 */ /* 0x008fe2000f8e00ff */
[----:B------:R-:W-:-:S04]  /*5320*/  MOV R5, UR5 ;  /* 0x0000000500057c02 */ /* 0x000fc80008000f00 */
[----:B------:R-:W-:-:S07]  /*5330*/  LEPC R20, `(.L_x_102) ;  /* 0x000000001014794e */ /* 0x000fce0000000000 */
[----:B-12---:R-:W-:Y:S05]  /*5340*/  CALL.ABS.NOINC R2 ;  /* 0x0000000002007343 */ /* 0x006fea0003c00000 */
.L_x_102:
[----:B------:R-:W-:Y:S01]  /*5350*/  HFMA2 R0, -RZ, RZ, 0, 4.76837158203125e-07 ;  /* 0x00000008ff007431 */ /* 0x000fe200000001ff */
        /* <DEDUP_REMOVED lines=9> */
.L_x_103:
[----:B------:R-:W-:Y:S01]  /*53f0*/  HFMA2 R0, -RZ, RZ, 0, 2.6226043701171875e-06 ;  /* 0x0000002cff007431 */ /* 0x000fe200000001ff */
        /* <DEDUP_REMOVED lines=9> */
.L_x_104:
[----:B------:R1:W2:Y:S01]  /*5490*/  LDC.64 R2, c[0x4][R26] ;  /* 0x010000001a027b82 */ /* 0x0002a20000000a00 */
[----:B------:R-:W3:Y:S01]  /*54a0*/  LDCU.64 UR4, c[0x4][0xe0] ;  /* 0x01001c00ff0477ac */ /* 0x000ee20008000a00 */
[----:B------:R-:W-:Y:S01]  /*54b0*/  CS2R R6, SRZ ;  /* 0x0000000000067805 */ /* 0x000fe2000001ff00 */
[----:B---3--:R-:W-:Y:S01]  /*54c0*/  IMAD.U32 R4, RZ, RZ, UR4 ;  /* 0x00000004ff047e24 */ /* 0x008fe2000f8e00ff */
[----:B------:R-:W-:-:S04]  /*54d0*/  MOV R5, UR5 ;  /* 0x0000000500057c02 */ /* 0x000fc80008000f00 */
[----:B------:R-:W-:-:S07]  /*54e0*/  LEPC R20, `(.L_x_105) ;  /* 0x000000001014794e */ /* 0x000fce0000000000 */
[----:B-12---:R-:W-:Y:S05]  /*54f0*/  CALL.ABS.NOINC R2 ;  /* 0x0000000002007343 */ /* 0x006fea0003c00000 */
.L_x_105:
        /* <DEDUP_REMOVED lines=10> */
.L_x_106:
[----:B------:R-:W-:Y:S01]  /*55a0*/  HFMA2 R0, -RZ, RZ, 0, 2.443790435791015625e-06 ;  /* 0x00000029ff007431 */ /* 0x000fe200000001ff */
        /* <DEDUP_REMOVED lines=9> */
.L_x_107:
        /* <DEDUP_REMOVED lines=10> */
.L_x_108:
        /* <DEDUP_REMOVED lines=10> */
.L_x_109:
[----:B------:R1:W2:Y:S01]  /*5780*/  LDC.64 R2, c[0x4][R26] ;  /* 0x010000001a027b82 */ /* 0x0002a20000000a00 */
[----:B------:R-:W3:Y:S01]  /*5790*/  LDCU.64 UR4, c[0x4][0xe0] ;  /* 0x01001c00ff0477ac */ /* 0x000ee20008000a00 */
[----:B------:R-:W-:Y:S01]  /*57a0*/  CS2R R6, SRZ ;  /* 0x0000000000067805 */ /* 0x000fe2000001ff00 */
[----:B---3--:R-:W-:Y:S01]  /*57b0*/  IMAD.U32 R4, RZ, RZ, UR4 ;  /* 0x00000004ff047e24 */ /* 0x008fe2000f8e00ff */
[----:B------:R-:W-:-:S04]  /*57c0*/  MOV R5, UR5 ;  /* 0x0000000500057c02 */ /* 0x000fc80008000f00 */
[----:B------:R-:W-:-:S07]  /*57d0*/  LEPC R20, `(.L_x_110) ;  /* 0x000000001014794e */ /* 0x000fce0000000000 */
[----:B-12---:R-:W-:Y:S05]  /*57e0*/  CALL.ABS.NOINC R2 ;  /* 0x0000000002007343 */ /* 0x006fea0003c00000 */
.L_x_110:
[----:B------:R-:W-:Y:S01]  /*57f0*/  HFMA2 R0, -RZ, RZ, 0, 3.814697265625e-06 ;  /* 0x00000040ff007431 */ /* 0x000fe200000001ff */
        /* <DEDUP_REMOVED lines=9> */
.L_x_111:
        /* <DEDUP_REMOVED lines=10> */
.L_x_112:
[----:B------:R1:W2:Y:S01]  /*5930*/  LDC.64 R2, c[0x4][R26] ;  /* 0x010000001a027b82 */ /* 0x0002a20000000a00 */
[----:B------:R-:W3:Y:S01]  /*5940*/  LDCU.64 UR4, c[0x4][0xe0] ;  /* 0x01001c00ff0477ac */ /* 0x000ee20008000a00 */
[----:B------:R-:W-:Y:S01]  /*5950*/  CS2R R6, SRZ ;  /* 0x0000000000067805 */ /* 0x000fe2000001ff00 */
[----:B---3--:R-:W-:Y:S01]  /*5960*/  IMAD.U32 R4, RZ, RZ, UR4 ;  /* 0x00000004ff047e24 */ /* 0x008fe2000f8e00ff */
[----:B------:R-:W-:-:S04]  /*5970*/  MOV R5, UR5 ;  /* 0x0000000500057c02 */ /* 0x000fc80008000f00 */
[----:B------:R-:W-:-:S07]  /*5980*/  LEPC R20, `(.L_x_113) ;  /* 0x000000001014794e */ /* 0x000fce0000000000 */
[----:B-12---:R-:W-:Y:S05]  /*5990*/  CALL.ABS.NOINC R2 ;  /* 0x0000000002007343 */ /* 0x006fea0003c00000 */
.L_x_113:
[----:B------:R-:W-:Y:S01]  /*59a0*/  HFMA2 R0, -RZ, RZ, 0, 1.1920928955078125e-07 ;  /* 0x00000002ff007431 */ /* 0x000fe200000001ff */
        /* <DEDUP_REMOVED lines=9> */
.L_x_114:
        /* <DEDUP_REMOVED lines=10> */
.L_x_115:
        /* <DEDUP_REMOVED lines=10> */
.L_x_116:
        /* <DEDUP_REMOVED lines=10> */
.L_x_117:
[----:B------:R1:W2:Y:S01]  /*5c20*/  LDC.64 R2, c[0x4][R26] ;  /* 0x010000001a027b82 */ /* 0x0002a20000000a00 */
[----:B------:R-:W3:Y:S01]  /*5c30*/  LDCU.64 UR4, c[0x4][0xe0] ;  /* 0x01001c00ff0477ac */ /* 0x000ee20008000a00 */
[----:B------:R-:W-:Y:S01]  /*5c40*/  CS2R R6, SRZ ;  /* 0x0000000000067805 */ /* 0x000fe2000001ff00 */
[----:B---3--:R-:W-:Y:S01]  /*5c50*/  IMAD.U32 R4, RZ, RZ, UR4 ;  /* 0x00000004ff047e24 */ /* 0x008fe2000f8e00ff */
[----:B------:R-:W-:-:S04]  /*5c60*/  MOV R5, UR5 ;  /* 0x0000000500057c02 */ /* 0x000fc80008000f00 */
[----:B------:R-:W-:-:S07]  /*5c70*/  LEPC R20, `(.L_x_118) ;  /* 0x000000001014794e */ /* 0x000fce0000000000 */
[----:B-12---:R-:W-:Y:S05]  /*5c80*/  CALL.ABS.NOINC R2 ;  /* 0x0000000002007343 */ /* 0x006fea0003c00000 */
.L_x_118:
[----:B------:R-:W-:Y:S01]  /*5c90*/  HFMA2 R0, -RZ, RZ, 0, 5.9604644775390625e-08 ;  /* 0x00000001ff007431 */ /* 0x000fe200000001ff */
        /* <DEDUP_REMOVED lines=9> */
.L_x_119:
        /* <DEDUP_REMOVED lines=10> */
.L_x_120:
[----:B------:R1:W2:Y:S01]  /*5dd0*/  LDC.64 R2, c[0x4][R26] ;  /* 0x010000001a027b82 */ /* 0x0002a20000000a00 */
[----:B------:R-:W3:Y:S01]  /*5de0*/  LDCU.64 UR4, c[0x4][0xe0] ;  /* 0x01001c00ff0477ac */ /* 0x000ee20008000a00 */
[----:B------:R-:W-:Y:S01]  /*5df0*/  CS2R R6, SRZ ;  /* 0x0000000000067805 */ /* 0x000fe2000001ff00 */
[----:B---3--:R-:W-:Y:S01]  /*5e00*/  IMAD.U32 R4, RZ, RZ, UR4 ;  /* 0x00000004ff047e24 */ /* 0x008fe2000f8e00ff */
[----:B------:R-:W-:-:S04]  /*5e10*/  MOV R5, UR5 ;  /* 0x0000000500057c02 */ /* 0x000fc80008000f00 */
[----:B------:R-:W-:-:S07]  /*5e20*/  LEPC R20, `(.L_x_121) ;  /* 0x000000001014794e */ /* 0x000fce0000000000 */
[----:B-12---:R-:W-:Y:S05]  /*5e30*/  CALL.ABS.NOINC R2 ;  /* 0x0000000002007343 */ /* 0x006fea0003c00000 */
.L_x_121:
        /* <DEDUP_REMOVED lines=10> */
.L_x_122:
        /* <DEDUP_REMOVED lines=10> */
.L_x_123:
        /* <DEDUP_REMOVED lines=10> */
.L_x_124:
        /* <DEDUP_REMOVED lines=10> */
.L_x_125:
        /* <DEDUP_REMOVED lines=10> */
.L_x_126:
        /* <DEDUP_REMOVED lines=10> */
.L_x_127:
[----:B------:R1:W2:Y:S01]  /*6200*/  LDC.64 R2, c[0x4][R26] ;  /* 0x010000001a027b82 */ /* 0x0002a20000000a00 */
[----:B------:R-:W3:Y:S01]  /*6210*/  LDCU.64 UR4, c[0x4][0xe0] ;  /* 0x01001c00ff0477ac */ /* 0x000ee20008000a00 */
[----:B------:R-:W-:Y:S01]  /*6220*/  CS2R R6, SRZ ;  /* 0x0000000000067805 */ /* 0x000fe2000001ff00 */
[----:B---3--:R-:W-:Y:S01]  /*6230*/  IMAD.U32 R4, RZ, RZ, UR4 ;  /* 0x00000004ff047e24 */ /* 0x008fe2000f8e00ff */
[----:B------:R-:W-:-:S04]  /*6240*/  MOV R5, UR5 ;  /* 0x0000000500057c02 */ /* 0x000fc80008000f00 */
[----:B------:R-:W-:-:S07]  /*6250*/  LEPC R20, `(.L_x_128) ;  /* 0x000000001014794e */ /* 0x000fce0000000000 */
[----:B-12---:R-:W-:Y:S05]  /*6260*/  CALL.ABS.NOINC R2 ;  /* 0x0000000002007343 */ /* 0x006fea0003c00000 */
.L_x_128:
        /* <DEDUP_REMOVED lines=10> */
.L_x_129:
        /* <DEDUP_REMOVED lines=10> */
.L_x_130:
[----:B------:R1:W2:Y:S01]  /*63b0*/  LDC.64 R2, c[0x4][R26] ;  /* 0x010000001a027b82 */ /* 0x0002a20000000a00 */
[----:B------:R-:W3:Y:S01]  /*63c0*/  LDCU.64 UR4, c[0x4][0xe0] ;  /* 0x01001c00ff0477ac */ /* 0x000ee20008000a00 */
[----:B------:R-:W-:Y:S01]  /*63d0*/  CS2R R6, SRZ ;  /* 0x0000000000067805 */ /* 0x000fe2000001ff00 */
[----:B---3--:R-:W-:Y:S01]  /*63e0*/  IMAD.U32 R4, RZ, RZ, UR4 ;  /* 0x00000004ff047e24 */ /* 0x008fe2000f8e00ff */
[----:B------:R-:W-:-:S04]  /*63f0*/  MOV R5, UR5 ;  /* 0x0000000500057c02 */ /* 0x000fc80008000f00 */
[----:B------:R-:W-:-:S07]  /*6400*/  LEPC R20, `(.L_x_131) ;  /* 0x000000001014794e */ /* 0x000fce0000000000 */
[----:B-12---:R-:W-:Y:S05]  /*6410*/  CALL.ABS.NOINC R2 ;  /* 0x0000000002007343 */ /* 0x006fea0003c00000 */
.L_x_131:
[----:B------:R-:W-:Y:S01]  /*6420*/  HFMA2 R0, -RZ, RZ, 0, 6.103515625e-05 ;  /* 0x00000400ff007431 */ /* 0x000fe200000001ff */
        /* <DEDUP_REMOVED lines=9> */
.L_x_132:
        /* <DEDUP_REMOVED lines=10> */
.L_x_133:
        /* <DEDUP_REMOVED lines=10> */
.L_x_134:
        /* <DEDUP_REMOVED lines=10> */
.L_x_135:
[----:B------:R1:W2:Y:S01]  /*66a0*/  LDC.64 R2, c[0x4][R26] ;  /* 0x010000001a027b82 */ /* 0x0002a20000000a00 */
[----:B------:R-:W3:Y:S01]  /*66b0*/  LDCU.64 UR4, c[0x4][0xe0] ;  /* 0x01001c00ff0477ac */ /* 0x000ee20008000a00 */
[----:B------:R-:W-:Y:S01]  /*66c0*/  CS2R R6, SRZ ;  /* 0x0000000000067805 */ /* 0x000fe2000001ff00 */
[----:B---3--:R-:W-:Y:S01]  /*66d0*/  IMAD.U32 R4, RZ, RZ, UR4 ;  /* 0x00000004ff047e24 */ /* 0x008fe2000f8e00ff */
[----:B------:R-:W-:-:S04]  /*66e0*/  MOV R5, UR5 ;  /* 0x0000000500057c02 */ /* 0x000fc80008000f00 */
[----:B------:R-:W-:-:S07]  /*66f0*/  LEPC R20, `(.L_x_136) ;  /* 0x000000001014794e */ /* 0x000fce0000000000 */
[----:B-12---:R-:W-:Y:S05]  /*6700*/  CALL.ABS.NOINC R2 ;  /* 0x0000000002007343 */ /* 0x006fea0003c00000 */
.L_x_136:
        /* <DEDUP_REMOVED lines=10> */
.L_x_137:
        /* <DEDUP_REMOVED lines=10> */
.L_x_138:
[----:B------:R1:W2:Y:S01]  /*6850*/  LDC.64 R2, c[0x4][R26] ;  /* 0x010000001a027b82 */ /* 0x0002a20000000a00 */
[----:B------:R-:W3:Y:S01]  /*6860*/  LDCU.64 UR4, c[0x4][0xe0] ;  /* 0x01001c00ff0477ac */ /* 0x000ee20008000a00 */
[----:B------:R-:W-:Y:S01]  /*6870*/  CS2R R6, SRZ ;  /* 0x0000000000067805 */ /* 0x000fe2000001ff00 */
[----:B---3--:R-:W-:Y:S01]  /*6880*/  IMAD.U32 R4, RZ, RZ, UR4 ;  /* 0x00000004ff047e24 */ /* 0x008fe2000f8e00ff */
[----:B------:R-:W-:-:S04]  /*6890*/  MOV R5, UR5 ;  /* 0x0000000500057c02 */ /* 0x000fc80008000f00 */
[----:B------:R-:W-:-:S07]  /*68a0*/  LEPC R20, `(.L_x_139) ;  /* 0x000000001014794e */ /* 0x000fce0000000000 */
[----:B-12---:R-:W-:Y:S05]  /*68b0*/  CALL.ABS.NOINC R2 ;  /* 0x0000000002007343 */ /* 0x006fea0003c00000 */
.L_x_139:
[----:B------:R-:W-:Y:S01]  /*68c0*/  HFMA2 R0, -RZ, RZ, 0, 3.0517578125e-05 ;  /* 0x00000200ff007431 */ /* 0x000fe200000001ff */
        /* <DEDUP_REMOVED lines=9> */
.L_x_140:
        /* <DEDUP_REMOVED lines=10> */
.L_x_141:
        /* <DEDUP_REMOVED lines=10> */
.L_x_142:
        /* <DEDUP_REMOVED lines=10> */
.L_x_143:
[----:B------:R1:W2:Y:S01]  /*6b40*/  LDC.64 R2, c[0x4][R26] ;  /* 0x010000001a027b82 */ /* 0x0002a20000000a00 */
[----:B------:R-:W3:Y:S01]  /*6b50*/  LDCU.64 UR4, c[0x4][0xe0] ;  /* 0x01001c00ff0477ac */ /* 0x000ee20008000a00 */
[----:B------:R-:W-:Y:S01]  /*6b60*/  CS2R R6, SRZ ;  /* 0x0000000000067805 */ /* 0x000fe2000001ff00 */
[----:B---3--:R-:W-:Y:S01]  /*6b70*/  IMAD.U32 R4, RZ, RZ, UR4 ;  /* 0x00000004ff047e24 */ /* 0x008fe2000f8e00ff */
[----:B------:R-:W-:-:S04]  /*6b80*/  MOV R5, UR5 ;  /* 0x0000000500057c02 */ /* 0x000fc80008000f00 */
[----:B------:R-:W-:-:S07]  /*6b90*/  LEPC R20, `(.L_x_144) ;  /* 0x000000001014794e */ /* 0x000fce0000000000 */
[----:B-12---:R-:W-:Y:S05]  /*6ba0*/  CALL.ABS.NOINC R2 ;  /* 0x0000000002007343 */ /* 0x006fea0003c00000 */
.L_x_144:
[----:B------:R1:W-:Y:S01]  /*6bb0*/  STL [R1], RZ ;  /* 0x000000ff01007387 */ /* 0x0003e20000100800 */
[----:B------:R1:W2:Y:S01]  /*6bc0*/  LDC.64 R2, c[0x4][R26] ;  /* 0x010000001a027b82 */ /* 0x0002a20000000a00 */
[----:B------:R-:W3:Y:S01]  /*6bd0*/  LDCU.64 UR4, c[0x4][0xc8] ;  /* 0x01001900ff0477ac */ /* 0x000ee20008000a00 */
[----:B------:R-:W-:Y:S02]  /*6be0*/  MOV R6, R23 ;  /* 0x0000001700067202 */ /* 0x000fe40000000f00 */
[----:B------:R-:W-:Y:S01]  /*6bf0*/  MOV R7, R22 ;  /* 0x0000001600077202 */ /* 0x000fe20000000f00 */
[----:B---3--:R-:W-:Y:S02]  /*6c00*/  IMAD.U32 R4, RZ, RZ, UR4 ;  /* 0x00000004ff047e24 */ /* 0x008fe4000f8e00ff */
[----:B------:R-:W-:Y:S02]  /*6c10*/  IMAD.U32 R5, RZ, RZ, UR5 ;  /* 0x00000005ff057e24 */ /* 0x000fe4000f8e00ff */
[----:B------:R-:W-:-:S07]  /*6c20*/  LEPC R20, `(.L_x_145) ;  /* 0x000000001014794e */ /* 0x000fce0000000000 */
[----:B-12---:R-:W-:Y:S05]  /*6c30*/  CALL.ABS.NOINC R2 ;  /* 0x0000000002007343 */ /* 0x006fea0003c00000 */
.L_x_145:
        /* <DEDUP_REMOVED lines=10> */
.L_x_146:
[----:B------:R1:W2:Y:S01]  /*6ce0*/  LDC.64 R2, c[0x4][R26] ;  /* 0x010000001a027b82 */ /* 0x0002a20000000a00 */
[----:B------:R-:W3:Y:S01]  /*6cf0*/  LDCU.64 UR4, c[0x4][0xe0] ;  /* 0x01001c00ff0477ac */ /* 0x000ee20008000a00 */
[----:B------:R-:W-:Y:S01]  /*6d00*/  CS2R R6, SRZ ;  /* 0x0000000000067805 */ /* 0x000fe2000001ff00 */
[----:B---3--:R-:W-:Y:S01]  /*6d10*/  IMAD.U32 R4, RZ, RZ, UR4 ;  /* 0x00000004ff047e24 */ /* 0x008fe2000f8e00ff */
[----:B------:R-:W-:-:S04]  /*6d20*/  MOV R5, UR5 ;  /* 0x0000000500057c02 */ /* 0x000fc80008000f00 */
[----:B------:R-:W-:-:S07]  /*6d30*/  LEPC R20, `(.L_x_147) ;  /* 0x000000001014794e */ /* 0x000fce0000000000 */
[----:B-12---:R-:W-:Y:S05]  /*6d40*/  CALL.ABS.NOINC R2 ;  /* 0x0000000002007343 */ /* 0x006fea0003c00000 */
.L_x_147:
[----:B------:R-:W-:Y:S01]  /*6d50*/  HFMA2 R0, -RZ, RZ, 0, 2 ;  /* 0x00004000ff007431 */ /* 0x000fe200000001ff */
        /* <DEDUP_REMOVED lines=9> */
.L_x_148:
        /* <DEDUP_REMOVED lines=10> */
.L_x_149:
        /* <DEDUP_REMOVED lines=10> */
.L_x_150:
[----:B------:R-:W1:Y:S01]  /*6f30*/  LDC.64 R2, c[0x4][0xa8] ;  /* 0x01002a00ff027b82 */ /* 0x000e620000000a00 */
[----:B------:R-:W2:Y:S01]  /*6f40*/  LDCU.64 UR4, c[0x4][0xd0] ;  /* 0x01001a00ff0477ac */ /* 0x000ea20008000a00 */
[----:B------:R-:W-:Y:S02]  /*6f50*/  MOV R6, R23 ;  /* 0x0000001700067202 */ /* 0x000fe40000000f00 */
[----:B------:R-:W-:-:S04]  /*6f60*/  MOV R7, R22 ;  /* 0x0000001600077202 */ /* 0x000fc80000000f00 */
[----:B------:R-:W3:Y:S01]  /*6f70*/  LDC.64 R26, c[0x4][R26] ;  /* 0x010000001a1a7b82 */ /* 0x000ee20000000a00 */
[----:B--2---:R-:W-:Y:S02]  /*6f80*/  IMAD.U32 R4, RZ, RZ, UR4 ;  /* 0x00000004ff047e24 */ /* 0x004fe4000f8e00ff */
[----:B------:R-:W-:Y:S01]  /*6f90*/  IMAD.U32 R5, RZ, RZ, UR5 ;  /* 0x00000005ff057e24 */ /* 0x000fe2000f8e00ff */
[----:B-1----:R1:W-:Y:S04]  /*6fa0*/  STL.64 [R1], R2 ;  /* 0x0000000201007387 */ /* 0x0023e80000100a00 */
[----:B------:R-:W-:-:S07]  /*6fb0*/  LEPC R20, `(.L_x_91) ;  /* 0x000000001014794e */ /* 0x000fce0000000000 */
[----:B-1-3--:R-:W-:Y:S05]  /*6fc0*/  CALL.ABS.NOINC R26 ;  /* 0x000000001a007343 */ /* 0x00afea0003c00000 */
.L_x_91:
[----:B------:R-:W-:Y:S05]  /*6fd0*/  BSYNC.RECONVERGENT B6 ;  /* 0x0000000000067941 */ /* 0x000fea0003800200 */
.L_x_90:
[----:B------:R-:W2:Y:S01]  /*6fe0*/  S2R R0, SR_SWINHI ;  /* 0x0000000000007919 */ /* 0x000ea20000002f00 */
[----:B------:R-:W-:Y:S01]  /*6ff0*/  IMAD.SHL.U32 R44, R16, 0x2, RZ ;  /* 0x00000002102c7824 */ /* 0x000fe200078e00ff */
[----:B------:R-:W3:Y:S04]  /*7000*/  LDCU.64 UR4, c[0x0][0x880] ;  /* 0x00011000ff0477ac */ /* 0x000ee80008000a00 */
[----:B------:R-:W-:Y:S02]  /*7010*/  LOP3.LUT R44, R44, 0xfe, RZ, 0xc0, !PT ;  /* 0x000000fe2c2c7812 */ /* 0x000fe400078ec0ff */
[----:B---3--:R-:W-:-:S04]  /*7020*/  ISETP.NE.U32.AND P6, PT, RZ, UR4, PT ;  /* 0x00000004ff007c0c */ /* 0x008fc8000bfc5070 */
[----:B------:R-:W-:Y:S02]  /*7030*/  ISETP.NE.AND.EX P6, PT, RZ, UR5, PT, P6 ;  /* 0x00000005ff007c0c */ /* 0x000fe4000bfc5360 */
[----:B-1----:R-:W-:Y:S02]  /*7040*/  MOV R2, R17 ;  /* 0x0000001100027202 */ /* 0x002fe40000000f00 */
[----:B--2---:R-:W-:-:S03]  /*7050*/  MOV R3, R0 ;  /* 0x0000000000037202 */ /* 0x004fc60000000f00 */
[----:B------:R-:W-:-:S03]  /*7060*/  IMAD.WIDE.U32 R44, R44, 0x2, R2 ;  /* 0x000000022c2c7825 */ /* 0x000fc600078e0002 */
[C---:B------:R-:W-:Y:S02]  /*7070*/  IADD3 R3, P2, PT, R44.reuse, 0x200, RZ ;  /* 0x000002002c037810 */ /* 0x040fe40007f5e0ff */
[C---:B------:R-:W-:Y:S02]  /*7080*/  IADD3 R5, P1, PT, R44.reuse, 0x800, RZ ;  /* 0x000008002c057810 */ /* 0x040fe40007f3e0ff */
[C---:B------:R-:W-:Y:S01]  /*7090*/  IADD3 R7, P0, PT, R44.reuse, 0xa00, RZ ;  /* 0x00000a002c077810 */ /* 0x040fe20007f1e0ff */
[--C-:B------:R-:W-:Y:S01]  /*70a0*/  IMAD.X R35, RZ, RZ, R45.reuse, P2 ;  /* 0x000000ffff237224 */ /* 0x100fe200010e062d */
[--C-:B------:R-:W-:Y:S01]  /*70b0*/  SHF.R.U64 R11, R44, 0x3, R45.reuse ;  /* 0x000000032c0b7819 */ /* 0x100fe2000000122d */
[--C-:B------:R-:W-:Y:S02]  /*70c0*/  IMAD.X R33, RZ, RZ, R45.reuse, P1 ;  /* 0x000000ffff217224 */ /* 0x100fe400008e062d */
[----:B------:R-:W-:Y:S01]  /*70d0*/  IMAD.X R31, RZ, RZ, R45, P0 ;  /* 0x000000ffff1f7224 */ /* 0x000fe200000e062d */
[----:B------:R-:W-:-:S02]  /*70e0*/  SHF.R.U64 R0, R3, 0x3, R35 ;  /* 0x0000000303007819 */ /* 0x000fc40000001223 */
[----:B------:R-:W-:Y:S02]  /*70f0*/  SHF.R.U64 R2, R5, 0x3, R33 ;  /* 0x0000000305027819 */ /* 0x000fe40000001221 */
[----:B------:R-:W-:Y:S02]  /*7100*/  LOP3.LUT R34, R3, 0x70, R0, 0x78, !PT ;  /* 0x0000007003227812 */ /* 0x000fe400078e7800 */
[----:B------:R-:W-:Y:S02]  /*7110*/  LOP3.LUT R32, R5, 0x70, R2, 0x78, !PT ;  /* 0x0000007005207812 */ /* 0x000fe400078e7802 */
[C---:B------:R-:W-:Y:S02]  /*7120*/  IADD3 R3, P3, PT, R44.reuse, 0x1000, RZ ;  /* 0x000010002c037810 */ /* 0x040fe40007f7e0ff */
[C---:B------:R-:W-:Y:S02]  /*7130*/  SHF.R.U64 R4, R7.reuse, 0x3, R31 ;  /* 0x0000000307047819 */ /* 0x040fe4000000121f */
[----:B------:R-:W-:Y:S01]  /*7140*/  IADD3 R5, P2, PT, R44, 0x1200, RZ ;  /* 0x000012002c057810 */ /* 0x000fe20007f5e0ff */
[----:B------:R-:W-:Y:S01]  /*7150*/  IMAD.X R29, RZ, RZ, R45, P3 ;  /* 0x000000ffff1d7224 */ /* 0x000fe200018e062d */
[----:B------:R-:W-:-:S02]  /*7160*/  LOP3.LUT R30, R7, 0x70, R4, 0x78, !PT ;  /* 0x00000070071e7812 */ /* 0x000fc400078e7804 */
[C---:B------:R-:W-:Y:S01]  /*7170*/  IADD3 R7, P1, PT, R44.reuse, 0x1800, RZ ;  /* 0x000018002c077810 */ /* 0x040fe20007f3e0ff */
[----:B------:R-:W-:Y:S01]  /*7180*/  IMAD.X R27, RZ, RZ, R45, P2 ;  /* 0x000000ffff1b7224 */ /* 0x000fe200010e062d */
[----:B------:R-:W-:Y:S02]  /*7190*/  IADD3 R9, P0, PT, R44, 0x1a00, RZ ;  /* 0x00001a002c097810 */ /* 0x000fe40007f1e0ff */
[----:B------:R-:W-:Y:S01]  /*71a0*/  SHF.R.U64 R0, R3, 0x3, R29 ;  /* 0x0000000303007819 */ /* 0x000fe2000000121d */
[----:B------:R-:W-:Y:S01]  /*71b0*/  IMAD.X R25, RZ, RZ, R45, P1 ;  /* 0x000000ffff197224 */ /* 0x000fe200008e062d */
[----:B------:R-:W-:Y:S01]  /*71c0*/  SHF.R.U64 R2, R5, 0x3, R27 ;  /* 0x0000000305027819 */ /* 0x000fe2000000121b */
[----:B------:R-:W-:Y:S01]  /*71d0*/  IMAD.X R23, RZ, RZ, R45, P0 ;  /* 0x000000ffff177224 */ /* 0x000fe200000e062d */
[----:B------:R-:W-:Y:S02]  /*71e0*/  LOP3.LUT R28, R3, 0x70, R0, 0x78, !PT ;  /* 0x00000070031c7812 */ /* 0x000fe400078e7800 */
[----:B------:R-:W-:-:S02]  /*71f0*/  LOP3.LUT R26, R5, 0x70, R2, 0x78, !PT ;  /* 0x00000070051a7812 */ /* 0x000fc400078e7802 */
[C---:B------:R-:W-:Y:S02]  /*7200*/  IADD3 R3, P3, PT, R44.reuse, 0x2000, RZ ;  /* 0x000020002c037810 */ /* 0x040fe40007f7e0ff */
[----:B------:R-:W-:Y:S02]  /*7210*/  SHF.R.U64 R4, R7, 0x3, R25 ;  /* 0x0000000307047819 */ /* 0x000fe40000001219 */
[C---:B------:R-:W-:Y:S01]  /*7220*/  IADD3 R5, P2, PT, R44.reuse, 0x2200, RZ ;  /* 0x000022002c057810 */ /* 0x040fe20007f5e0ff */
[----:B------:R-:W-:Y:S01]  /*7230*/  IMAD.X R21, RZ, RZ, R45, P3 ;  /* 0x000000ffff157224 */ /* 0x000fe200018e062d */
[----:B------:R-:W-:Y:S02]  /*7240*/  SHF.R.U64 R6, R9, 0x3, R23 ;  /* 0x0000000309067819 */ /* 0x000fe40000001217 */
[----:B------:R-:W-:Y:S01]  /*7250*/  LOP3.LUT R10, R44, 0x70, R11, 0x78, !PT ;  /* 0x000000702c0a7812 */ /* 0x000fe200078e780b */
[--C-:B------:R-:W-:Y:S01]  /*7260*/  IMAD.MOV.U32 R11, RZ, RZ, R45.reuse ;  /* 0x000000ffff0b7224 */ /* 0x100fe200078e002d */
[----:B------:R-:W-:Y:S01]  /*7270*/  LOP3.LUT R24, R7, 0x70, R4, 0x78, !PT ;  /* 0x0000007007187812 */ /* 0x000fe200078e7804 */
[----:B------:R-:W-:Y:S01]  /*7280*/  IMAD.X R15, RZ, RZ, R45, P2 ;  /* 0x000000ffff0f7224 */ /* 0x000fe200010e062d */
[----:B------:R-:W-:-:S02]  /*7290*/  LOP3.LUT R22, R9, 0x70, R6, 0x78, !PT ;  /* 0x0000007009167812 */ /* 0x000fc400078e7806 */
[C---:B------:R-:W-:Y:S01]  /*72a0*/  IADD3 R7, P1, PT, R44.reuse, 0x2800, RZ ;  /* 0x000028002c077810 */ /* 0x040fe20007f3e0ff */
[----:B------:R1:W-:Y:S01]  /*72b0*/  ST.E desc[UR46][R10.64], RZ ;  /* 0x000000ff0a007985 */ /* 0x0003e2000c10192e */
[C---:B------:R-:W-:Y:S02]  /*72c0*/  IADD3 R9, P0, PT, R44.reuse, 0x2a00, RZ ;  /* 0x00002a002c097810 */ /* 0x040fe40007f1e0ff */
[----:B------:R-:W-:Y:S01]  /*72d0*/  SHF.R.U64 R0, R3, 0x3, R21 ;  /* 0x0000000303007819 */ /* 0x000fe20000001215 */
[----:B------:R-:W-:Y:S01]  /*72e0*/  IMAD.X R13, RZ, RZ, R45, P1 ;  /* 0x000000ffff0d7224 */ /* 0x000fe200008e062d */
[----:B------:R-:W-:Y:S01]  /*72f0*/  SHF.R.U64 R2, R5, 0x3, R15 ;  /* 0x0000000305027819 */ /* 0x000fe2000000120f */
[----:B------:R2:W-:Y:S01]  /*7300*/  ST.E desc[UR46][R34.64], RZ ;  /* 0x000000ff22007985 */ /* 0x0005e2000c10192e */
[----:B------:R-:W-:Y:S02]  /*7310*/  LOP3.LUT R20, R3, 0x70, R0, 0x78, !PT ;  /* 0x0000007003147812 */ /* 0x000fe400078e7800 */
[----:B------:R-:W-:Y:S01]  /*7320*/  LOP3.LUT R14, R5, 0x70, R2, 0x78, !PT ;  /* 0x00000070050e7812 */ /* 0x000fe200078e7802 */
[----:B------:R3:W-:Y:S01]  /*7330*/  ST.E desc[UR46][R32.64], RZ ;  /* 0x000000ff20007985 */ /* 0x0007e2000c10192e */
[----:B------:R-:W-:-:S02]  /*7340*/  IADD3 R3, P3, PT, R44, 0x3000, RZ ;  /* 0x000030002c037810 */ /* 0x000fc40007f7e0ff */
[C---:B------:R-:W-:Y:S01]  /*7350*/  SHF.R.U64 R4, R7.reuse, 0x3, R13 ;  /* 0x0000000307047819 */ /* 0x040fe2000000120d */
[----:B------:R4:W-:Y:S01]  /*7360*/  ST.E desc[UR46][R30.64], RZ ;  /* 0x000000ff1e007985 */ /* 0x0009e2000c10192e */
[C---:B------:R-:W-:Y:S01]  /*7370*/  IADD3 R5, P2, PT, R44.reuse, 0x3200, RZ ;  /* 0x000032002c057810 */ /* 0x040fe20007f5e0ff */
[--C-:B------:R-:W-:Y:S01]  /*7380*/  IMAD.X R91, RZ, RZ, R45.reuse, P3 ;  /* 0x000000ffff5b7224 */ /* 0x100fe200018e062d */
[----:B------:R-:W-:Y:S01]  /*7390*/  LOP3.LUT R12, R7, 0x70, R4, 0x78, !PT ;  /* 0x00000070070c7812 */ /* 0x000fe200078e7804 */
[----:B------:R5:W-:Y:S01]  /*73a0*/  ST.E desc[UR46][R28.64], RZ ;  /* 0x000000ff1c007985 */ /* 0x000be2000c10192e */
[----:B------:R-:W-:Y:S01]  /*73b0*/  IADD3 R7, P1, PT, R44, 0x3800, RZ ;  /* 0x000038002c077810 */ /* 0x000fe20007f3e0ff */
[----:B------:R-:W-:Y:S01]  /*73c0*/  IMAD.X R89, RZ, RZ, R45, P2 ;  /* 0x000000ffff597224 */ /* 0x000fe200010e062d */
[----:B------:R-:W-:Y:S01]  /*73d0*/  SHF.R.U64 R0, R3, 0x3, R91 ;  /* 0x0000000303007819 */ /* 0x000fe2000000125b */
[----:B------:R5:W-:Y:S02]  /*73e0*/  ST.E desc[UR46][R26.64], RZ ;  /* 0x000000ff1a007985 */ /* 0x000be4000c10192e */
[----:B------:R-:W-:Y:S01]  /*73f0*/  IMAD.X R69, RZ, RZ, R45, P1 ;  /* 0x000000ffff457224 */ /* 0x000fe200008e062d */
[----:B------:R-:W-:Y:S01]  /*7400*/  SHF.R.U64 R2, R5, 0x3, R89 ;  /* 0x0000000305027819 */ /* 0x000fe20000001259 */
[----:B-1----:R-:W-:Y:S01]  /*7410*/  IMAD.X R11, RZ, RZ, R45, P0 ;  /* 0x000000ffff0b7224 */ /* 0x002fe200000e062d */
[----:B------:R-:W-:Y:S01]  /*7420*/  LOP3.LUT R90, R3, 0x70, R0, 0x78, !PT ;  /* 0x00000070035a7812 */ /* 0x000fe200078e7800 */
[----:B------:R1:W-:Y:S01]  /*7430*/  ST.E desc[UR46][R24.64], RZ ;  /* 0x000000ff18007985 */ /* 0x0003e2000c10192e */
[----:B------:R-:W-:-:S02]  /*7440*/  LOP3.LUT R88, R5, 0x70, R2, 0x78, !PT ;  /* 0x0000007005587812 */ /* 0x000fc400078e7802 */
[C---:B------:R-:W-:Y:S01]  /*7450*/  SHF.R.U64 R6, R9.reuse, 0x3, R11 ;  /* 0x0000000309067819 */ /* 0x040fe2000000120b */
[----:B------:R1:W-:Y:S01]  /*7460*/  ST.E desc[UR46][R22.64], RZ ;  /* 0x000000ff16007985 */ /* 0x0003e2000c10192e */
[C---:B------:R-:W-:Y:S02]  /*7470*/  IADD3 R3, P3, PT, R44.reuse, 0x4000, RZ ;  /* 0x000040002c037810 */ /* 0x040fe40007f7e0ff */
[----:B------:R-:W-:Y:S01]  /*7480*/  LOP3.LUT R10, R9, 0x70, R6, 0x78, !PT ;  /* 0x00000070090a7812 */ /* 0x000fe200078e7806 */
[----:B------:R1:W-:Y:S01]  /*7490*/  ST.E desc[UR46][R20.64], RZ ;  /* 0x000000ff14007985 */ /* 0x0003e2000c10192e */
[C---:B------:R-:W-:Y:S01]  /*74a0*/  IADD3 R9, P0, PT, R44.reuse, 0x3a00, RZ ;  /* 0x00003a002c097810 */ /* 0x040fe20007f1e0ff */
[----:B------:R-:W-:Y:S01]  /*74b0*/  IMAD.X R87, RZ, RZ, R45, P3 ;  /* 0x000000ffff577224 */ /* 0x000fe200018e062d */
[C---:B------:R-:W-:Y:S01]  /*74c0*/  SHF.R.U64 R4, R7.reuse, 0x3, R69 ;  /* 0x0000000307047819 */ /* 0x040fe20000001245 */
[----:B------:R1:W-:Y:S01]  /*74d0*/  ST.E desc[UR46][R14.64], RZ ;  /* 0x000000ff0e007985 */ /* 0x0003e2000c10192e */
[C---:B------:R-:W-:Y:S01]  /*74e0*/  IADD3 R5, P2, PT, R44.reuse, 0x4200, RZ ;  /* 0x000042002c057810 */ /* 0x040fe20007f5e0ff */
[--C-:B------:R-:W-:Y:S01]  /*74f0*/  IMAD.X R67, RZ, RZ, R45.reuse, P0 ;  /* 0x000000ffff437224 */ /* 0x100fe200000e062d */
[----:B------:R-:W-:Y:S01]  /*7500*/  LOP3.LUT R68, R7, 0x70, R4, 0x78, !PT ;  /* 0x0000007007447812 */ /* 0x000fe200078e7804 */
[----:B------:R1:W-:Y:S01]  /*7510*/  ST.E desc[UR46][R12.64], RZ ;  /* 0x000000ff0c007985 */ /* 0x0003e2000c10192e */
[C---:B------:R-:W-:Y:S01]  /*7520*/  IADD3 R7, P1, PT, R44.reuse, 0x4800, RZ ;  /* 0x000048002c077810 */ /* 0x040fe20007f3e0ff */
[----:B------:R-:W-:Y:S01]  /*7530*/  IMAD.X R65, RZ, RZ, R45, P2 ;  /* 0x000000ffff417224 */ /* 0x000fe200010e062d */
[----:B------:R-:W-:Y:S01]  /*7540*/  SHF.R.U64 R6, R9, 0x3, R67 ;  /* 0x0000000309067819 */ /* 0x000fe20000001243 */
[----:B------:R1:W-:Y:S01]  /*7550*/  ST.E desc[UR46][R10.64], RZ ;  /* 0x000000ff0a007985 */ /* 0x0003e2000c10192e */
[----:B------:R-:W-:Y:S01]  /*7560*/  SHF.R.U64 R0, R3, 0x3, R87 ;  /* 0x0000000303007819 */ /* 0x000fe20000001257 */
[----:B------:R-:W-:Y:S01]  /*7570*/  IMAD.X R63, RZ, RZ, R45, P1 ;  /* 0x000000ffff3f7224 */ /* 0x000fe200008e062d */
[----:B------:R-:W-:Y:S01]  /*7580*/  LOP3.LUT R66, R9, 0x70, R6, 0x78, !PT ;  /* 0x0000007009427812 */ /* 0x000fe200078e7806 */
[----:B------:R-:W-:Y:S01]  /*7590*/  ST.E desc[UR46][R90.64], RZ ;  /* 0x000000ff5a007985 */ /* 0x000fe2000c10192e */
[----:B------:R-:W-:-:S02]  /*75a0*/  IADD3 R9, P0, PT, R44, 0x4a00, RZ ;  /* 0x00004a002c097810 */ /* 0x000fc40007f1e0ff */
[----:B------:R-:W-:Y:S01]  /*75b0*/  SHF.R.U64 R2, R5, 0x3, R65 ;  /* 0x0000000305027819 */ /* 0x000fe20000001241 */
[----:B------:R-:W-:Y:S01]  /*75c0*/  ST.E desc[UR46][R88.64], RZ ;  /* 0x000000ff58007985 */ /* 0x000fe2000c10192e */
[----:B------:R-:W-:Y:S01]  /*75d0*/  LOP3.LUT R86, R3, 0x70, R0, 0x78, !PT ;  /* 0x0000007003567812 */ /* 0x000fe200078e7800 */
[----:B------:R-:W-:Y:S01]  /*75e0*/  IMAD.X R85, RZ, RZ, R45, P0 ;  /* 0x000000ffff557224 */ /* 0x000fe200000e062d */
[----:B------:R-:W-:Y:S01]  /*75f0*/  LOP3.LUT R64, R5, 0x70, R2, 0x78, !PT ;  /* 0x0000007005407812 */ /* 0x000fe200078e7802 */
[----:B------:R1:W-:Y:S01]  /*7600*/  ST.E desc[UR46][R68.64], RZ ;  /* 0x000000ff44007985 */ /* 0x0003e2000c10192e */
[C---:B------:R-:W-:Y:S02]  /*7610*/  IADD3 R3, P3, PT, R44.reuse, 0x5000, RZ ;  /* 0x000050002c037810 */ /* 0x040fe40007f7e0ff */
[----:B------:R-:W-:Y:S01]  /*7620*/  SHF.R.U64 R4, R7, 0x3, R63 ;  /* 0x0000000307047819 */ /* 0x000fe2000000123f */
[----:B------:R1:W-:Y:S01]  /*7630*/  ST.E desc[UR46][R66.64], RZ ;  /* 0x000000ff42007985 */ /* 0x0003e2000c10192e */
[C---:B------:R-:W-:Y:S01]  /*7640*/  IADD3 R5, P2, PT, R44.reuse, 0x5200, RZ ;  /* 0x000052002c057810 */ /* 0x040fe20007f5e0ff */
[----:B------:R-:W-:Y:S01]  /*7650*/  IMAD.X R83, RZ, RZ, R45, P3 ;  /* 0x000000ffff537224 */ /* 0x000fe200018e062d */
[----:B------:R-:W-:Y:S01]  /*7660*/  SHF.R.U64 R6, R9, 0x3, R85 ;  /* 0x0000000309067819 */ /* 0x000fe20000001255 */
[----:B------:R-:W-:Y:S01]  /*7670*/  ST.E desc[UR46][R86.64], RZ ;  /* 0x000000ff56007985 */ /* 0x000fe2000c10192e */
[----:B------:R-:W-:Y:S01]  /*7680*/  LOP3.LUT R62, R7, 0x70, R4, 0x78, !PT ;  /* 0x00000070073e7812 */ /* 0x000fe200078e7804 */
[----:B------:R-:W-:Y:S01]  /*7690*/  IMAD.X R81, RZ, RZ, R45, P2 ;  /* 0x000000ffff517224 */ /* 0x000fe200010e062d */
[----:B------:R-:W-:Y:S01]  /*76a0*/  LOP3.LUT R84, R9, 0x70, R6, 0x78, !PT ;  /* 0x0000007009547812 */ /* 0x000fe200078e7806 */
[----:B------:R1:W-:Y:S01]  /*76b0*/  ST.E desc[UR46][R64.64], RZ ;  /* 0x000000ff40007985 */ /* 0x0003e2000c10192e */
[----:B------:R-:W-:-:S02]  /*76c0*/  IADD3 R7, P1, PT, R44, 0x5800, RZ ;  /* 0x000058002c077810 */ /* 0x000fc40007f3e0ff */
[C---:B------:R-:W-:Y:S01]  /*76d0*/  IADD3 R9, P0, PT, R44.reuse, 0x5a00, RZ ;  /* 0x00005a002c097810 */ /* 0x040fe20007f1e0ff */
[----:B------:R1:W-:Y:S01]  /*76e0*/  ST.E desc[UR46][R62.64], RZ ;  /* 0x000000ff3e007985 */ /* 0x0003e2000c10192e */
[----:B------:R-:W-:Y:S01]  /*76f0*/  SHF.R.U64 R0, R3, 0x3, R83 ;  /* 0x0000000303007819 */ /* 0x000fe20000001253 */
[----:B------:R-:W-:Y:S01]  /*7700*/  IMAD.X R79, RZ, RZ, R45, P1 ;  /* 0x000000ffff4f7224 */ /* 0x000fe200008e062d */
[----:B------:R-:W-:Y:S01]  /*7710*/  SHF.R.U64 R2, R5, 0x3, R81 ;  /* 0x0000000305027819 */ /* 0x000fe20000001251 */
[----:B------:R-:W-:Y:S01]  /*7720*/  IMAD.X R77, RZ, RZ, R45, P0 ;  /* 0x000000ffff4d7224 */ /* 0x000fe200000e062d */
[----:B------:R-:W-:Y:S01]  /*7730*/  LOP3.LUT R82, R3, 0x70, R0, 0x78, !PT ;  /* 0x0000007003527812 */ /* 0x000fe200078e7800 */
[----:B------:R1:W-:Y:S01]  /*7740*/  ST.E desc[UR46][R84.64], RZ ;  /* 0x000000ff54007985 */ /* 0x0003e2000c10192e */
[----:B------:R-:W-:Y:S02]  /*7750*/  LOP3.LUT R80, R5, 0x70, R2, 0x78, !PT ;  /* 0x0000007005507812 */ /* 0x000fe400078e7802 */
[----:B------:R-:W-:Y:S01]  /*7760*/  IADD3 R3, P3, PT, R44, 0x6000, RZ ;  /* 0x000060002c037810 */ /* 0x000fe20007f7e0ff */
[----:B------:R-:W-:Y:S01]  /*7770*/  ST.E desc[UR46][R82.64], RZ ;  /* 0x000000ff52007985 */ /* 0x000fe2000c10192e */
[----:B------:R-:W-:-:S02]  /*7780*/  SHF.R.U64 R4, R7, 0x3, R79 ;  /* 0x0000000307047819 */ /* 0x000fc4000000124f */
[C---:B------:R-:W-:Y:S01]  /*7790*/  IADD3 R5, P2, PT, R44.reuse, 0x6200, RZ ;  /* 0x000062002c057810 */ /* 0x040fe20007f5e0ff */
[----:B------:R-:W-:Y:S01]  /*77a0*/  IMAD.X R75, RZ, RZ, R45, P3 ;  /* 0x000000ffff4b7224 */ /* 0x000fe200018e062d */
[----:B------:R-:W-:Y:S01]  /*77b0*/  SHF.R.U64 R6, R9, 0x3, R77 ;  /* 0x0000000309067819 */ /* 0x000fe2000000124d */
[----:B------:R1:W-:Y:S01]  /*77c0*/  ST.E desc[UR46][R80.64], RZ ;  /* 0x000000ff50007985 */ /* 0x0003e2000c10192e */
[----:B------:R-:W-:Y:S01]  /*77d0*/  LOP3.LUT R78, R7, 0x70, R4, 0x78, !PT ;  /* 0x00000070074e7812 */ /* 0x000fe200078e7804 */
[----:B------:R-:W-:Y:S01]  /*77e0*/  IMAD.X R73, RZ, RZ, R45, P2 ;  /* 0x000000ffff497224 */ /* 0x000fe200010e062d */
[----:B------:R-:W-:Y:S02]  /*77f0*/  LOP3.LUT R76, R9, 0x70, R6, 0x78, !PT ;  /* 0x00000070094c7812 */ /* 0x000fe400078e7806 */
[C---:B------:R-:W-:Y:S01]  /*7800*/  IADD3 R7, P1, PT, R44.reuse, 0x6800, RZ ;  /* 0x000068002c077810 */ /* 0x040fe20007f3e0ff */
[----:B------:R1:W-:Y:S01]  /*7810*/  ST.E desc[UR46][R78.64], RZ ;  /* 0x000000ff4e007985 */ /* 0x0003e2000c10192e */
[----:B------:R-:W-:-:S02]  /*7820*/  IADD3 R9, P0, PT, R44, 0x6a00, RZ ;  /* 0x00006a002c097810 */ /* 0x000fc40007f1e0ff */
        /* <DEDUP_REMOVED lines=28> */
[----:B------:R1:W-:Y:S01]  /*79f0*/  ST.E desc[UR46][R58.64], RZ ;  /* 0x000000ff3a007985 */ /* 0x0003e2000c10192e */
        /* <DEDUP_REMOVED lines=34> */
[----:B--2---:R-:W-:Y:S01]  /*7c20*/  IMAD.X R35, RZ, RZ, R45, P0 ;  /* 0x000000ffff237224 */ /* 0x004fe200000e062d */
[----:B------:R-:W-:Y:S01]  /*7c30*/  LOP3.LUT R40, R3, 0x70, R0, 0x78, !PT ;  /* 0x0000007003287812 */ /* 0x000fe200078e7800 */
[----:B------:R2:W-:Y:S01]  /*7c40*/  ST.E desc[UR46][R42.64], RZ ;  /* 0x000000ff2a007985 */ /* 0x0005e2000c10192e */
[----:B------:R-:W-:Y:S02]  /*7c50*/  LOP3.LUT R38, R5, 0x70, R2, 0x78, !PT ;  /* 0x0000007005267812 */ /* 0x000fe400078e7802 */
[----:B------:R-:W-:Y:S01]  /*7c60*/  IADD3 R3, P1, PT, R44, 0x2400, RZ ;  /* 0x000024002c037810 */ /* 0x000fe20007f3e0ff */
[----:B------:R2:W-:Y:S01]  /*7c70*/  ST.E desc[UR46][R40.64], RZ ;  /* 0x000000ff28007985 */ /* 0x0005e2000c10192e */
[----:B------:R-:W-:-:S02]  /*7c80*/  SHF.R.U64 R0, R7, 0x3, R37 ;  /* 0x0000000307007819 */ /* 0x000fc40000001225 */
[C---:B------:R-:W-:Y:S01]  /*7c90*/  IADD3 R5, P0, PT, R44.reuse, 0x2600, RZ ;  /* 0x000026002c057810 */ /* 0x040fe20007f1e0ff */
[----:B---3--:R-:W-:Y:S01]  /*7ca0*/  IMAD.X R33, RZ, RZ, R45, P1 ;  /* 0x000000ffff217224 */ /* 0x008fe200008e062d */
[----:B------:R-:W-:Y:S01]  /*7cb0*/  SHF.R.U64 R2, R9, 0x3, R35 ;  /* 0x0000000309027819 */ /* 0x000fe20000001223 */
[----:B------:R2:W-:Y:S01]  /*7cc0*/  ST.E desc[UR46][R38.64], RZ ;  /* 0x000000ff26007985 */ /* 0x0005e2000c10192e */
[----:B------:R-:W-:Y:S01]  /*7cd0*/  LOP3.LUT R36, R7, 0x70, R0, 0x78, !PT ;  /* 0x0000007007247812 */ /* 0x000fe200078e7800 */
[----:B----4-:R-:W-:Y:S01]  /*7ce0*/  IMAD.X R31, RZ, RZ, R45, P0 ;  /* 0x000000ffff1f7224 */ /* 0x010fe200000e062d */
[----:B------:R-:W-:Y:S02]  /*7cf0*/  LOP3.LUT R34, R9, 0x70, R2, 0x78, !PT ;  /* 0x0000007009227812 */ /* 0x000fe400078e7802 */
[C---:B------:R-:W-:Y:S01]  /*7d00*/  IADD3 R7, P1, PT, R44.reuse, 0x2c00, RZ ;  /* 0x00002c002c077810 */ /* 0x040fe20007f3e0ff */
[----:B------:R2:W-:Y:S01]  /*7d10*/  ST.E desc[UR46][R36.64], RZ ;  /* 0x000000ff24007985 */ /* 0x0005e2000c10192e */
[----:B------:R-:W-:-:S02]  /*7d20*/  IADD3 R9, P0, PT, R44, 0x2e00, RZ ;  /* 0x00002e002c097810 */ /* 0x000fc40007f1e0ff */
[----:B------:R-:W-:Y:S01]  /*7d30*/  SHF.R.U64 R0, R3, 0x3, R33 ;  /* 0x0000000303007819 */ /* 0x000fe20000001221 */
[----:B-----5:R-:W-:Y:S01]  /*7d40*/  IMAD.X R29, RZ, RZ, R45, P1 ;  /* 0x000000ffff1d7224 */ /* 0x020fe200008e062d */
        /* <DEDUP_REMOVED lines=9> */
[----:B-1----:R-:W-:Y:S01]  /*7de0*/  IMAD.X R25, RZ, RZ, R45, P1 ;  /* 0x000000ffff197224 */ /* 0x002fe200008e062d */
        /* <DEDUP_REMOVED lines=15> */
[----:B------:R-:W-:Y:S01]  /*7ee0*/  SHF.R.U64 R0, R7, 0x3, R21 ;  /* 0x0000000307007819 */ /* 0x000fe20000001215 */
[----:B------:R2:W-:Y:S01]  /*7ef0*/  ST.E desc[UR46][R24.64], RZ ;  /* 0x000000ff18007985 */ /* 0x0005e2000c10192e */
[----:B------:R-:W-:-:S02]  /*7f00*/  SHF.R.U64 R2, R9, 0x3, R15 ;  /* 0x0000000309027819 */ /* 0x000fc4000000120f */
[----:B------:R-:W-:Y:S01]  /*7f10*/  LOP3.LUT R20, R7, 0x70, R0, 0x78, !PT ;  /* 0x0000007007147812 */ /* 0x000fe200078e7800 */
[----:B------:R2:W-:Y:S01]  /*7f20*/  ST.E desc[UR46][R22.64], RZ ;  /* 0x000000ff16007985 */ /* 0x0005e2000c10192e */
[----:B------:R-:W-:Y:S02]  /*7f30*/  LOP3.LUT R14, R9, 0x70, R2, 0x78, !PT ;  /* 0x00000070090e7812 */ /* 0x000fe400078e7802 */
[C---:B------:R-:W-:Y:S01]  /*7f40*/  IADD3 R0, P1, PT, R44.reuse, 0x4400, RZ ;  /* 0x000044002c007810 */ /* 0x040fe20007f3e0ff */
[----:B------:R2:W-:Y:S01]  /*7f50*/  ST.E desc[UR46][R20.64], RZ ;  /* 0x000000ff14007985 */ /* 0x0005e2000c10192e */
[----:B------:R-:W-:-:S03]  /*7f60*/  IADD3 R2, P0, PT, R44, 0x4600, RZ ;  /* 0x000046002c027810 */ /* 0x000fc60007f1e0ff */
[--C-:B------:R-:W-:Y:S01]  /*7f70*/  IMAD.X R13, RZ, RZ, R45.reuse, P1 ;  /* 0x000000ffff0d7224 */ /* 0x100fe200008e062d */
[C---:B------:R-:W-:Y:S01]  /*7f80*/  IADD3 R4, P1, PT, R44.reuse, 0x4c00, RZ ;  /* 0x00004c002c047810 */ /* 0x040fe20007f3e0ff */
[----:B------:R-:W-:Y:S01]  /*7f90*/  IMAD.X R11, RZ, RZ, R45, P0 ;  /* 0x000000ffff0b7224 */ /* 0x000fe200000e062d */
[----:B------:R-:W-:Y:S01]  /*7fa0*/  IADD3 R6, P0, PT, R44, 0x4e00, RZ ;  /* 0x00004e002c067810 */ /* 0x000fe20007f1e0ff */
[----:B------:R2:W-:Y:S01]  /*7fb0*/  ST.E desc[UR46][R14.64], RZ ;  /* 0x000000ff0e007985 */ /* 0x0005e2000c10192e */
[----:B------:R-:W-:Y:S01]  /*7fc0*/  SHF.R.U64 R3, R0, 0x3, R13 ;  /* 0x0000000300037819 */ /* 0x000fe2000000120d */
[----:B------:R-:W-:Y:S01]  /*7fd0*/  IMAD.X R9, RZ, RZ, R45, P1 ;  /* 0x000000ffff097224 */ /* 0x000fe200008e062d */
[----:B------:R-:W-:Y:S01]  /*7fe0*/  SHF.R.U64 R5, R2, 0x3, R11 ;  /* 0x0000000302057819 */ /* 0x000fe2000000120b */
[----:B------:R-:W-:Y:S01]  /*7ff0*/  IMAD.X R7, RZ, RZ, R45, P0 ;  /* 0x000000ffff077224 */ /* 0x000fe200000e062d */
[----:B------:R-:W-:Y:S02]  /*8000*/  LOP3.LUT R12, R0, 0x70, R3, 0x78, !PT ;  /* 0x00000070000c7812 */ /* 0x000fe400078e7803 */
[----:B------:R-:W-:-:S02]  /*8010*/  LOP3.LUT R10, R2, 0x70, R5, 0x78, !PT ;  /* 0x00000070020a7812 */ /* 0x000fc400078e7805 */
[----:B------:R-:W-:Y:S01]  /*8020*/  IADD3 R0, P1, PT, R44, 0x5400, RZ ;  /* 0x000054002c007810 */ /* 0x000fe20007f3e0ff */
[----:B------:R2:W-:Y:S01]  /*8030*/  ST.E desc[UR46][R12.64], RZ ;  /* 0x000000ff0c007985 */ /* 0x0005e2000c10192e */
[----:B------:R-:W-:Y:S02]  /*8040*/  SHF.R.U64 R3, R4, 0x3, R9 ;  /* 0x0000000304037819 */ /* 0x000fe40000001209 */
[----:B------:R-:W-:Y:S01]  /*8050*/  IADD3 R2, P0, PT, R44, 0x5600, RZ ;  /* 0x000056002c027810 */ /* 0x000fe20007f1e0ff */
[----:B------:R-:W-:Y:S01]  /*8060*/  IMAD.X R69, RZ, RZ, R45, P1 ;  /* 0x000000ffff457224 */ /* 0x000fe200008e062d */
[----:B------:R-:W-:Y:S01]  /*8070*/  LOP3.LUT R8, R4, 0x70, R3, 0x78, !PT ;  /* 0x0000007004087812 */ /* 0x000fe200078e7803 */
[----:B------:R2:W-:Y:S01]  /*8080*/  ST.E desc[UR46][R10.64], RZ ;  /* 0x000000ff0a007985 */ /* 0x0005e2000c10192e */
[----:B------:R-:W-:Y:S01]  /*8090*/  SHF.R.U64 R5, R6, 0x3, R7 ;  /* 0x0000000306057819 */ /* 0x000fe20000001207 */
[----:B------:R-:W-:Y:S01]  /*80a0*/  IMAD.X R67, RZ, RZ, R45, P0 ;  /* 0x000000ffff437224 */ /* 0x000fe200000e062d */
[C---:B------:R-:W-:Y:S01]  /*80b0*/  IADD3 R4, P1, PT, R44.reuse, 0x5c00, RZ ;  /* 0x00005c002c047810 */ /* 0x040fe20007f3e0ff */
[----:B------:R2:W-:Y:S01]  /*80c0*/  ST.E desc[UR46][R8.64], RZ ;  /* 0x000000ff08007985 */ /* 0x0005e2000c10192e */
[----:B------:R-:W-:-:S02]  /*80d0*/  IADD3 R16, P0, PT, R44, 0x5e00, RZ ;  /* 0x00005e002c107810 */ /* 0x000fc40007f1e0ff */
[----:B------:R-:W-:Y:S01]  /*80e0*/  LOP3.LUT R6, R6, 0x70, R5, 0x78, !PT ;  /* 0x0000007006067812 */ /* 0x000fe200078e7805 */
[----:B------:R-:W-:Y:S01]  /*80f0*/  IMAD.X R65, RZ, RZ, R45, P1 ;  /* 0x000000ffff417224 */ /* 0x000fe200008e062d */
[----:B------:R-:W-:Y:S01]  /*8100*/  SHF.R.U64 R3, R0, 0x3, R69 ;  /* 0x0000000300037819 */ /* 0x000fe20000001245 */
[----:B------:R-:W-:Y:S01]  /*8110*/  IMAD.X R63, RZ, RZ, R45, P0 ;  /* 0x000000ffff3f7224 */ /* 0x000fe200000e062d */
[----:B------:R-:W-:Y:S01]  /*8120*/  SHF.R.U64 R5, R2, 0x3, R67 ;  /* 0x0000000302057819 */ /* 0x000fe20000001243 */
[----:B------:R2:W-:Y:S01]  /*8130*/  ST.E desc[UR46][R6.64], RZ ;  /* 0x000000ff06007985 */ /* 0x0005e2000c10192e */
[----:B------:R-:W-:Y:S02]  /*8140*/  LOP3.LUT R68, R0, 0x70, R3, 0x78, !PT ;  /* 0x0000007000447812 */ /* 0x000fe400078e7803 */
[----:B------:R-:W-:Y:S02]  /*8150*/  LOP3.LUT R66, R2, 0x70, R5, 0x78, !PT ;  /* 0x0000007002427812 */ /* 0x000fe400078e7805 */
[----:B------:R-:W-:Y:S01]  /*8160*/  IADD3 R0, P1, PT, R44, 0x6400, RZ ;  /* 0x000064002c007810 */ /* 0x000fe20007f3e0ff */
[----:B------:R2:W-:Y:S01]  /*8170*/  ST.E desc[UR46][R68.64], RZ ;  /* 0x000000ff44007985 */ /* 0x0005e2000c10192e */
[----:B------:R-:W-:-:S02]  /*8180*/  SHF.R.U64 R3, R4, 0x3, R65 ;  /* 0x0000000304037819 */ /* 0x000fc40000001241 */
[----:B------:R-:W-:Y:S01]  /*8190*/  IADD3 R2, P0, PT, R44, 0x6600, RZ ;  /* 0x000066002c027810 */ /* 0x000fe20007f1e0ff */
        /* <DEDUP_REMOVED lines=41> */
[----:B------:R-:W-:-:S03]  /*8430*/  LOP3.LUT R70, R16, 0x70, R5, 0x78, !PT ;  /* 0x0000007010467812 */ /* 0x000fc600078e7805 */
[----:B------:R2:W-:Y:S01]  /*8440*/  ST.E desc[UR46][R72.64], RZ ;  /* 0x000000ff48007985 */ /* 0x0005e2000c10192e */
[----:B------:R-:W1:Y:S01]  /*8450*/  S2R R2, SR_CTAID.Y ;  /* 0x0000000000027919 */ /* 0x000e620000002600 */
[----:B------:R-:W3:Y:S02]  /*8460*/  S2R R0, SR_CTAID.Z ;  /* 0x0000000000007919 */ /* 0x000ee40000002700 */
[----:B------:R2:W-:Y:S01]  /*8470*/  ST.E desc[UR46][R70.64], RZ ;  /* 0x000000ff46007985 */ /* 0x0005e2000c10192e */
[----:B------:R-:W-:Y:S05]  /*8480*/  @!P6 BRA `(.L_x_151) ;  /* 0x000000000090e947 */ /* 0x000fea0003800000 */
[----:B------:R-:W4:Y:S01]  /*8490*/  LDCU UR4, c[0x0][0x380] ;  /* 0x00007000ff0477ac */ /* 0x000f220008000800 */
[----:B------:R-:W-:Y:S01]  /*84a0*/  IADD3 R3, PT, PT, R19, R18, RZ ;  /* 0x0000001213037210 */ /* 0x000fe20007ffe0ff */
[----:B------:R-:W-:Y:S03]  /*84b0*/  BSSY.RECONVERGENT B0, `(.L_x_151) ;  /* 0x0000021000007945 */ /* 0x000fe60003800200 */
[----:B----4-:R-:W-:-:S13]  /*84c0*/  ISETP.GE.AND P0, PT, R3, UR4, PT ;  /* 0x0000000403007c0c */ /* 0x010fda000bf06270 */
[----:B------:R-:W-:Y:S05]  /*84d0*/  @P0 BRA `(.L_x_152) ;  /* 0x0000000000780947 */ /* 0x000fea0003800000 */
[----:B------:R-:W2:Y:S01]  /*84e0*/  LDCU UR4, c[0x0][0x38c] ;  /* 0x00007180ff0477ac */ /* 0x000ea20008000800 */
[----:B------:R-:W3:Y:S01]  /*84f0*/  LDCU UR5, c[0x0][0x890] ;  /* 0x00011200ff0577ac */ /* 0x000ee20008000800 */
[----:B------:R-:W4:Y:S01]  /*8500*/  LDCU.64 UR6, c[0x0][0x888] ;  /* 0x00011100ff0677ac */ /* 0x000f220008000a00 */
[----:B--2---:R-:W2:Y:S01]  /*8510*/  I2F.U32.RP R8, UR4 ;  /* 0x0000000400087d06 */ /* 0x004ea20008209000 */
[----:B------:R-:W-:-:S07]  /*8520*/  ISETP.NE.U32.AND P0, PT, RZ, UR4, PT ;  /* 0x00000004ff007c0c */ /* 0x000fce000bf05070 */
[----:B--2---:R-:W2:Y:S02]  /*8530*/  MUFU.RCP R6, R8 ;  /* 0x0000000800067308 */ /* 0x004ea40000001000 */
[----:B--2---:R-:W-:-:S06]  /*8540*/  IADD3 R6, PT, PT, R6, 0xffffffe, RZ ;  /* 0x0ffffffe06067810 */ /* 0x004fcc0007ffe0ff */
[----:B------:R-:W2:Y:S02]  /*8550*/  F2I.FTZ.U32.TRUNC.NTZ R5, R6 ;  /* 0x0000000600057305 */ /* 0x000ea4000021f000 */
[----:B--2---:R-:W-:-:S05]  /*8560*/  IADD3 R4, PT, PT, RZ, -R5, RZ ;  /* 0x80000005ff047210 */ /* 0x004fca0007ffe0ff */
[----:B------:R-:W-:Y:S02]  /*8570*/  IMAD R7, R4, UR4, RZ ;  /* 0x0000000404077c24 */ /* 0x000fe4000f8e02ff */
[----:B------:R-:W-:-:S05]  /*8580*/  HFMA2 R4, -RZ, RZ, 0, 0 ;  /* 0x00000000ff047431 */ /* 0x000fca00000001ff */
[----:B------:R-:W-:-:S04]  /*8590*/  IMAD.HI.U32 R5, R5, R7, R4 ;  /* 0x0000000705057227 */ /* 0x000fc800078e0004 */
[----:B---3--:R-:W-:Y:S02]  /*85a0*/  IMAD R4, R0, UR5, R3 ;  /* 0x0000000500047c24 */ /* 0x008fe4000f8e0203 */
[----:B-1----:R-:W-:-:S04]  /*85b0*/  IMAD.HI.U32 R5, R5, R2, RZ ;  /* 0x0000000205057227 */ /* 0x002fc800078e00ff */
[----:B------:R-:W-:-:S04]  /*85c0*/  IMAD.MOV R7, RZ, RZ, -R5 ;  /* 0x000000ffff077224 */ /* 0x000fc800078e0a05 */
[----:B------:R-:W-:-:S05]  /*85d0*/  IMAD R7, R7, UR4, R2 ;  /* 0x0000000407077c24 */ /* 0x000fca000f8e0202 */
[----:B------:R-:W-:-:S13]  /*85e0*/  ISETP.GE.U32.AND P2, PT, R7, UR4, PT ;  /* 0x0000000407007c0c */ /* 0x000fda000bf46070 */
[----:B------:R-:W-:Y:S02]  /*85f0*/  @P2 IADD3 R7, PT, PT, R7, -UR4, RZ ;  /* 0x8000000407072c10 */ /* 0x000fe4000fffe0ff */
[----:B------:R-:W-:Y:S02]  /*8600*/  @P2 IADD3 R5, PT, PT, R5, 0x1, RZ ;  /* 0x0000000105052810 */ /* 0x000fe40007ffe0ff */
[----:B------:R-:W-:Y:S02]  /*8610*/  ISETP.GE.U32.AND P1, PT, R7, UR4, PT ;  /* 0x0000000407007c0c */ /* 0x000fe4000bf26070 */
[----:B------:R-:W1:Y:S11]  /*8620*/  LDC.64 R6, c[0x0][0x880] ;  /* 0x00022000ff067b82 */ /* 0x000e760000000a00 */
[----:B------:R-:W-:Y:S01]  /*8630*/  @P1 VIADD R5, R5, 0x1 ;  /* 0x0000000105051836 */ /* 0x000fe20000000000 */
[----:B------:R-:W-:-:S04]  /*8640*/  @!P0 LOP3.LUT R5, RZ, UR4, RZ, 0x33, !PT ;  /* 0x00000004ff058c12 */ /* 0x000fc8000f8e33ff */
[C---:B------:R-:W-:Y:S01]  /*8650*/  IADD3 R3, PT, PT, -R5.reuse, RZ, RZ ;  /* 0x000000ff05037210 */ /* 0x040fe20007ffe1ff */
[----:B----4-:R-:W-:-:S04]  /*8660*/  IMAD R5, R5, UR7, R4 ;  /* 0x0000000705057c24 */ /* 0x010fc8000f8e0204 */
[----:B------:R-:W-:Y:S01]  /*8670*/  IMAD R4, R3, UR4, R2 ;  /* 0x0000000403047c24 */ /* 0x000fe2000f8e0202 */
[----:B------:R-:W-:-:S03]  /*8680*/  MOV R3, 0xff800000 ;  /* 0xff80000000037802 */ /* 0x000fc60000000f00 */
[----:B------:R-:W-:-:S04]  /*8690*/  IMAD R5, R4, UR6, R5 ;  /* 0x0000000604057c24 */ /* 0x000fc8000f8e0205 */
[----:B-1----:R-:W-:-:S05]  /*86a0*/  IMAD.WIDE.U32 R6, R5, 0x4, R6 ;  /* 0x0000000405067825 */ /* 0x002fca00078e0006 */
[----:B------:R4:W-:Y:S02]  /*86b0*/  STG.E desc[UR46][R6.64], R3 ;  /* 0x0000000306007986 */ /* 0x0009e4000c10192e */
.L_x_152:
[----:B------:R-:W-:Y:S05]  /*86c0*/  BSYNC.RECONVERGENT B0 ;  /* 0x0000000000007941 */ /* 0x000fea0003800200 */
.L_x_151:
[----:B------:R-:W-:-:S09]  /*86d0*/  UISETP.NE.AND UP0, UPT, UR41, URZ, UPT ;  /* 0x000000ff2900728c */ /* 0x000fd2000bf05270 */
[----:B------:R-:W-:Y:S05]  /*86e0*/  BRA.U UP0, `(.L_x_153) ;  /* 0x0000000100047547 */ /* 0x000fea000b800000 */
[----:B------:R-:W-:Y:S05]  /*86f0*/  BPT.TRAP 0x1 ;  /* 0x000000040000795c */ /* 0x000fea0000300000 */
.L_x_153:
[C---:B----4-:R-:W-:Y:S01]  /*8700*/  IADD3 R3, P3, PT, R44.reuse, 0x8000, RZ ;  /* 0x000080002c037810 */ /* 0x050fe20007f7e0ff */
[----:B------:R4:W-:Y:S01]  /*8710*/  SYNCS.ARRIVE.TRANS64.A1T0 RZ, [R17+URZ+0x280b0], RZ ;  /* 0x0280b0ff11ff79a7 */ /* 0x0009e200081000ff */
[C---:B--2---:R-:W-:Y:S01]  /*8720*/  IADD3 R7, P1, PT, R44.reuse, 0x8800, RZ ;  /* 0x000088002c077810 */ /* 0x044fe20007f3e0ff */
[----:B------:R-:W-:Y:S01]  /*8730*/  STL.64 [R1+0x78], R18 ;  /* 0x0000781201007387 */ /* 0x000fe20000100a00 */
[C---:B------:R-:W-:Y:S01]  /*8740*/  IADD3 R9, P0, PT, R44.reuse, 0x8a00, RZ ;  /* 0x00008a002c097810 */ /* 0x040fe20007f1e0ff */
[--C-:B------:R-:W-:Y:S01]  /*8750*/  IMAD.X R55, RZ, RZ, R45.reuse, P3 ;  /* 0x000000ffff377224 */ /* 0x100fe200018e062d */
[----:B------:R-:W-:Y:S01]  /*8760*/  IADD3 R5, P2, PT, R44, 0x8200, RZ ;  /* 0x000082002c057810 */ /* 0x000fe20007f5e0ff */
[--C-:B------:R-:W-:Y:S01]  /*8770*/  IMAD.X R51, RZ, RZ, R45.reuse, P1 ;  /* 0x000000ffff337224 */ /* 0x100fe200008e062d */
[----:B------:R-:W-:Y:S01]  /*8780*/  UISETP.NE.AND UP0, UPT, UR41, URZ, UPT ;  /* 0x000000ff2900728c */ /* 0x000fe2000bf05270 */
[----:B------:R-:W-:Y:S01]  /*8790*/  IMAD.X R49, RZ, RZ, R45, P0 ;  /* 0x000000ffff317224 */ /* 0x000fe200000e062d */
[----:B------:R-:W-:Y:S01]  /*87a0*/  SHF.R.U64 R4, R3, 0x3, R55 ;  /* 0x0000000303047819 */ /* 0x000fe20000001237 */
[----:B------:R-:W-:Y:S01]  /*87b0*/  IMAD.X R53, RZ, RZ, R45, P2 ;  /* 0x000000ffff357224 */ /* 0x000fe200010e062d */
[----:B------:R-:W-:-:S02]  /*87c0*/  SHF.R.U64 R8, R7, 0x3, R51 ;  /* 0x0000000307087819 */ /* 0x000fc40000001233 */
[----:B------:R-:W-:Y:S02]  /*87d0*/  LOP3.LUT R54, R3, 0x70, R4, 0x78, !PT ;  /* 0x0000007003367812 */ /* 0x000fe400078e7804 */
[C---:B------:R-:W-:Y:S02]  /*87e0*/  IADD3 R3, P3, PT, R44.reuse, 0x9000, RZ ;  /* 0x000090002c037810 */ /* 0x040fe40007f7e0ff */
[----:B------:R-:W-:Y:S01]  /*87f0*/  LOP3.LUT R50, R7, 0x70, R8, 0x78, !PT ;  /* 0x0000007007327812 */ /* 0x000fe200078e7808 */
[----:B------:R-:W-:Y:S01]  /*8800*/  ST.E desc[UR46][R54.64], RZ ;  /* 0x000000ff36007985 */ /* 0x000fe2000c10192e */
[----:B------:R-:W-:Y:S01]  /*8810*/  IADD3 R7, P1, PT, R44, 0x9800, RZ ;  /* 0x000098002c077810 */ /* 0x000fe20007f3e0ff */
[----:B------:R-:W-:Y:S01]  /*8820*/  IMAD.X R47, RZ, RZ, R45, P3 ;  /* 0x000000ffff2f7224 */ /* 0x000fe200018e062d */
[----:B------:R-:W-:Y:S02]  /*8830*/  SHF.R.U64 R10, R9, 0x3, R49 ;  /* 0x00000003090a7819 */ /* 0x000fe40000001231 */
[----:B------:R-:W-:Y:S01]  /*8840*/  SHF.R.U64 R6, R5, 0x3, R53 ;  /* 0x0000000305067819 */ /* 0x000fe20000001235 */
[----:B------:R-:W-:Y:S01]  /*8850*/  IMAD.X R41, RZ, RZ, R45, P1 ;  /* 0x000000ffff297224 */ /* 0x000fe200008e062d */
[----:B------:R-:W-:-:S02]  /*8860*/  SHF.R.U64 R4, R3, 0x3, R47 ;  /* 0x0000000303047819 */ /* 0x000fc4000000122f */
[----:B------:R-:W-:Y:S02]  /*8870*/  LOP3.LUT R48, R9, 0x70, R10, 0x78, !PT ;  /* 0x0000007009307812 */ /* 0x000fe400078e780a */
[----:B------:R-:W-:Y:S02]  /*8880*/  LOP3.LUT R46, R3, 0x70, R4, 0x78, !PT ;  /* 0x00000070032e7812 */ /* 0x000fe400078e7804 */
[C---:B------:R-:W-:Y:S02]  /*8890*/  IADD3 R3, P3, PT, R44.reuse, 0xa000, RZ ;  /* 0x0000a0002c037810 */ /* 0x040fe40007f7e0ff */
[----:B------:R-:W-:Y:S02]  /*88a0*/  IADD3 R9, P0, PT, R44, 0x9a00, RZ ;  /* 0x00009a002c097810 */ /* 0x000fe40007f1e0ff */
[----:B------:R-:W-:Y:S01]  /*88b0*/  SHF.R.U64 R8, R7, 0x3, R41 ;  /* 0x0000000307087819 */ /* 0x000fe20000001229 */
[--C-:B------:R-:W-:Y:S01]  /*88c0*/  IMAD.X R37, RZ, RZ, R45.reuse, P3 ;  /* 0x000000ffff257224 */ /* 0x100fe200018e062d */
[----:B------:R-:W-:Y:S01]  /*88d0*/  LOP3.LUT R52, R5, 0x70, R6, 0x78, !PT ;  /* 0x0000007005347812 */ /* 0x000fe200078e7806 */
[----:B------:R-:W-:Y:S01]  /*88e0*/  IMAD.X R39, RZ, RZ, R45, P0 ;  /* 0x000000ffff277224 */ /* 0x000fe200000e062d */
[----:B------:R-:W-:-:S02]  /*88f0*/  LOP3.LUT R40, R7, 0x70, R8, 0x78, !PT ;  /* 0x0000007007287812 */ /* 0x000fc400078e7808 */
[C---:B------:R-:W-:Y:S01]  /*8900*/  IADD3 R7, P1, PT, R44.reuse, 0xa800, RZ ;  /* 0x0000a8002c077810 */ /* 0x040fe20007f3e0ff */
[----:B------:R-:W-:Y:S01]  /*8910*/  ST.E desc[UR46][R52.64], RZ ;  /* 0x000000ff34007985 */ /* 0x000fe2000c10192e */
[----:B------:R-:W-:Y:S02]  /*8920*/  SHF.R.U64 R4, R3, 0x3, R37 ;  /* 0x0000000303047819 */ /* 0x000fe40000001225 */
[----:B------:R-:W-:Y:S01]  /*8930*/  SHF.R.U64 R10, R9, 0x3, R39 ;  /* 0x00000003090a7819 */ /* 0x000fe20000001227 */
[--C-:B------:R-:W-:Y:S01]  /*8940*/  IMAD.X R33, RZ, RZ, R45.reuse, P1 ;  /* 0x000000ffff217224 */ /* 0x100fe200008e062d */
[----:B------:R-:W-:Y:S01]  /*8950*/  LOP3.LUT R36, R3, 0x70, R4, 0x78, !PT ;  /* 0x0000007003247812 */ /* 0x000fe200078e7804 */
[----:B------:R-:W-:Y:S01]  /*8960*/  ST.E desc[UR46][R50.64], RZ ;  /* 0x000000ff32007985 */ /* 0x000fe2000c10192e */
[C---:B------:R-:W-:Y:S02]  /*8970*/  IADD3 R5, P2, PT, R44.reuse, 0x9200, RZ ;  /* 0x000092002c057810 */ /* 0x040fe40007f5e0ff */
[----:B------:R-:W-:Y:S01]  /*8980*/  LOP3.LUT R38, R9, 0x70, R10, 0x78, !PT ;  /* 0x0000007009267812 */ /* 0x000fe200078e780a */
[----:B------:R-:W-:Y:S01]  /*8990*/  ST.E desc[UR46][R48.64], RZ ;  /* 0x000000ff30007985 */ /* 0x000fe2000c10192e */
[C---:B------:R-:W-:Y:S01]  /*89a0*/  IADD3 R3, P3, PT, R44.reuse, 0xb000, RZ ;  /* 0x0000b0002c037810 */ /* 0x040fe20007f7e0ff */
[----:B------:R-:W-:Y:S01]  /*89b0*/  IMAD.X R43, RZ, RZ, R45, P2 ;  /* 0x000000ffff2b7224 */ /* 0x000fe200010e062d */
[----:B------:R-:W-:Y:S01]  /*89c0*/  IADD3 R9, P0, PT, R44, 0xaa00, RZ ;  /* 0x0000aa002c097810 */ /* 0x000fe20007f1e0ff */
[----:B------:R-:W-:Y:S01]  /*89d0*/  ST.E desc[UR46][R46.64], RZ ;  /* 0x000000ff2e007985 */ /* 0x000fe2000c10192e */
[----:B------:R-:W-:Y:S01]  /*89e0*/  SHF.R.U64 R8, R7, 0x3, R33 ;  /* 0x0000000307087819 */ /* 0x000fe20000001221 */
[----:B------:R-:W-:Y:S01]  /*89f0*/  IMAD.X R29, RZ, RZ, R45, P3 ;  /* 0x000000ffff1d7224 */ /* 0x000fe200018e062d */
[----:B------:R-:W-:Y:S01]  /*8a00*/  SHF.R.U64 R6, R5, 0x3, R43 ;  /* 0x0000000305067819 */ /* 0x000fe2000000122b */
[----:B------:R-:W-:Y:S01]  /*8a10*/  IMAD.X R31, RZ, RZ, R45, P0 ;  /* 0x000000ffff1f7224 */ /* 0x000fe200000e062d */
[----:B------:R-:W-:-:S02]  /*8a20*/  LOP3.LUT R32, R7, 0x70, R8, 0x78, !PT ;  /* 0x0000007007207812 */ /* 0x000fc400078e7808 */
[C---:B------:R-:W-:Y:S02]  /*8a30*/  IADD3 R7, P1, PT, R44.reuse, 0xb800, RZ ;  /* 0x0000b8002c077810 */ /* 0x040fe40007f3e0ff */
[----:B------:R-:W-:Y:S02]  /*8a40*/  SHF.R.U64 R4, R3, 0x3, R29 ;  /* 0x0000000303047819 */ /* 0x000fe4000000121d */
[----:B------:R-:W-:Y:S01]  /*8a50*/  SHF.R.U64 R10, R9, 0x3, R31 ;  /* 0x00000003090a7819 */ /* 0x000fe2000000121f */
[----:B------:R-:W-:Y:S01]  /*8a60*/  IMAD.X R25, RZ, RZ, R45, P1 ;  /* 0x000000ffff197224 */ /* 0x000fe200008e062d */
[----:B------:R-:W-:Y:S02]  /*8a70*/  LOP3.LUT R42, R5, 0x70, R6, 0x78, !PT ;  /* 0x00000070052a7812 */ /* 0x000fe400078e7806 */
[----:B------:R-:W-:Y:S02]  /*8a80*/  LOP3.LUT R28, R3, 0x70, R4, 0x78, !PT ;  /* 0x00000070031c7812 */ /* 0x000fe400078e7804 */
[----:B------:R-:W-:Y:S01]  /*8a90*/  IADD3 R5, P2, PT, R44, 0xa200, RZ ;  /* 0x0000a2002c057810 */ /* 0x000fe20007f5e0ff */
[----:B------:R-:W-:Y:S01]  /*8aa0*/  ST.E desc[UR46][R42.64], RZ ;  /* 0x000000ff2a007985 */ /* 0x000fe2000c10192e */
[----:B------:R-:W-:-:S02]  /*8ab0*/  LOP3.LUT R30, R9, 0x70, R10, 0x78, !PT ;  /* 0x00000070091e7812 */ /* 0x000fc400078e780a */
[C---:B------:R-:W-:Y:S01]  /*8ac0*/  IADD3 R3, P3, PT, R44.reuse, 0xc000, RZ ;  /* 0x0000c0002c037810 */ /* 0x040fe20007f7e0ff */
[----:B------:R-:W-:Y:S01]  /*8ad0*/  IMAD.X R35, RZ, RZ, R45, P2 ;  /* 0x000000ffff237224 */ /* 0x000fe200010e062d */
[C---:B------:R-:W-:Y:S01]  /*8ae0*/  IADD3 R9, P0, PT, R44.reuse, 0xba00, RZ ;  /* 0x0000ba002c097810 */ /* 0x040fe20007f1e0ff */
[----:B------:R-:W-:Y:S01]  /*8af0*/  ST.E desc[UR46][R40.64], RZ ;  /* 0x000000ff28007985 */ /* 0x000fe2000c10192e */
[----:B------:R-:W-:Y:S01]  /*8b00*/  SHF.R.U64 R8, R7, 0x3, R25 ;  /* 0x0000000307087819 */ /* 0x000fe20000001219 */
[----:B------:R-:W-:Y:S01]  /*8b10*/  IMAD.X R21, RZ, RZ, R45, P3 ;  /* 0x000000ffff157224 */ /* 0x000fe200018e062d */
[----:B------:R-:W-:Y:S01]  /*8b20*/  SHF.R.U64 R6, R5, 0x3, R35 ;  /* 0x0000000305067819 */ /* 0x000fe20000001223 */
[----:B------:R-:W-:Y:S01]  /*8b30*/  IMAD.X R23, RZ, RZ, R45, P0 ;  /* 0x000000ffff177224 */ /* 0x000fe200000e062d */
[----:B------:R-:W-:Y:S01]  /*8b40*/  LOP3.LUT R24, R7, 0x70, R8, 0x78, !PT ;  /* 0x0000007007187812 */ /* 0x000fe200078e7808 */
[----:B------:R-:W-:Y:S01]  /*8b50*/  ST.E desc[UR46][R38.64], RZ ;  /* 0x000000ff26007985 */ /* 0x000fe2000c10192e */
[----:B------:R-:W-:-:S02]  /*8b60*/  IADD3 R7, P1, PT, R44, 0xc800, RZ ;  /* 0x0000c8002c077810 */ /* 0x000fc40007f3e0ff */
[----:B------:R-:W-:Y:S01]  /*8b70*/  SHF.R.U64 R4, R3, 0x3, R21 ;  /* 0x0000000303047819 */ /* 0x000fe20000001215 */
[----:B------:R-:W-:Y:S01]  /*8b80*/  ST.E desc[UR46][R36.64], RZ ;  /* 0x000000ff24007985 */ /* 0x000fe2000c10192e */
        /* <DEDUP_REMOVED lines=44> */
[----:B------:R-:W-:Y:S01]  /*8e50*/  LOP3.LUT R56, R9, 0x70, R16, 0x78, !PT ;  /* 0x0000007009387812 */ /* 0x000fe200078e7810 */
[----:B------:R-:W-:Y:S01]  /*8e60*/  ST.E desc[UR46][R14.64], RZ ;  /* 0x000000ff0e007985 */ /* 0x000fe2000c10192e */
[----:B------:R-:W-:-:S02]  /*8e70*/  IADD3 R3, P5, PT, R44, 0xf000, RZ ;  /* 0x0000f0002c037810 */ /* 0x000fc40007fbe0ff */
[C---:B------:R-:W-:Y:S01]  /*8e80*/  IADD3 R9, P0, PT, R44.reuse, 0xea00, RZ ;  /* 0x0000ea002c097810 */ /* 0x040fe20007f1e0ff */
[----:B------:R-:W-:Y:S01]  /*8e90*/  ST.E desc[UR46][R12.64], RZ ;  /* 0x000000ff0c007985 */ /* 0x000fe2000c10192e */
[C---:B------:R-:W-:Y:S02]  /*8ea0*/  SHF.R.U64 R8, R7.reuse, 0x3, R67 ;  /* 0x0000000307087819 */ /* 0x040fe40000001243 */
[C---:B------:R-:W-:Y:S01]  /*8eb0*/  IADD3 R5, P2, PT, R44.reuse, 0xd200, RZ ;  /* 0x0000d2002c057810 */ /* 0x040fe20007f5e0ff */
[----:B-1----:R1:W-:Y:S01]  /*8ec0*/  STL.64 [R1+0xc0], R2 ;  /* 0x0000c00201007387 */ /* 0x0023e20000100a00 */
[--C-:B------:R-:W-:Y:S01]  /*8ed0*/  IMAD.X R65, RZ, RZ, R45.reuse, P0 ;  /* 0x000000ffff417224 */ /* 0x100fe200000e062d */
[----:B------:R-:W-:Y:S02]  /*8ee0*/  LOP3.LUT R66, R7, 0x70, R8, 0x78, !PT ;  /* 0x0000007007427812 */ /* 0x000fe400078e7808 */
[----:B------:R2:W-:Y:S01]  /*8ef0*/  ST.E desc[UR46][R10.64], RZ ;  /* 0x000000ff0a007985 */ /* 0x0005e2000c10192e */
[----:B------:R-:W-:Y:S01]  /*8f00*/  IADD3 R7, P3, PT, R44, 0xf800, RZ ;  /* 0x0000f8002c077810 */ /* 0x000fe20007f7e0ff */
[----:B------:R-:W-:Y:S01]  /*8f10*/  IMAD.X R61, RZ, RZ, R45, P2 ;  /* 0x000000ffff3d7224 */ /* 0x000fe200010e062d */
[----:B------:R-:W-:Y:S01]  /*8f20*/  SHF.R.U64 R16, R9, 0x3, R65 ;  /* 0x0000000309107819 */ /* 0x000fe20000001241 */
[----:B------:R-:W-:Y:S03]  /*8f30*/  ST.E desc[UR46][R62.64], RZ ;  /* 0x000000ff3e007985 */ /* 0x000fe6000c10192e */
[----:B------:R-:W-:-:S02]  /*8f40*/  SHF.R.U64 R6, R5, 0x3, R61 ;  /* 0x0000000305067819 */ /* 0x000fc4000000123d */
[----:B------:R-:W-:Y:S02]  /*8f50*/  LOP3.LUT R64, R9, 0x70, R16, 0x78, !PT ;  /* 0x0000007009407812 */ /* 0x000fe400078e7810 */
[----:B------:R-:W-:Y:S02]  /*8f60*/  LOP3.LUT R60, R5, 0x70, R6, 0x78, !PT ;  /* 0x00000070053c7812 */ /* 0x000fe400078e7806 */
[C---:B------:R-:W-:Y:S02]  /*8f70*/  IADD3 R5, P2, PT, R44.reuse, 0xe200, RZ ;  /* 0x0000e2002c057810 */ /* 0x040fe40007f5e0ff */
[C---:B------:R-:W-:Y:S01]  /*8f80*/  IADD3 R9, P1, PT, R44.reuse, 0x8400, RZ ;  /* 0x000084002c097810 */ /* 0x040fe20007f3e0ff */
[----:B------:R-:W-:Y:S02]  /*8f90*/  ST.E desc[UR46][R60.64], RZ ;  /* 0x000000ff3c007985 */ /* 0x000fe4000c10192e */
[--C-:B------:R-:W-:Y:S01]  /*8fa0*/  IMAD.X R69, RZ, RZ, R45.reuse, P2 ;  /* 0x000000ffff457224 */ /* 0x100fe200010e062d */
[----:B------:R-:W-:Y:S01]  /*8fb0*/  IADD3 R8, P2, PT, R44, 0xfa00, RZ ;  /* 0x0000fa002c087810 */ /* 0x000fe20007f5e0ff */
[----:B------:R-:W-:Y:S01]  /*8fc0*/  ST.E desc[UR46][R58.64], RZ ;  /* 0x000000ff3a007985 */ /* 0x000fe2000c10192e */
[----:B-1----:R-:W-:-:S02]  /*8fd0*/  IMAD.X R3, RZ, RZ, R45, P5 ;  /* 0x000000ffff037224 */ /* 0x002fc400028e062d */
[C---:B------:R-:W-:Y:S01]  /*8fe0*/  SHF.R.U64 R6, R5.reuse, 0x3, R69 ;  /* 0x0000000305067819 */ /* 0x040fe20000001245 */
[----:B------:R1:W-:Y:S01]  /*8ff0*/  STL.64 [R1+0xb0], R8 ;  /* 0x0000b00801007387 */ /* 0x0003e20000100a00 */
[C---:B--2---:R-:W-:Y:S01]  /*9000*/  IADD3 R10, P0, PT, R44.reuse, 0x8600, RZ ;  /* 0x000086002c0a7810 */ /* 0x044fe20007f1e0ff */
[--C-:B------:R-:W-:Y:S01]  /*9010*/  IMAD.X R23, RZ, RZ, R45.reuse, P2 ;  /* 0x000000ffff177224 */ /* 0x100fe200010e062d */
[C---:B------:R-:W-:Y:S01]  /*9020*/  IADD3 R11, P5, PT, R44.reuse, 0x8c00, RZ ;  /* 0x00008c002c0b7810 */ /* 0x040fe20007fbe0ff */
[----:B------:R-:W-:Y:S01]  /*9030*/  STL [R1+0x6c], R3 ;  /* 0x00006c0301007387 */ /* 0x000fe20000100800 */
[----:B------:R-:W-:Y:S01]  /*9040*/  LOP3.LUT R68, R5, 0x70, R6, 0x78, !PT ;  /* 0x0000007005447812 */ /* 0x000fe200078e7806 */
[----:B------:R-:W-:Y:S01]  /*9050*/  IMAD.X R21, RZ, RZ, R45, P0 ;  /* 0x000000ffff157224 */ /* 0x000fe200000e062d */
[C---:B------:R-:W-:Y:S01]  /*9060*/  IADD3 R5, P4, PT, R44.reuse, 0xf200, RZ ;  /* 0x0000f2002c057810 */ /* 0x040fe20007f9e0ff */
[----:B------:R2:W-:Y:S01]  /*9070*/  STL.64 [R1+0xa8], R10 ;  /* 0x0000a80a01007387 */ /* 0x0005e20000100a00 */
[----:B------:R-:W-:-:S02]  /*9080*/  IADD3 R14, P2, PT, R44, 0x9600, RZ ;  /* 0x000096002c0e7810 */ /* 0x000fc40007f5e0ff */
[C---:B------:R-:W-:Y:S01]  /*9090*/  IADD3 R16, P0, PT, R44.reuse, 0x9e00, RZ ;  /* 0x00009e002c107810 */ /* 0x040fe20007f1e0ff */
[----:B------:R-:W-:Y:S04]  /*90a0*/  STL [R1+0x54], R23 ;  /* 0x0000541701007387 */ /* 0x000fe80000100800 */
[----:B------:R4:W-:Y:S04]  /*90b0*/  STL.64 [R1+0x88], R16 ;  /* 0x0000881001007387 */ /* 0x0009e80000100a00 */
[----:B------:R3:W-:Y:S04]  /*90c0*/  STL [R1+0x44], R21 ;  /* 0x0000441501007387 */ /* 0x0007e80000100800 */
[----:B------:R-:W-:Y:S01]  /*90d0*/  ST.E desc[UR46][R56.64], RZ ;  /* 0x000000ff38007985 */ /* 0x000fe2000c10192e */
[--C-:B-1----:R-:W-:Y:S01]  /*90e0*/  IMAD.X R9, RZ, RZ, R45.reuse, P4 ;  /* 0x000000ffff097224 */ /* 0x102fe200020e062d */
[C---:B------:R-:W-:Y:S01]  /*90f0*/  IADD3 R12, P4, PT, R44.reuse, 0x8e00, RZ ;  /* 0x00008e002c0c7810 */ /* 0x040fe20007f9e0ff */
[--C-:B--2---:R-:W-:Y:S01]  /*9100*/  IMAD.X R11, RZ, RZ, R45.reuse, P3 ;  /* 0x000000ffff0b7224 */ /* 0x104fe200018e062d */
[C---:B------:R-:W-:Y:S01]  /*9110*/  IADD3 R13, P3, PT, R44.reuse, 0x9400, RZ ;  /* 0x000094002c0d7810 */ /* 0x040fe20007f7e0ff */
[----:B------:R-:W-:Y:S01]  /*9120*/  IMAD.X R93, RZ, RZ, R45, P0 ;  /* 0x000000ffff5d7224 */ /* 0x000fe200000e062d */
[----:B------:R-:W-:Y:S04]  /*9130*/  ST.E desc[UR46][R70.64], RZ ;  /* 0x000000ff46007985 */ /* 0x000fe8000c10192e */
[----:B------:R1:W-:Y:S01]  /*9140*/  STL.64 [R1+0xb8], R10 ;  /* 0x0000b80a01007387 */ /* 0x0003e20000100a00 */
[----:B------:R-:W-:Y:S01]  /*9150*/  SHF.R.U64 R6, R5, 0x3, R9 ;  /* 0x0000000305067819 */ /* 0x000fe20000001209 */
[----:B----4-:R-:W-:Y:S01]  /*9160*/  IMAD.X R17, RZ, RZ, R45, P4 ;  /* 0x000000ffff117224 */ /* 0x010fe200020e062d */
[C---:B---3--:R-:W-:Y:S01]  /*9170*/  IADD3 R21, P4, PT, R44.reuse, 0xa600, RZ ;  /* 0x0000a6002c157810 */ /* 0x048fe20007f9e0ff */
[----:B------:R2:W-:Y:S01]  /*9180*/  STL.64 [R1+0x98], R12 ;  /* 0x0000980c01007387 */ /* 0x0005e20000100a00 */
[----:B------:R-:W-:-:S03]  /*9190*/  IADD3 R25, P0, PT, R44, 0xb600, RZ ;  /* 0x0000b6002c197810 */ /* 0x000fc60007f1e0ff */
[----:B------:R-:W-:Y:S01]  /*91a0*/  ST.E desc[UR46][R68.64], RZ ;  /* 0x000000ff44007985 */ /* 0x000fe2000c10192e */
[--C-:B-1----:R-:W-:Y:S01]  /*91b0*/  IMAD.X R11, RZ, RZ, R45.reuse, P3 ;  /* 0x000000ffff0b7224 */ /* 0x102fe200018e062d */
[----:B------:R-:W-:Y:S02]  /*91c0*/  LOP3.LUT R8, R5, 0x70, R6, 0x78, !PT ;  /* 0x0000007005087812 */ /* 0x000fe400078e7806 */
[----:B------:R-:W-:Y:S01]  /*91d0*/  STL [R1+0x34], R17 ;  /* 0x0000341101007387 */ /* 0x000fe20000100800 */
[C---:B------:R-:W-:Y:S01]  /*91e0*/  IADD3 R22, P3, PT, R44.reuse, 0xac00, RZ ;  /* 0x0000ac002c167810 */ /* 0x040fe20007f7e0ff */
[--C-:B--2---:R-:W-:Y:S01]  /*91f0*/  IMAD.X R13, RZ, RZ, R45.reuse, P1 ;  /* 0x000000ffff0d7224 */ /* 0x104fe200008e062d */
[----:B------:R-:W-:Y:S01]  /*9200*/  IADD3 R15, P1, PT, R44, 0x9c00, RZ ;  /* 0x00009c002c0f7810 */ /* 0x000fe20007f3e0ff */
[----:B------:R1:W-:Y:S04]  /*9210*/  STL [R1+0x2c], R11 ;  /* 0x00002c0b01007387 */ /* 0x0003e80000100800 */
[----:B------:R2:W-:Y:S01]  /*9220*/  STL.64 [R1+0x80], R14 ;  /* 0x0000800e01007387 */ /* 0x0005e20000100a00 */
[----:B------:R-:W-:-:S02]  /*9230*/  IMAD.X R89, RZ, RZ, R45, P4 ;  /* 0x000000ffff597224 */ /* 0x000fc400020e062d */
[--C-:B------:R-:W-:Y:S01]  /*9240*/  IMAD.X R81, RZ, RZ, R45.reuse, P0 ;  /* 0x000000ffff517224 */ /* 0x100fe200000e062d */
[----:B------:R-:W-:Y:S04]  /*9250*/  ST.E desc[UR46][R66.64], RZ ;  /* 0x000000ff42007985 */ /* 0x000fe8000c10192e */
[----:B-1----:R1:W3:Y:S01]  /*9260*/  LDL.64 R10, [R1+0x68] ;  /* 0x00006800010a7983 */ /* 0x0022e20000100a00 */
[----:B--2---:R-:W-:-:S03]  /*9270*/  IMAD.X R15, RZ, RZ, R45, P5 ;  /* 0x000000ffff0f7224 */ /* 0x004fc600028e062d */
[----:B------:R2:W-:Y:S01]  /*9280*/  STL.64 [R1+0x60], R8 ;  /* 0x0000600801007387 */ /* 0x0005e20000100a00 */
[----:B------:R-:W-:-:S03]  /*9290*/  IADD3 R20, P5, PT, R44, 0xa400, RZ ;  /* 0x0000a4002c147810 */ /* 0x000fc60007fbe0ff */
[----:B------:R4:W-:Y:S04]  /*92a0*/  STL.64 [R1+0xa0], R14 ;  /* 0x0000a00e01007387 */ /* 0x0009e80000100a00 */
[----:B------:R1:W-:Y:S01]  /*92b0*/  STL.64 [R1+0x90], R20 ;  /* 0x0000901401007387 */ /* 0x0003e20000100a00 */
[--C-:B------:R-:W-:Y:S02]  /*92c0*/  IMAD.X R19, RZ, RZ, R45.reuse, P1 ;  /* 0x000000ffff137224 */ /* 0x100fe400008e062d */
[--C-:B------:R-:W-:Y:S01]  /*92d0*/  IMAD.X R87, RZ, RZ, R45.reuse, P3 ;  /* 0x000000ffff577224 */ /* 0x100fe200018e062d */
[----:B------:R-:W-:Y:S01]  /*92e0*/  IADD3 R27, P4, PT, R44, 0xbe00, RZ ;  /* 0x0000be002c1b7810 */ /* 0x000fe20007f9e0ff */
[----:B------:R-:W-:Y:S04]  /*92f0*/  ST.E desc[UR46][R64.64], RZ ;  /* 0x000000ff40007985 */ /* 0x000fe8000c10192e */
[----:B--2---:R-:W2:Y:S04]  /*9300*/  LDL.LU.64 R8, [R1+0xb0] ;  /* 0x0000b00001087983 */ /* 0x004ea80000300a00 */
[----:B----4-:R-:W2:Y:S01]  /*9310*/  LDL.64 R14, [R1+0x50] ;  /* 0x00005000010e7983 */ /* 0x010ea20000100a00 */
[----:B-1----:R-:W-:-:S02]  /*9320*/  IMAD.X R21, RZ, RZ, R45, P2 ;  /* 0x000000ffff157224 */ /* 0x002fc400010e062d */
[----:B---3--:R-:W-:Y:S02]  /*9330*/  IMAD.MOV.U32 R11, RZ, RZ, R3 ;  /* 0x000000ffff0b7224 */ /* 0x008fe400078e0003 */
[----:B------:R-:W3:Y:S03]  /*9340*/  LDL.LU.64 R2, [R1+0xc0] ;  /* 0x0000c00001027983 */ /* 0x000ee60000300a00 */
[----:B---3--:R-:W-:-:S04]  /*9350*/  SHF.R.U64 R4, R3, 0x3, R11 ;  /* 0x0000000303047819 */ /* 0x008fc8000000120b */
[----:B------:R-:W-:-:S05]  /*9360*/  LOP3.LUT R10, R3, 0x70, R4, 0x78, !PT ;  /* 0x00000070030a7812 */ /* 0x000fca00078e7804 */
[----:B------:R1:W-:Y:S04]  /*9370*/  STL [R1+0x68], R10 ;  /* 0x0000680a01007387 */ /* 0x0003e80000100800 */
[----:B-1----:R-:W3:Y:S04]  /*9380*/  LDL.LU.64 R10, [R1+0xb8] ;  /* 0x0000b800010a7983 */ /* 0x002ee80000300a00 */
[----:B------:R1:W-:Y:S01]  /*9390*/  STL [R1+0x24], R21 ;  /* 0x0000241501007387 */ /* 0x0003e20000100800 */
[--C-:B--2---:R-:W-:Y:S01]  /*93a0*/  SHF.R.U64 R3, R8, 0x3, R15.reuse ;  /* 0x0000000308037819 */ /* 0x104fe2000000120f */
[----:B------:R-:W-:-:S02]  /*93b0*/  IMAD.MOV.U32 R5, RZ, RZ, R15 ;  /* 0x000000ffff057224 */ /* 0x000fc400078e000f */
[----:B-1----:R-:W2:Y:S01]  /*93c0*/  LDL.64 R20, [R1+0x40] ;  /* 0x0000400001147983 */ /* 0x002ea20000100a00 */
[----:B---3--:R-:W-:-:S04]  /*93d0*/  SHF.R.U64 R4, R7, 0x3, R11 ;  /* 0x0000000307047819 */ /* 0x008fc8000000120b */
[----:B------:R-:W-:Y:S02]  /*93e0*/  LOP3.LUT R10, R7, 0x70, R4, 0x78, !PT ;  /* 0x00000070070a7812 */ /* 0x000fe400078e7804 */
[----:B------:R-:W3:Y:S04]  /*93f0*/  LDL.LU.64 R6, [R1+0x20] ;  /* 0x0000200001067983 */ /* 0x000ee80000300a00 */
[----:B------:R1:W-:Y:S01]  /*9400*/  STL.64 [R1+0x58], R10 ;  /* 0x0000580a01007387 */ /* 0x0003e20000100a00 */
[----:B------:R-:W-:Y:S01]  /*9410*/  IMAD.MOV.U32 R4, RZ, RZ, R14 ;  /* 0x000000ffff047224 */ /* 0x000fe200078e000e */
[----:B------:R-:W-:Y:S02]  /*9420*/  LOP3.LUT R4, R8, 0x70, R3, 0x78, !PT ;  /* 0x0000007008047812 */ /* 0x000fe400078e7803 */
[----:B------:R-:W4:Y:S04]  /*9430*/  LDL.LU.64 R14, [R1+0xa0] ;  /* 0x0000a000010e7983 */ /* 0x000f280000300a00 */
[----:B------:R2:W-:Y:S04]  /*9440*/  STL [R1+0x50], R4 ;  /* 0x0000500401007387 */ /* 0x0005e80000100800 */
[----:B-1----:R-:W3:Y:S01]  /*9450*/  LDL.LU.64 R10, [R1+0xa8] ;  /* 0x0000a800010a7983 */ /* 0x002ee20000300a00 */
[----:B--2---:R-:W-:-:S04]  /*9460*/  SHF.R.U64 R4, R9, 0x3, R13 ;  /* 0x0000000309047819 */ /* 0x004fc8000000120d */
[----:B------:R-:W-:Y:S02]  /*9470*/  LOP3.LUT R12, R9, 0x70, R4, 0x78, !PT ;  /* 0x00000070090c7812 */ /* 0x000fe400078e7804 */
[----:B------:R-:W2:Y:S04]  /*9480*/  LDL.LU.64 R8, [R1+0x28] ;  /* 0x0000280001087983 */ /* 0x000ea80000300a00 */
[----:B------:R1:W-:Y:S04]  /*9490*/  STL.64 [R1+0x48], R12 ;  /* 0x0000480c01007387 */ /* 0x0003e80000100a00 */
[----:B-1----:R-:W2:Y:S01]  /*94a0*/  LDL.LU.64 R12, [R1+0x98] ;  /* 0x00009800010c7983 */ /* 0x002ea20000300a00 */
[----:B------:R-:W-:-:S02]  /*94b0*/  IMAD.MOV.U32 R4, RZ, RZ, R20 ;  /* 0x000000ffff047224 */ /* 0x000fc400078e0014 */
[--C-:B------:R-:W-:Y:S01]  /*94c0*/  IMAD.MOV.U32 R5, RZ, RZ, R21.reuse ;  /* 0x000000ffff057224 */ /* 0x100fe200078e0015 */
[C---:B---3--:R-:W-:Y:S02]  /*94d0*/  SHF.R.U64 R3, R10.reuse, 0x3, R21 ;  /* 0x000000030a037819 */ /* 0x048fe40000001215 */
[----:B------:R-:W3:Y:S02]  /*94e0*/  LDL.LU.64 R20, [R1+0x90] ;  /* 0x0000900001147983 */ /* 0x000ee40000300a00 */
[----:B------:R-:W-:-:S05]  /*94f0*/  LOP3.LUT R4, R10, 0x70, R3, 0x78, !PT ;  /* 0x000000700a047812 */ /* 0x000fca00078e7803 */
[----:B------:R4:W-:Y:S02]  /*9500*/  STL [R1+0x40], R4 ;  /* 0x0000400401007387 */ /* 0x0009e40000100800 */
[----:B----4-:R-:W-:-:S04]  /*9510*/  SHF.R.U64 R4, R11, 0x3, R15 ;  /* 0x000000030b047819 */ /* 0x010fc8000000120f */
[----:B------:R-:W-:Y:S02]  /*9520*/  LOP3.LUT R14, R11, 0x70, R4, 0x78, !PT ;  /* 0x000000700b0e7812 */ /* 0x000fe400078e7804 */
[----:B------:R-:W4:Y:S04]  /*9530*/  LDL.LU.64 R10, [R1+0x30] ;  /* 0x00003000010a7983 */ /* 0x000f280000300a00 */
[----:B------:R1:W-:Y:S01]  /*9540*/  STL.64 [R1+0x38], R14 ;  /* 0x0000380e01007387 */ /* 0x0003e20000100a00 */
[----:B--2---:R-:W-:-:S03]  /*9550*/  SHF.R.U64 R3, R12, 0x3, R17 ;  /* 0x000000030c037819 */ /* 0x004fc60000001211 */
[----:B------:R-:W2:Y:S04]  /*9560*/  LDL.LU.64 R16, [R1+0x88] ;  /* 0x0000880001107983 */ /* 0x000ea80000300a00 */
[----:B-1----:R-:W3:Y:S01]  /*9570*/  LDL.LU.64 R14, [R1+0x80] ;  /* 0x00008000010e7983 */ /* 0x002ee20000300a00 */
[C---:B------:R-:W-:Y:S01]  /*9580*/  SHF.R.U64 R4, R13.reuse, 0x3, R9 ;  /* 0x000000030d047819 */ /* 0x040fe20000001209 */
[--C-:B------:R-:W-:Y:S01]  /*9590*/  IMAD.X R91, RZ, RZ, R45.reuse, P5 ;  /* 0x000000ffff5b7224 */ /* 0x100fe200028e062d */
[C---:B------:R-:W-:Y:S02]  /*95a0*/  IADD3 R23, P2, PT, R44.reuse, 0xae00, RZ ;  /* 0x0000ae002c177810 */ /* 0x040fe40007f5e0ff */
[----:B------:R-:W-:Y:S02]  /*95b0*/  LOP3.LUT R8, R13, 0x70, R4, 0x78, !PT ;  /* 0x000000700d087812 */ /* 0x000fe400078e7804 */
[C---:B------:R-:W-:Y:S01]  /*95c0*/  IADD3 R24, P1, PT, R44.reuse, 0xb400, RZ ;  /* 0x0000b4002c187810 */ /* 0x040fe20007f3e0ff */
[----:B------:R-:W-:Y:S01]  /*95d0*/  IMAD.X R85, RZ, RZ, R45, P2 ;  /* 0x000000ffff557224 */ /* 0x000fe200010e062d */
[----:B------:R-:W-:-:S03]  /*95e0*/  IADD3 R26, P5, PT, R44, 0xbc00, RZ ;  /* 0x0000bc002c1a7810 */ /* 0x000fc60007fbe0ff */
[--C-:B------:R-:W-:Y:S01]  /*95f0*/  IMAD.X R83, RZ, RZ, R45.reuse, P1 ;  /* 0x000000ffff537224 */ /* 0x100fe200008e062d */
[C---:B------:R-:W-:Y:S01]  /*9600*/  IADD3 R28, P3, PT, R44.reuse, 0xc400, RZ ;  /* 0x0000c4002c1c7810 */ /* 0x040fe20007f7e0ff */
[--C-:B------:R-:W-:Y:S01]  /*9610*/  IMAD.X R79, RZ, RZ, R45.reuse, P5 ;  /* 0x000000ffff4f7224 */ /* 0x100fe200028e062d */
[----:B------:R-:W-:Y:S01]  /*9620*/  IADD3 R29, P2, PT, R44, 0xc600, RZ ;  /* 0x0000c6002c1d7810 */ /* 0x000fe20007f5e0ff */
[--C-:B------:R-:W-:Y:S02]  /*9630*/  IMAD.X R77, RZ, RZ, R45.reuse, P4 ;  /* 0x000000ffff4d7224 */ /* 0x100fe400020e062d */
[--C-:B------:R-:W-:Y:S02]  /*9640*/  IMAD.X R75, RZ, RZ, R45.reuse, P3 ;  /* 0x000000ffff4b7224 */ /* 0x100fe400018e062d */
[----:B------:R-:W-:Y:S01]  /*9650*/  IMAD.X R73, RZ, RZ, R45, P2 ;  /* 0x000000ffff497224 */ /* 0x000fe200010e062d */
[----:B----4-:R-:W-:Y:S02]  /*9660*/  LOP3.LUT R10, R12, 0x70, R3, 0x78, !PT ;  /* 0x000000700c0a7812 */ /* 0x010fe400078e7803 */
[----:B------:R-:W4:Y:S01]  /*9670*/  LDL.LU.64 R12, [R1+0x38] ;  /* 0x00003800010c7983 */ /* 0x000f220000300a00 */
[----:B---3--:R-:W-:-:S02]  /*9680*/  SHF.R.U64 R3, R14, 0x3, R7 ;  /* 0x000000030e037819 */ /* 0x008fc40000001207 */
[C---:B------:R-:W-:Y:S02]  /*9690*/  SHF.R.U64 R4, R15.reuse, 0x3, R19 ;  /* 0x000000030f047819 */ /* 0x040fe40000001213 */
[----:B------:R-:W-:Y:S02]  /*96a0*/  LOP3.LUT R6, R14, 0x70, R3, 0x78, !PT ;  /* 0x000000700e067812 */ /* 0x000fe400078e7803 */
[C---:B--2---:R-:W-:Y:S02]  /*96b0*/  SHF.R.U64 R3, R16.reuse, 0x3, R93 ;  /* 0x0000000310037819 */ /* 0x044fe4000000125d */
[----:B------:R-:W-:Y:S02]  /*96c0*/  LOP3.LUT R18, R15, 0x70, R4, 0x78, !PT ;  /* 0x000000700f127812 */ /* 0x000fe400078e7804 */
[----:B------:R-:W-:Y:S01]  /*96d0*/  LOP3.LUT R92, R16, 0x70, R3, 0x78, !PT ;  /* 0x00000070105c7812 */ /* 0x000fe200078e7803 */
[----:B------:R-:W2:Y:S01]  /*96e0*/  LDL.LU.64 R14, [R1+0x40] ;  /* 0x00004000010e7983 */ /* 0x000ea20000300a00 */
[----:B------:R-:W-:-:S02]  /*96f0*/  SHF.R.U64 R3, R20, 0x3, R91 ;  /* 0x0000000314037819 */ /* 0x000fc4000000125b */
[C---:B------:R-:W-:Y:S02]  /*9700*/  SHF.R.U64 R4, R21.reuse, 0x3, R89 ;  /* 0x0000000315047819 */ /* 0x040fe40000001259 */
[----:B------:R-:W-:Y:S02]  /*9710*/  LOP3.LUT R90, R20, 0x70, R3, 0x78, !PT ;  /* 0x00000070145a7812 */ /* 0x000fe400078e7803 */
[----:B------:R-:W-:Y:S02]  /*9720*/  LOP3.LUT R88, R21, 0x70, R4, 0x78, !PT ;  /* 0x0000007015587812 */ /* 0x000fe400078e7804 */
[C---:B------:R-:W-:Y:S01]  /*9730*/  SHF.R.U64 R3, R22.reuse, 0x3, R87 ;  /* 0x0000000316037819 */ /* 0x040fe20000001257 */
[----:B------:R-:W3:Y:S01]  /*9740*/  LDL.LU.64 R20, [R1+0x48] ;  /* 0x0000480001147983 */ /* 0x000ee20000300a00 */
[----:B------:R-:W-:Y:S02]  /*9750*/  SHF.R.U64 R4, R23, 0x3, R85 ;  /* 0x0000000317047819 */ /* 0x000fe40000001255 */
[----:B------:R-:W-:-:S02]  /*9760*/  LOP3.LUT R86, R22, 0x70, R3, 0x78, !PT ;  /* 0x0000007016567812 */ /* 0x000fc400078e7803 */
[----:B------:R-:W-:Y:S02]  /*9770*/  LOP3.LUT R84, R23, 0x70, R4, 0x78, !PT ;  /* 0x0000007017547812 */ /* 0x000fe400078e7804 */
[C---:B------:R-:W-:Y:S01]  /*9780*/  SHF.R.U64 R3, R24.reuse, 0x3, R83 ;  /* 0x0000000318037819 */ /* 0x040fe20000001253 */
[----:B------:R-:W4:Y:S01]  /*9790*/  LDL.LU.64 R22, [R1+0x50] ;  /* 0x0000500001167983 */ /* 0x000f220000300a00 */
[C---:B------:R-:W-:Y:S02]  /*97a0*/  SHF.R.U64 R4, R25.reuse, 0x3, R81 ;  /* 0x0000000319047819 */ /* 0x040fe40000001251 */
[----:B------:R-:W-:Y:S02]  /*97b0*/  LOP3.LUT R82, R24, 0x70, R3, 0x78, !PT ;  /* 0x0000007018527812 */ /* 0x000fe400078e7803 */
[----:B------:R-:W-:Y:S02]  /*97c0*/  LOP3.LUT R80, R25, 0x70, R4, 0x78, !PT ;  /* 0x0000007019507812 */ /* 0x000fe400078e7804 */
[----:B------:R-:W-:Y:S01]  /*97d0*/  SHF.R.U64 R3, R26, 0x3, R79 ;  /* 0x000000031a037819 */ /* 0x000fe2000000124f */
[----:B------:R-:W2:Y:S01]  /*97e0*/  LDL.LU.64 R24, [R1+0x58] ;  /* 0x0000580001187983 */ /* 0x000ea20000300a00 */
[----:B------:R-:W-:-:S02]  /*97f0*/  SHF.R.U64 R4, R27, 0x3, R77 ;  /* 0x000000031b047819 */ /* 0x000fc4000000124d */
[----:B------:R-:W-:Y:S02]  /*9800*/  LOP3.LUT R78, R26, 0x70, R3, 0x78, !PT ;  /* 0x000000701a4e7812 */ /* 0x000fe400078e7803 */
[----:B------:R-:W-:Y:S02]  /*9810*/  LOP3.LUT R76, R27, 0x70, R4, 0x78, !PT ;  /* 0x000000701b4c7812 */ /* 0x000fe400078e7804 */
[C---:B------:R-:W-:Y:S01]  /*9820*/  SHF.R.U64 R3, R28.reuse, 0x3, R75 ;  /* 0x000000031c037819 */ /* 0x040fe2000000124b */
[----:B------:R-:W3:Y:S01]  /*9830*/  LDL.LU.64 R26, [R1+0x60] ;  /* 0x00006000011a7983 */ /* 0x000ee20000300a00 */
[C---:B------:R-:W-:Y:S02]  /*9840*/  SHF.R.U64 R4, R29.reuse, 0x3, R73 ;  /* 0x000000031d047819 */ /* 0x040fe40000001249 */
[----:B------:R-:W-:Y:S02]  /*9850*/  LOP3.LUT R74, R28, 0x70, R3, 0x78, !PT ;  /* 0x000000701c4a7812 */ /* 0x000fe400078e7803 */
[----:B------:R-:W-:-:S02]  /*9860*/  LOP3.LUT R72, R29, 0x70, R4, 0x78, !PT ;  /* 0x000000701d487812 */ /* 0x000fc400078e7804 */
[----:B------:R-:W4:Y:S01]  /*9870*/  LDL.LU.64 R28, [R1+0x68] ;  /* 0x00006800011c7983 */ /* 0x000f220000300a00 */
[C---:B------:R-:W-:Y:S02]  /*9880*/  IADD3 R30, P1, PT, R44.reuse, 0xcc00, RZ ;  /* 0x0000cc002c1e7810 */ /* 0x040fe40007f3e0ff */
[C---:B------:R-:W-:Y:S02]  /*9890*/  IADD3 R31, P0, PT, R44.reuse, 0xce00, RZ ;  /* 0x0000ce002c1f7810 */ /* 0x040fe40007f1e0ff */
[C---:B------:R-:W-:Y:S01]  /*98a0*/  IADD3 R32, P5, PT, R44.reuse, 0xd400, RZ ;  /* 0x0000d4002c207810 */ /* 0x040fe20007fbe0ff */
[--C-:B------:R-:W-:Y:S01]  /*98b0*/  IMAD.X R71, RZ, RZ, R45.reuse, P1 ;  /* 0x000000ffff477224 */ /* 0x100fe200008e062d */
[C---:B------:R-:W-:Y:S01]  /*98c0*/  IADD3 R33, P4, PT, R44.reuse, 0xd600, RZ ;  /* 0x0000d6002c217810 */ /* 0x040fe20007f9e0ff */
[--C-:B------:R-:W-:Y:S01]  /*98d0*/  IMAD.X R69, RZ, RZ, R45.reuse, P0 ;  /* 0x000000ffff457224 */ /* 0x100fe200000e062d */
[----:B------:R-:W-:Y:S01]  /*98e0*/  IADD3 R34, P3, PT, R44, 0xdc00, RZ ;  /* 0x0000dc002c227810 */ /* 0x000fe20007f7e0ff */
[----:B------:R-:W-:Y:S01]  /*98f0*/  IMAD.X R67, RZ, RZ, R45, P5 ;  /* 0x000000ffff437224 */ /* 0x000fe200028e062d */
[----:B------:R-:W-:Y:S01]  /*9900*/  SHF.R.U64 R3, R30, 0x3, R71 ;  /* 0x000000031e037819 */ /* 0x000fe20000001247 */
[----:B------:R-:W-:Y:S01]  /*9910*/  IMAD.X R65, RZ, RZ, R45, P4 ;  /* 0x000000ffff417224 */ /* 0x000fe200020e062d */
[----:B------:R-:W-:-:S02]  /*9920*/  IADD3 R35, P2, PT, R44, 0xde00, RZ ;  /* 0x0000de002c237810 */ /* 0x000fc40007f5e0ff */
[C---:B------:R-:W-:Y:S01]  /*9930*/  SHF.R.U64 R4, R31.reuse, 0x3, R69 ;  /* 0x000000031f047819 */ /* 0x040fe20000001245 */
[----:B------:R-:W-:Y:S01]  /*9940*/  IMAD.X R63, RZ, RZ, R45, P3 ;  /* 0x000000ffff3f7224 */ /* 0x000fe200018e062d */
[----:B------:R-:W-:Y:S01]  /*9950*/  LOP3.LUT R70, R30, 0x70, R3, 0x78, !PT ;  /* 0x000000701e467812 */ /* 0x000fe200078e7803 */
[----:B------:R-:W-:Y:S01]  /*9960*/  IMAD.X R61, RZ, RZ, R45, P2 ;  /* 0x000000ffff3d7224 */ /* 0x000fe200010e062d */
[----:B------:R-:W-:Y:S02]  /*9970*/  IADD3 R36, P1, PT, R44, 0xe400, RZ ;  /* 0x0000e4002c247810 */ /* 0x000fe40007f3e0ff */
[----:B------:R-:W-:Y:S02]  /*9980*/  LOP3.LUT R68, R31, 0x70, R4, 0x78, !PT ;  /* 0x000000701f447812 */ /* 0x000fe400078e7804 */
[----:B------:R-:W-:Y:S02]  /*9990*/  SHF.R.U64 R3, R32, 0x3, R67 ;  /* 0x0000000320037819 */ /* 0x000fe40000001243 */
        /* <DEDUP_REMOVED lines=10> */
[----:B----4-:R-:W-:Y:S04]  /*9a40*/  ST.E desc[UR46][R28.64], RZ ;  /* 0x000000ff1c007985 */ /* 0x010fe8000c10192e */
[----:B---3--:R-:W-:Y:S04]  /*9a50*/  ST.E desc[UR46][R26.64], RZ ;  /* 0x000000ff1a007985 */ /* 0x008fe8000c10192e */
[----:B--2---:R-:W-:Y:S04]  /*9a60*/  ST.E desc[UR46][R24.64], RZ ;  /* 0x000000ff18007985 */ /* 0x004fe8000c10192e */
[----:B------:R-:W-:Y:S04]  /*9a70*/  ST.E desc[UR46][R22.64], RZ ;  /* 0x000000ff16007985 */ /* 0x000fe8000c10192e */
[----:B------:R-:W-:Y:S04]  /*9a80*/  ST.E desc[UR46][R20.64], RZ ;  /* 0x000000ff14007985 */ /* 0x000fe8000c10192e */
[----:B------:R-:W-:Y:S04]  /*9a90*/  ST.E desc[UR46][R14.64], RZ ;  /* 0x000000ff0e007985 */ /* 0x000fe8000c10192e */
[----:B------:R-:W-:Y:S04]  /*9aa0*/  ST.E desc[UR46][R12.64], RZ ;  /* 0x000000ff0c007985 */ /* 0x000fe8000c10192e */
[----:B------:R-:W-:Y:S04]  /*9ab0*/  ST.E desc[UR46][R10.64], RZ ;  /* 0x000000ff0a007985 */ /* 0x000fe8000c10192e */
[----:B------:R-:W-:Y:S04]  /*9ac0*/  ST.E desc[UR46][R8.64], RZ ;  /* 0x000000ff08007985 */ /* 0x000fe8000c10192e */
[----:B------:R-:W-:Y:S04]  /*9ad0*/  ST.E desc[UR46][R6.64], RZ ;  /* 0x000000ff06007985 */ /* 0x000fe8000c10192e */
[----:B------:R1:W-:Y:S04]  /*9ae0*/  ST.E desc[UR46][R18.64], RZ ;  /* 0x000000ff12007985 */ /* 0x0003e8000c10192e */
[----:B-1----:R1:W5:Y:S01]  /*9af0*/  LDL.LU.64 R18, [R1+0x78] ;  /* 0x0000780001127983 */ /* 0x0023620000300a00 */
[----:B------:R-:W-:Y:S01]  /*9b00*/  LOP3.LUT R62, R34, 0x70, R3, 0x78, !PT ;  /* 0x00000070223e7812 */ /* 0x000fe200078e7803 */
[--C-:B------:R-:W-:Y:S01]  /*9b10*/  IMAD.X R55, RZ, RZ, R45.reuse, P5 ;  /* 0x000000ffff377224 */ /* 0x100fe200028e062d */
[----:B------:R-:W-:Y:S01]  /*9b20*/  IADD3 R40, P3, PT, R44, 0xf400, RZ ;  /* 0x0000f4002c287810 */ /* 0x000fe20007f7e0ff */
[----:B------:R-:W-:Y:S01]  /*9b30*/  IMAD.X R53, RZ, RZ, R45, P4 ;  /* 0x000000ffff357224 */ /* 0x000fe200020e062d */
[----:B------:R-:W-:Y:S01]  /*9b40*/  LOP3.LUT R60, R35, 0x70, R4, 0x78, !PT ;  /* 0x00000070233c7812 */ /* 0x000fe200078e7804 */
[----:B------:R1:W-:Y:S01]  /*9b50*/  ST.E desc[UR46][R92.64], RZ ;  /* 0x000000ff5c007985 */ /* 0x0003e2000c10192e */
[----:B------:R-:W-:-:S02]  /*9b60*/  SHF.R.U64 R3, R36, 0x3, R59 ;  /* 0x0000000324037819 */ /* 0x000fc4000000123b */
[----:B------:R-:W-:Y:S01]  /*9b70*/  IADD3 R41, P2, PT, R44, 0xf600, RZ ;  /* 0x0000f6002c297810 */ /* 0x000fe20007f5e0ff */
[----:B------:R1:W-:Y:S01]  /*9b80*/  ST.E desc[UR46][R90.64], RZ ;  /* 0x000000ff5a007985 */ /* 0x0003e2000c10192e */
[C---:B------:R-:W-:Y:S01]  /*9b90*/  SHF.R.U64 R4, R37.reuse, 0x3, R57 ;  /* 0x0000000325047819 */ /* 0x040fe20000001239 */
[----:B------:R-:W-:Y:S01]  /*9ba0*/  IMAD.X R51, RZ, RZ, R45, P3 ;  /* 0x000000ffff337224 */ /* 0x000fe200018e062d */
[----:B------:R-:W-:Y:S01]  /*9bb0*/  LOP3.LUT R58, R36, 0x70, R3, 0x78, !PT ;  /* 0x00000070243a7812 */ /* 0x000fe200078e7803 */
[----:B------:R1:W-:Y:S01]  /*9bc0*/  ST.E desc[UR46][R88.64], RZ ;  /* 0x000000ff58007985 */ /* 0x0003e2000c10192e */
[----:B------:R-:W-:Y:S01]  /*9bd0*/  IADD3 R42, P1, PT, R44, 0xfc00, RZ ;  /* 0x0000fc002c2a7810 */ /* 0x000fe20007f3e0ff */
[----:B------:R-:W-:Y:S01]  /*9be0*/  IMAD.X R49, RZ, RZ, R45, P2 ;  /* 0x000000ffff317224 */ /* 0x000fe200010e062d */
[----:B------:R-:W-:Y:S01]  /*9bf0*/  LOP3.LUT R56, R37, 0x70, R4, 0x78, !PT ;  /* 0x0000007025387812 */ /* 0x000fe200078e7804 */
[----:B------:R1:W-:Y:S01]  /*9c00*/  ST.E desc[UR46][R86.64], RZ ;  /* 0x000000ff56007985 */ /* 0x0003e2000c10192e */
[----:B------:R-:W-:-:S02]  /*9c10*/  SHF.R.U64 R3, R38, 0x3, R55 ;  /* 0x0000000326037819 */ /* 0x000fc40000001237 */
[----:B------:R-:W-:Y:S01]  /*9c20*/  IADD3 R43, P0, PT, R44, 0xfe00, RZ ;  /* 0x0000fe002c2b7810 */ /* 0x000fe20007f1e0ff */
[----:B------:R1:W-:Y:S01]  /*9c30*/  ST.E desc[UR46][R84.64], RZ ;  /* 0x000000ff54007985 */ /* 0x0003e2000c10192e */
[----:B------:R-:W-:-:S03]  /*9c40*/  SHF.R.U64 R4, R39, 0x3, R53 ;  /* 0x0000000327047819 */ /* 0x000fc60000001235 */
[----:B------:R1:W-:Y:S01]  /*9c50*/  ST.E desc[UR46][R82.64], RZ ;  /* 0x000000ff52007985 */ /* 0x0003e2000c10192e */
[----:B------:R-:W-:-:S03]  /*9c60*/  LOP3.LUT R54, R38, 0x70, R3, 0x78, !PT ;  /* 0x0000007026367812 */ /* 0x000fc600078e7803 */
[----:B------:R1:W-:Y:S01]  /*9c70*/  ST.E desc[UR46][R80.64], RZ ;  /* 0x000000ff50007985 */ /* 0x0003e2000c10192e */
[----:B------:R-:W-:Y:S01]  /*9c80*/  IMAD.X R47, RZ, RZ, R45, P1 ;  /* 0x000000ffff2f7224 */ /* 0x000fe200008e062d */
[----:B------:R-:W-:Y:S02]  /*9c90*/  LOP3.LUT R52, R39, 0x70, R4, 0x78, !PT ;  /* 0x0000007027347812 */ /* 0x000fe400078e7804 */
[----:B------:R1:W-:Y:S01]  /*9ca0*/  ST.E desc[UR46][R78.64], RZ ;  /* 0x000000ff4e007985 */ /* 0x0003e2000c10192e */
[----:B------:R-:W-:Y:S01]  /*9cb0*/  SHF.R.U64 R3, R40, 0x3, R51 ;  /* 0x0000000328037819 */ /* 0x000fe20000001233 */
[----:B------:R-:W-:Y:S02]  /*9cc0*/  IMAD.X R45, RZ, RZ, R45, P0 ;  /* 0x000000ffff2d7224 */ /* 0x000fe400000e062d */
[----:B------:R1:W-:Y:S01]  /*9cd0*/  ST.E desc[UR46][R76.64], RZ ;  /* 0x000000ff4c007985 */ /* 0x0003e2000c10192e */
[----:B------:R-:W-:-:S03]  /*9ce0*/  SHF.R.U64 R4, R41, 0x3, R49 ;  /* 0x0000000329047819 */ /* 0x000fc60000001231 */
[----:B------:R1:W-:Y:S01]  /*9cf0*/  ST.E desc[UR46][R74.64], RZ ;  /* 0x000000ff4a007985 */ /* 0x0003e2000c10192e */
[----:B------:R-:W-:-:S03]  /*9d00*/  LOP3.LUT R50, R40, 0x70, R3, 0x78, !PT ;  /* 0x0000007028327812 */ /* 0x000fc600078e7803 */
[----:B------:R1:W-:Y:S01]  /*9d10*/  ST.E desc[UR46][R72.64], RZ ;  /* 0x000000ff48007985 */ /* 0x0003e2000c10192e */
[----:B------:R-:W-:-:S03]  /*9d20*/  LOP3.LUT R48, R41, 0x70, R4, 0x78, !PT ;  /* 0x0000007029307812 */ /* 0x000fc600078e7804 */
[----:B------:R1:W-:Y:S01]  /*9d30*/  ST.E desc[UR46][R70.64], RZ ;  /* 0x000000ff46007985 */ /* 0x0003e2000c10192e */
[----:B------:R-:W-:-:S03]  /*9d40*/  SHF.R.U64 R3, R42, 0x3, R47 ;  /* 0x000000032a037819 */ /* 0x000fc6000000122f */
[----:B------:R1:W-:Y:S01]  /*9d50*/  ST.E desc[UR46][R68.64], RZ ;  /* 0x000000ff44007985 */ /* 0x0003e2000c10192e */
[----:B------:R-:W-:-:S03]  /*9d60*/  SHF.R.U64 R4, R43, 0x3, R45 ;  /* 0x000000032b047819 */ /* 0x000fc6000000122d */
[----:B------:R1:W-:Y:S04]  /*9d70*/  ST.E desc[UR46][R66.64], RZ ;  /* 0x000000ff42007985 */ /* 0x0003e8000c10192e */
[----:B------:R1:W-:Y:S01]  /*9d80*/  ST.E desc[UR46][R64.64], RZ ;  /* 0x000000ff40007985 */ /* 0x0003e2000c10192e */
[----:B------:R-:W-:-:S03]  /*9d90*/  LOP3.LUT R46, R42, 0x70, R3, 0x78, !PT ;  /* 0x000000702a2e7812 */ /* 0x000fc600078e7803 */
[----:B------:R1:W-:Y:S01]  /*9da0*/  ST.E desc[UR46][R62.64], RZ ;  /* 0x000000ff3e007985 */ /* 0x0003e2000c10192e */
[----:B------:R-:W-:-:S03]  /*9db0*/  LOP3.LUT R44, R43, 0x70, R4, 0x78, !PT ;  /* 0x000000702b2c7812 */ /* 0x000fc600078e7804 */
[----:B------:R1:W-:Y:S04]  /*9dc0*/  ST.E desc[UR46][R60.64], RZ ;  /* 0x000000ff3c007985 */ /* 0x0003e8000c10192e */
[----:B------:R1:W-:Y:S04]  /*9dd0*/  ST.E desc[UR46][R58.64], RZ ;  /* 0x000000ff3a007985 */ /* 0x0003e8000c10192e */
[----:B------:R1:W-:Y:S04]  /*9de0*/  ST.E desc[UR46][R56.64], RZ ;  /* 0x000000ff38007985 */ /* 0x0003e8000c10192e */
[----:B------:R1:W-:Y:S04]  /*9df0*/  ST.E desc[UR46][R54.64], RZ ;  /* 0x000000ff36007985 */ /* 0x0003e8000c10192e */
[----:B------:R1:W-:Y:S04]  /*9e00*/  ST.E desc[UR46][R52.64], RZ ;  /* 0x000000ff34007985 */ /* 0x0003e8000c10192e */
[----:B------:R1:W-:Y:S04]  /*9e10*/  ST.E desc[UR46][R50.64], RZ ;  /* 0x000000ff32007985 */ /* 0x0003e8000c10192e */
[----:B------:R1:W-:Y:S04]  /*9e20*/  ST.E desc[UR46][R48.64], RZ ;  /* 0x000000ff30007985 */ /* 0x0003e8000c10192e */
[----:B------:R1:W-:Y:S04]  /*9e30*/  ST.E desc[UR46][R46.64], RZ ;  /* 0x000000ff2e007985 */ /* 0x0003e8000c10192e */
[----:B------:R1:W-:Y:S01]  /*9e40*/  ST.E desc[UR46][R44.64], RZ ;  /* 0x000000ff2c007985 */ /* 0x0003e2000c10192e */
[----:B------:R-:W-:Y:S01]  /*9e50*/  @!PT LDS RZ, [RZ] ;  /* 0x00000000fffff984 */ /* 0x000fe20000000800 */
[----:B------:R-:W-:Y:S01]  /*9e60*/  @!PT LDS RZ, [RZ] ;  /* 0x00000000fffff984 */ /* 0x000fe20000000800 */
[----:B------:R-:W-:Y:S01]  /*9e70*/  @!PT LDS RZ, [RZ] ;  /* 0x00000000fffff984 */ /* 0x000fe20000000800 */
[----:B------:R-:W-:Y:S01]  /*9e80*/  @!PT LDS RZ, [RZ] ;  /* 0x00000000fffff984 */ /* 0x000fe20000000800 */
[----:B------:R2:W-:Y:S06]  /*9e90*/  MEMBAR.ALL.CTA ;  /* 0x0000000000007992 */ /* 0x0005ec0000008000 */
[----:B--2---:R-:W2:Y:S01]  /*9ea0*/  FENCE.VIEW.ASYNC.S ;  /* 0x00000000000073c6 */ /* 0x004ea20000000000 */
[----:B------:R-:W-:Y:S05]  /*9eb0*/  BRA.U UP0, `(.L_x_154) ;  /* 0x0000000100047547 */ /* 0x000fea000b800000 */
[----:B------:R-:W-:Y:S05]  /*9ec0*/  BPT.TRAP 0x1 ;  /* 0x000000040000795c */ /* 0x000fea0000300000 */
.L_x_154:
[----:B------:R-:W-:-:S05]  /*9ed0*/  HFMA2 R3, -RZ, RZ, 0, 5.9604644775390625e-08 ;  /* 0x00000001ff037431 */ /* 0x000fca00000001ff */
[----:B------:R-:W-:-:S04]  /*9ee0*/  SHF.L.U32 R4, R3, 0x1f, RZ ;  /* 0x0000001f03047819 */ /* 0x000fc800000006ff */
[----:B--2---:R-:W2:Y:S02]  /*9ef0*/  SYNCS.PHASECHK.TRANS64.TRYWAIT P0, [R17+URZ+0x280c8], R4 ;  /* 0x0280c804110075a7 */ /* 0x004ea400080011ff */
[----:B--2---:R-:W-:Y:S05]  /*9f00*/  @!P0 BRA `(.L_x_155) ;  /* 0x0000017c000c8947 */ /* 0x004fea0003800000 */
.L_x_428:
[----:B------:R-:W-:Y:S05]  /*9f10*/  @!P6 BRA `(.L_x_156) ;  /* 0x000000000090e947 */ /* 0x000fea0003800000 */
[----:B------:R-:W3:Y:S01]  /*9f20*/  LDCU UR4, c[0x0][0x380] ;  /* 0x00007000ff0477ac */ /* 0x000ee20008000800 */
[----:B-----5:R-:W-:Y:S01]  /*9f30*/  IADD3 R19, PT, PT, R18, 0x80, R19 ;  /* 0x0000008012137810 */ /* 0x020fe20007ffe013 */
[----:B------:R-:W-:Y:S03]  /*9f40*/  BSSY.RECONVERGENT B0, `(.L_x_156) ;  /* 0x0000021000007945 */ /* 0x000fe60003800200 */
[----:B---3--:R-:W-:-:S13]  /*9f50*/  ISETP.GE.AND P0, PT, R19, UR4, PT ;  /* 0x0000000413007c0c */ /* 0x008fda000bf06270 */
[----:B------:R-:W-:Y:S05]  /*9f60*/  @P0 BRA `(.L_x_157) ;  /* 0x0000000000780947 */ /* 0x000fea0003800000 */
[----:B------:R-:W3:Y:S01]  /*9f70*/  LDCU UR4, c[0x0][0x38c] ;  /* 0x00007180ff0477ac */ /* 0x000ee20008000800 */
[----:B--2---:R-:W-:Y:S01]  /*9f80*/  MOV R4, RZ ;  /* 0x000000ff00047202 */ /* 0x004fe20000000f00 */
[----:B------:R-:W2:Y:S01]  /*9f90*/  LDCU UR5, c[0x0][0x890] ;  /* 0x00011200ff0577ac */ /* 0x000ea20008000800 */
[----:B------:R-:W4:Y:S01]  /*9fa0*/  LDCU.64 UR6, c[0x0][0x888] ;  /* 0x00011100ff0677ac */ /* 0x000f220008000a00 */
[----:B---3--:R-:W3:Y:S01]  /*9fb0*/  I2F.U32.RP R7, UR4 ;  /* 0x0000000400077d06 */ /* 0x008ee20008209000 */
[----:B------:R-:W-:Y:S01]  /*9fc0*/  ISETP.NE.U32.AND P0, PT, RZ, UR4, PT ;  /* 0x00000004ff007c0c */ /* 0x000fe2000bf05070 */
[----:B--2---:R-:W-:-:S06]  /*9fd0*/  IMAD R0, R0, UR5, R19 ;  /* 0x0000000500007c24 */ /* 0x004fcc000f8e0213 */
[----:B---3--:R-:W2:Y:S02]  /*9fe0*/  MUFU.RCP R6, R7 ;  /* 0x0000000700067308 */ /* 0x008ea40000001000 */
[----:B--2---:R-:W-:-:S06]  /*9ff0*/  IADD3 R6, PT, PT, R6, 0xffffffe, RZ ;  /* 0x0ffffffe06067810 */ /* 0x004fcc0007ffe0ff */
[----:B------:R-:W2:Y:S02]  /*a000*/  F2I.FTZ.U32.TRUNC.NTZ R5, R6 ;  /* 0x0000000600057305 */ /* 0x000ea4000021f000 */
[----:B--2---:R-:W-:-:S05]  /*a010*/  IADD3 R3, PT, PT, RZ, -R5, RZ ;  /* 0x80000005ff037210 */ /* 0x004fca0007ffe0ff */
[----:B------:R-:W-:-:S04]  /*a020*/  IMAD R3, R3, UR4, RZ ;  /* 0x0000000403037c24 */ /* 0x000fc8000f8e02ff */
[----:B------:R-:W-:-:S06]  /*a030*/  IMAD.HI.U32 R3, R5, R3, R4 ;  /* 0x0000000305037227 */ /* 0x000fcc00078e0004 */
[----:B------:R-:W-:-:S04]  /*a040*/  IMAD.HI.U32 R3, R3, R2, RZ ;  /* 0x0000000203037227 */ /* 0x000fc800078e00ff */
[----:B------:R-:W-:-:S04]  /*a050*/  IMAD.MOV R5, RZ, RZ, -R3 ;  /* 0x000000ffff057224 */ /* 0x000fc800078e0a03 */
[----:B------:R-:W-:-:S05]  /*a060*/  IMAD R4, R5, UR4, R2 ;  /* 0x0000000405047c24 */ /* 0x000fca000f8e0202 */
[----:B------:R-:W-:-:S13]  /*a070*/  ISETP.GE.U32.AND P2, PT, R4, UR4, PT ;  /* 0x0000000404007c0c */ /* 0x000fda000bf46070 */
[----:B------:R-:W-:Y:S02]  /*a080*/  @P2 IADD3 R4, PT, PT, R4, -UR4, RZ ;  /* 0x8000000404042c10 */ /* 0x000fe4000fffe0ff */
[----:B------:R-:W-:Y:S02]  /*a090*/  @P2 IADD3 R3, PT, PT, R3, 0x1, RZ ;  /* 0x0000000103032810 */ /* 0x000fe40007ffe0ff */
[----:B------:R-:W-:Y:S02]  /*a0a0*/  ISETP.GE.U32.AND P1, PT, R4, UR4, PT ;  /* 0x0000000404007c0c */ /* 0x000fe4000bf26070 */
[----:B------:R-:W2:Y:S11]  /*a0b0*/  LDC.64 R4, c[0x0][0x880] ;  /* 0x00022000ff047b82 */ /* 0x000eb60000000a00 */
[----:B------:R-:W-:Y:S01]  /*a0c0*/  @P1 VIADD R3, R3, 0x1 ;  /* 0x0000000103031836 */ /* 0x000fe20000000000 */
[----:B------:R-:W-:-:S04]  /*a0d0*/  @!P0 LOP3.LUT R3, RZ, UR4, RZ, 0x33, !PT ;  /* 0x00000004ff038c12 */ /* 0x000fc8000f8e33ff */
[C---:B------:R-:W-:Y:S01]  /*a0e0*/  IADD3 R7, PT, PT, -R3.reuse, RZ, RZ ;  /* 0x000000ff03077210 */ /* 0x040fe20007ffe1ff */
[----:B----4-:R-:W-:-:S04]  /*a0f0*/  IMAD R0, R3, UR7, R0 ;  /* 0x0000000703007c24 */ /* 0x010fc8000f8e0200 */
[----:B------:R-:W-:-:S04]  /*a100*/  IMAD R7, R7, UR4, R2 ;  /* 0x0000000407077c24 */ /* 0x000fc8000f8e0202 */
[----:B------:R-:W-:Y:S01]  /*a110*/  IMAD R7, R7, UR6, R0 ;  /* 0x0000000607077c24 */ /* 0x000fe2000f8e0200 */
[----:B------:R-:W-:-:S03]  /*a120*/  MOV R0, 0xff800000 ;  /* 0xff80000000007802 */ /* 0x000fc60000000f00 */
[----:B--2---:R-:W-:-:S05]  /*a130*/  IMAD.WIDE.U32 R4, R7, 0x4, R4 ;  /* 0x0000000407047825 */ /* 0x004fca00078e0004 */
[----:B------:R3:W-:Y:S02]  /*a140*/  STG.E desc[UR46][R4.64], R0 ;  /* 0x0000000004007986 */ /* 0x0007e4000c10192e */
.L_x_157:
[----:B------:R-:W-:Y:S05]  /*a150*/  BSYNC.RECONVERGENT B0 ;  /* 0x0000000000007941 */ /* 0x000fea0003800200 */
.L_x_156:
[----:B------:R-:W-:Y:S01]  /*a160*/  @!PT LDS RZ, [RZ] ;  /* 0x00000000fffff984 */ /* 0x000fe20000000800 */
[----:B------:R-:W-:Y:S01]  /*a170*/  @!PT LDS RZ, [RZ] ;  /* 0x00000000fffff984 */ /* 0x000fe20000000800 */
[----:B------:R-:W-:Y:S01]  /*a180*/  @!PT LDS RZ, [RZ] ;  /* 0x00000000fffff984 */ /* 0x000fe20000000800 */
[----:B------:R-:W-:Y:S01]  /*a190*/  @!PT LDS RZ, [RZ] ;  /* 0x00000000fffff984 */ /* 0x000fe20000000800 */
[----:B------:R4:W-:Y:S06]  /*a1a0*/  MEMBAR.ALL.CTA ;  /* 0x0000000000007992 */ /* 0x0009ec0000008000 */
[----:B----4-:R-:W4:Y:S01]  /*a1b0*/  FENCE.VIEW.ASYNC.S ;  /* 0x00000000000073c6 */ /* 0x010f220000000000 */
[----:B------:R-:W-:-:S09]  /*a1c0*/  UISETP.NE.AND UP0, UPT, UR41, URZ, UPT ;  /* 0x000000ff2900728c */ /* 0x000fd2000bf05270 */
[----:B------:R-:W-:Y:S05]  /*a1d0*/  BRA.U UP0, `(.L_x_158) ;  /* 0x0000000100047547 */ /* 0x000fea000b800000 */
[----:B------:R-:W-:Y:S05]  /*a1e0*/  BPT.TRAP 0x1 ;  /* 0x000000040000795c */ /* 0x000fea0000300000 */
.L_x_158:
[----:B----4-:R-:W-:Y:S01]  /*a1f0*/  SYNCS.ARRIVE.TRANS64.A1T0 RZ, [R17+URZ+0x280b8], RZ ;  /* 0x0280b8ff11ff79a7 */ /* 0x010fe200081000ff */
[----:B------:R-:W-:Y:S05]  /*a200*/  EXIT ;  /* 0x000000000000794d */ /* 0x000fea0003800000 */
.L_x_87:
[----:B------:R-:W-:Y:S01]  /*a210*/  UISETP.NE.AND UP0, UPT, UR42, URZ, UPT ;  /* 0x000000ff2a00728c */ /* 0x000fe2000bf05270 */
[C---:B------:R-:W-:Y:S01]  /*a220*/  IMAD.U32 R22, R16.reuse, 0x10000, RZ ;  /* 0x0001000010167824 */ /* 0x040fe200078e00ff */
[----:B------:R-:W-:-:S04]  /*a230*/  LOP3.LUT R2, R16, 0x7f, RZ, 0xc0, !PT ;  /* 0x0000007f10027812 */ /* 0x000fc800078ec0ff */
[----:B------:R-:W-:-:S04]  /*a240*/  LOP3.LUT R22, R22, 0x600000, RZ, 0xc0, !PT ;  /* 0x0060000016167812 */ /* 0x000fc800078ec0ff */
[----:B------:R-:W-:Y:S01]  /*a250*/  LOP3.LUT R23, R22, 0x80, RZ, 0xfc, !PT ;  /* 0x0000008016177812 */ /* 0x000fe200078efcff */
[----:B------:R-:W-:Y:S05]  /*a260*/  BRA.U !UP0, `(.L_x_159) ;  /* 0x0000000108047547 */ /* 0x000fea000b800000 */
[----:B------:R-:W-:Y:S05]  /*a270*/  BPT.TRAP 0x1 ;  /* 0x000000040000795c */ /* 0x000fea0000300000 */
.L_x_159:
[----:B------:R-:W1:Y:S01]  /*a280*/  S2UR UR48, SR_CgaCtaId ;  /* 0x00000000003079c3 */ /* 0x000e620000008800 */
[----:B------:R-:W-:Y:S01]  /*a290*/  UMOV UR36, 0x400 ;  /* 0x0000040000247882 */ /* 0x000fe20000000000 */
[----:B------:R-:W-:Y:S01]  /*a2a0*/  SHF.L.U32 R3, RZ, 0x1f, RZ ;  /* 0x0000001fff037819 */ /* 0x000fe200000006ff */
[----:B-1----:R-:W-:-:S09]  /*a2b0*/  ULEA UR36, UR48, UR36, 0x18 ;  /* 0x0000002430247291 */ /* 0x002fd2000f8ec0ff */
[----:B------:R-:W1:Y:S02]  /*a2c0*/  SYNCS.PHASECHK.TRANS64.TRYWAIT P0, [UR36+0x28070], R3 ;  /* 0x02807003ff0075a7 */ /* 0x000e640008001124 */
[----:B-1----:R-:W-:Y:S05]  /*a2d0*/  @!P0 BRA `(.L_x_160) ;  /* 0x00000178002c8947 */ /* 0x002fea0003800000 */
.L_x_429:
[----:B------:R-:W-:-:S09]  /*a2e0*/  UISETP.NE.AND UP0, UPT, UR42, URZ, UPT ;  /* 0x000000ff2a00728c */ /* 0x000fd2000bf05270 */
[----:B------:R-:W-:Y:S05]  /*a2f0*/  BRA.U !UP0, `(.L_x_161) ;  /* 0x0000000108047547 */ /* 0x000fea000b800000 */
[----:B------:R-:W-:Y:S05]  /*a300*/  BPT.TRAP 0x1 ;  /* 0x000000040000795c */ /* 0x000fea0000300000 */
.L_x_161:
[----:B------:R-:W-:Y:S02]  /*a310*/  UIADD3 UR4, UPT, UPT, UR36, 0x28078, URZ ;  /* 0x0002807824047890 */ /* 0x000fe4000fffe0ff */
[----:B------:R-:W-:Y:S02]  /*a320*/  UISETP.NE.AND UP0, UPT, UR45, URZ, UPT ;  /* 0x000000ff2d00728c */ /* 0x000fe4000bf05270 */
[----:B------:R-:W-:-:S09]  /*a330*/  UPRMT UR5, UR48, 0x654, UR4 ;  /* 0x0000065430057896 */ /* 0x000fd20008000004 */
[----:B------:R-:W-:Y:S01]  /*a340*/  SYNCS.ARRIVE.TRANS64.RED.A1T0 RZ, [UR5], RZ ;  /* 0x000000ffffff79a7 */ /* 0x000fe20008100405 */
[----:B------:R-:W-:Y:S05]  /*a350*/  BRA.U !UP0, `(.L_x_162) ;  /* 0x0000000108047547 */ /* 0x000fea000b800000 */
[----:B------:R-:W-:Y:S05]  /*a360*/  BPT.TRAP 0x1 ;  /* 0x000000040000795c */ /* 0x000fea0000300000 */
.L_x_162:
[----:B------:R-:W2:Y:S01]  /*a370*/  SYNCS.PHASECHK.TRANS64.TRYWAIT P0, [UR36+0x28080], R3 ;  /* 0x02808003ff0075a7 */ /* 0x000ea20008001124 */
[----:B------:R-:W-:Y:S01]  /*a380*/  UMOV UR38, URZ ;  /* 0x000000ff00267c82 */ /* 0x000fe20008000000 */
[----:B--2---:R-:W-:Y:S05]  /*a390*/  @!P0 BRA `(.L_x_163) ;  /* 0x0000017800148947 */ /* 0x004fea0003800000 */
.L_x_430:
[----:B------:R-:W-:Y:S01]  /*a3a0*/  UISETP.GE.AND UP0, UPT, UR6, 0x81, UPT ;  /* 0x000000810600788c */ /* 0x000fe2000bf06270 */
[----:B------:R-:W-:Y:S01]  /*a3b0*/  UMOV UR44, 0x1 ;  /* 0x00000001002c7882 */ /* 0x000fe20000000000 */
[----:B------:R-:W-:-:S07]  /*a3c0*/  UMOV UR39, 0x1 ;  /* 0x0000000100277882 */ /* 0x000fce0000000000 */
[----:B------:R-:W-:Y:S05]  /*a3d0*/  BRA.U !UP0, `(.L_x_164) ;  /* 0x0000003d08487547 */ /* 0x000fea000b800000 */
[----:B------:R-:W-:Y:S01]  /*a3e0*/  UIADD3 UR5, UPT, UPT, UR6, 0x7f, URZ ;  /* 0x0000007f06057890 */ /* 0x000fe2000fffe0ff */
[C---:B------:R-:W-:Y:S01]  /*a3f0*/  VIADD R70, R22.reuse, 0x100 ;  /* 0x0000010016467836 */ /* 0x040fe20000000000 */
[----:B------:R-:W-:Y:S01]  /*a400*/  LOP3.LUT R71, R17, 0x3, RZ, 0xc0, !PT ;  /* 0x0000000311477812 */ /* 0x000fe200078ec0ff */
[C---:B------:R-:W-:Y:S01]  /*a410*/  VIADD R68, R22.reuse, 0x180 ;  /* 0x0000018016447836 */ /* 0x040fe20000000000 */
[----:B------:R-:W-:Y:S01]  /*a420*/  USHF.R.S32.HI UR4, URZ, 0x1f, UR5 ;  /* 0x0000001fff047899 */ /* 0x000fe20008011405 */
[C---:B------:R-:W-:Y:S01]  /*a430*/  VIADD R67, R22.reuse, 0x110 ;  /* 0x0000011016437836 */ /* 0x040fe20000000000 */
[----:B------:R-:W-:Y:S01]  /*a440*/  SHF.R.U32.HI R69, RZ, 0x15, R23 ;  /* 0x00000015ff457819 */ /* 0x000fe20000011617 */
[C---:B------:R-:W-:Y:S01]  /*a450*/  VIADD R66, R22.reuse, 0x120 ;  /* 0x0000012016427836 */ /* 0x040fe20000000000 */
[----:B------:R-:W-:Y:S01]  /*a460*/  ULEA.HI UR4, UR4, UR5, URZ, 0x7 ;  /* 0x0000000504047291 */ /* 0x000fe2000f8f38ff */
[C---:B------:R-:W-:Y:S01]  /*a470*/  VIADD R65, R22.reuse, 0x130 ;  /* 0x0000013016417836 */ /* 0x040fe20000000000 */
[----:B------:R-:W-:Y:S01]  /*a480*/  SHF.R.U32.HI R70, RZ, 0x15, R70 ;  /* 0x00000015ff467819 */ /* 0x000fe20000011646 */
        /* <DEDUP_REMOVED lines=20> */
[----:B------:R-:W-:Y:S01]  /*a5d0*/  VIADD R18, R22, 0x1f0 ;  /* 0x000001f016127836 */ /* 0x000fe20000000000 */
[----:B------:R-:W-:Y:S01]  /*a5e0*/  SHF.R.U32.HI R58, RZ, 0x15, R58 ;  /* 0x00000015ff3a7819 */ /* 0x000fe2000001163a */
[----:B------:R-:W-:Y:S01]  /*a5f0*/  UMOV UR38, URZ ;  /* 0x000000ff00267c82 */ /* 0x000fe20008000000 */
[----:B------:R-:W-:Y:S01]  /*a600*/  SHF.R.U32.HI R57, RZ, 0x15, R57 ;  /* 0x00000015ff397819 */ /* 0x000fe20000011639 */
[----:B------:R-:W-:Y:S01]  /*a610*/  USHF.R.S32.HI UR40, URZ, 0x7, UR4 ;  /* 0x00000007ff287899 */ /* 0x000fe20008011404 */
[----:B------:R-:W-:Y:S01]  /*a620*/  SHF.R.U32.HI R56, RZ, 0x15, R56 ;  /* 0x00000015ff387819 */ /* 0x000fe20000011638 */
[----:B------:R-:W-:Y:S01]  /*a630*/  UMOV UR39, 0x1 ;  /* 0x0000000100277882 */ /* 0x000fe20000000000 */
[----:B------:R-:W-:Y:S01]  /*a640*/  SHF.R.U32.HI R19, RZ, 0x15, R19 ;  /* 0x00000015ff137819 */ /* 0x000fe20000011613 */
[----:B------:R-:W-:Y:S01]  /*a650*/  UMOV UR37, URZ ;  /* 0x000000ff00257c82 */ /* 0x000fe20008000000 */
[----:B------:R-:W-:-:S07]  /*a660*/  SHF.R.U32.HI R18, RZ, 0x15, R18 ;  /* 0x00000015ff127819 */ /* 0x000fce0000011612 */
.L_x_212:
[----:B------:R-:W-:Y:S01]  /*a670*/  UISETP.NE.AND UP0, UPT, UR42, URZ, UPT ;  /* 0x000000ff2a00728c */ /* 0x000fe2000bf05270 */
[----:B------:R-:W-:Y:S01]  /*a680*/  UMOV UR4, UR40 ;  /* 0x0000002800047c82 */ /* 0x000fe20008000000 */
[----:B------:R-:W-:Y:S02]  /*a690*/  UIADD3 UR40, UPT, UPT, UR40, -0x1, URZ ;  /* 0xffffffff28287890 */ /* 0x000fe4000fffe0ff */
[----:B------:R-:W-:Y:S01]  /*a6a0*/  UISETP.GT.AND UP1, UPT, UR4, 0x2, UPT ;  /* 0x000000020400788c */ /* 0x000fe2000bf24270 */
[----:B------:R-:W-:-:S03]  /*a6b0*/  UMOV UR44, UR37 ;  /* 0x00000025002c7c82 */ /* 0x000fc60008000000 */
[----:B------:R-:W-:Y:S01]  /*a6c0*/  UP2UR UR43, UPR, URZ, 0x2 ;  /* 0x00000002ff2b7883 */ /* 0x000fe20008000000 */
[----:B--234-:R-:W-:Y:S11]  /*a6d0*/  BRA.U !UP0, `(.L_x_165) ;  /* 0x0000000108047547 */ /* 0x01cff6000b800000 */
[----:B------:R-:W-:Y:S05]  /*a6e0*/  BPT.TRAP 0x1 ;  /* 0x000000040000795c */ /* 0x000fea0000300000 */
.L_x_165:
[----:B-1----:R-:W-:-:S04]  /*a6f0*/  MOV R3, UR39 ;  /* 0x0000002700037c02 */ /* 0x002fc80008000f00 */
[----:B------:R-:W-:-:S04]  /*a700*/  SHF.L.U32 R3, R3, 0x1f, RZ ;  /* 0x0000001f03037819 */ /* 0x000fc800000006ff */
[----:B------:R-:W1:Y:S02]  /*a710*/  SYNCS.PHASECHK.TRANS64.TRYWAIT P0, [UR36+0x28070], R3 ;  /* 0x02807003ff0075a7 */ /* 0x000e640008001124 */
[----:B-1----:R-:W-:Y:S05]  /*a720*/  @!P0 BRA `(.L_x_166) ;  /* 0x0000017400488947 */ /* 0x002fea0003800000 */
.L_x_431:
[----:B------:R-:W-:Y:S01]  /*a730*/  R2UR UR4, R22 ;  /* 0x00000000160472ca */ /* 0x000fe200000e0000 */
[----:B------:R-:W-:Y:S01]  /*a740*/  UISETP.NE.AND UP0, UPT, UR41, URZ, UPT ;  /* 0x000000ff2900728c */ /* 0x000fe2000bf05270 */
[----:B------:R-:W-:Y:S01]  /*a750*/  PLOP3.LUT P0, PT, PT, PT, PT, 0x80, 0x8 ;  /* 0x000000000008781c */ /* 0x000fe20003f0f070 */
[----:B------:R-:W-:-:S10]  /*a760*/  IMAD.MOV.U32 R72, RZ, RZ, 0x3f800000 ;  /* 0x3f800000ff487424 */ /* 0x000fd400078e00ff */
[----:B------:R-:W2:Y:S02]  /*a770*/  LDTM.x2 R4, tmem[UR4] ;  /* 0x00000004000479ee */ /* 0x000ea400080c0000 */
[----:B--2---:R-:W-:-:S13]  /*a780*/  FSETP.NEU.AND P2, PT, R4, R5, PT ;  /* 0x000000050400720b */ /* 0x004fda0003f4d000 */
[----:B-1----:R-:W1:Y:S01]  /*a790*/  @P2 LDC R0, c[0x0][0x704] ;  /* 0x0001c100ff002b82 */ /* 0x002e620000000800 */
[----:B------:R-:W-:-:S04]  /*a7a0*/  @P2 FADD R5, R4, -R5 ;  /* 0x8000000504052221 */ /* 0x000fc80000000000 */
[----:B-1----:R-:W-:-:S05]  /*a7b0*/  @P2 FMUL R5, R5, R0 ;  /* 0x0000000005052220 */ /* 0x002fca0000400000 */
[----:B------:R-:W-:-:S04]  /*a7c0*/  @P2 FSETP.GEU.AND P1, PT, R5, -126, PT ;  /* 0xc2fc00000500280b */ /* 0x000fc80003f2e000 */
[----:B------:R-:W-:-:S13]  /*a7d0*/  @P2 PLOP3.LUT P0, PT, P1, PT, PT, 0x80, 0x8 ;  /* 0x000000000008281c */ /* 0x000fda0000f0f070 */
[----:B------:R-:W-:-:S04]  /*a7e0*/  @!P0 FMUL R5, R5, 0.5 ;  /* 0x3f00000005058820 */ /* 0x000fc80000400000 */
[----:B------:R-:W1:Y:S02]  /*a7f0*/  @P2 MUFU.EX2 R0, R5 ;  /* 0x0000000500002308 */ /* 0x000e640000000800 */
[----:B-1----:R-:W-:-:S05]  /*a800*/  @!P0 FMUL R0, R0, R0 ;  /* 0x0000000000008220 */ /* 0x002fca0000400000 */
[----:B------:R-:W-:Y:S01]  /*a810*/  @P2 MOV R72, R0 ;  /* 0x0000000000482202 */ /* 0x000fe20000000f00 */
[----:B------:R-:W-:Y:S06]  /*a820*/  BRA.U UP0, `(.L_x_167) ;  /* 0x0000000100047547 */ /* 0x000fec000b800000 */
[----:B------:R-:W-:Y:S05]  /*a830*/  BPT.TRAP 0x1 ;  /* 0x000000040000795c */ /* 0x000fea0000300000 */
.L_x_167:
[----:B------:R-:W-:Y:S01]  /*a840*/  IMAD.U32 R3, RZ, RZ, UR38 ;  /* 0x00000026ff037e24 */ /* 0x000fe2000f8e00ff */
[----:B------:R-:W-:-:S04]  /*a850*/  FSETP.NEU.AND P1, PT, R72, 1, PT ;  /* 0x3f8000004800780b */ /* 0x000fc80003f2d000 */
[----:B------:R-:W-:-:S04]  /*a860*/  SHF.L.U32 R3, R3, 0x1f, RZ ;  /* 0x0000001f03037819 */ /* 0x000fc800000006ff */
[----:B------:R-:W1:Y:S02]  /*a870*/  SYNCS.PHASECHK.TRANS64.TRYWAIT P0, [UR36+0x28090], R3 ;  /* 0x02809003ff0075a7 */ /* 0x000e640008001124 */
[----:B-1----:R-:W-:Y:S05]  /*a880*/  @!P0 BRA `(.L_x_168) ;  /* 0x0000017400088947 */ /* 0x002fea0003800000 */
.L_x_432:
[----:B------:R-:W-:-:S13]  /*a890*/  VOTE.ANY P1, P1 ;  /* 0x0000000000ff7806 */ /* 0x000fda0000820100 */
[----:B------:R-:W-:Y:S05]  /*a8a0*/  @!P1 BRA `(.L_x_169) ;  /* 0x0000001800649947 */ /* 0x000fea0003800000 */
[----:B------:R-:W-:-:S13]  /*a8b0*/  ISETP.NE.AND P0, PT, R71, R70, PT ;  /* 0x000000464700720c */ /* 0x000fda0003f05270 */
[----:B------:R-:W-:Y:S05]  /*a8c0*/  @!P0 BRA `(.L_x_170) ;  /* 0x0000000000408947 */ /* 0x000fea0003800000 */
[----:B------:R-:W-:Y:S01]  /*a8d0*/  MOV R14, 0x8 ;  /* 0x00000008000e7802 */ /* 0x000fe20000000f00 */
[----:B------:R-:W2:Y:S01]  /*a8e0*/  LDCU.64 UR8, c[0x4][0xb0] ;  /* 0x01001600ff0877ac */ /* 0x000ea20008000a00 */
[----:B------:R-:W-:Y:S02]  /*a8f0*/  HFMA2 R12, -RZ, RZ, 0, 5.9604644775390625e-08 ;  /* 0x00000001ff0c7431 */ /* 0x000fe400000001ff */
[----:B------:R-:W-:Y:S01]  /*a900*/  IMAD.MOV.U32 R8, RZ, RZ, 0x192 ;  /* 0x00000192ff087424 */ /* 0x000fe200078e00ff */
[----:B------:R-:W3:Y:S01]  /*a910*/  LDCU.64 UR6, c[0x4][0xb8] ;  /* 0x01001700ff0677ac */ /* 0x000ee20008000a00 */
[----:B------:R-:W4:Y:S01]  /*a920*/  LDC.64 R14, c[0x4][R14] ;  /* 0x010000000e0e7b82 */ /* 0x000f220000000a00 */
[----:B------:R-:W-:Y:S01]  /*a930*/  IMAD.MOV.U32 R13, RZ, RZ, RZ ;  /* 0x000000ffff0d7224 */ /* 0x000fe200078e00ff */
[----:B------:R-:W5:Y:S01]  /*a940*/  LDCU.64 UR4, c[0x4][0x30] ;  /* 0x01000600ff0477ac */ /* 0x000f620008000a00 */
[----:B--2---:R-:W-:Y:S01]  /*a950*/  IMAD.U32 R4, RZ, RZ, UR8 ;  /* 0x00000008ff047e24 */ /* 0x004fe2000f8e00ff */
[----:B------:R-:W-:Y:S01]  /*a960*/  MOV R5, UR9 ;  /* 0x0000000900057c02 */ /* 0x000fe20008000f00 */
[----:B---3--:R-:W-:Y:S01]  /*a970*/  IMAD.U32 R6, RZ, RZ, UR6 ;  /* 0x00000006ff067e24 */ /* 0x008fe2000f8e00ff */
[----:B------:R-:W-:Y:S01]  /*a980*/  MOV R7, UR7 ;  /* 0x0000000700077c02 */ /* 0x000fe20008000f00 */
[----:B-----5:R-:W-:Y:S01]  /*a990*/  IMAD.U32 R10, RZ, RZ, UR4 ;  /* 0x00000004ff0a7e24 */ /* 0x020fe2000f8e00ff */
[----:B------:R-:W-:-:S02]  /*a9a0*/  MOV R11, UR5 ;  /* 0x00000005000b7c02 */ /* 0x000fc40008000f00 */
[----:B------:R-:W-:-:S07]  /*a9b0*/  LEPC R20, `(.L_x_170) ;  /* 0x000000001014794e */ /* 0x000fce0000000000 */
[----:B-1--4-:R-:W-:Y:S05]  /*a9c0*/  CALL.ABS.NOINC R14 ;  /* 0x000000000e007343 */ /* 0x012fea0003c00000 */
.L_x_170:
[----:B------:R-:W-:Y:S05]  /*a9d0*/  WARPSYNC.ALL ;  /* 0x0000000000007948 */ /* 0x000fea0003800000 */
[----:B------:R-:W-:Y:S02]  /*a9e0*/  R2UR UR4, R22 ;  /* 0x00000000160472ca */ /* 0x000fe400000e0000 */
[----:B------:R-:W-:-:S11]  /*a9f0*/  ISETP.NE.AND P0, PT, R71, R67, PT ;  /* 0x000000434700720c */ /* 0x000fd60003f05270 */
[----:B------:R-:W2:Y:S02]  /*aa00*/  LDTM.x16 R40, tmem[UR4+0x100] ;  /* 0x00010004002879ee */ /* 0x000ea40008240000 */
[----:B--2---:R-:W-:Y:S05]  /*aa10*/  @!P0 BRA `(.L_x_171) ;  /* 0x0000000000408947 */ /* 0x004fea0003800000 */
        /* <DEDUP_REMOVED lines=16> */
.L_x_171:
[----:B------:R-:W-:Y:S05]  /*ab20*/  WARPSYNC.ALL ;  /* 0x0000000000007948 */ /* 0x000fea0003800000 */
[----:B------:R-:W-:Y:S02]  /*ab30*/  R2UR UR4, R22 ;  /* 0x00000000160472ca */ /* 0x000fe400000e0000 */
[----:B------:R-:W-:Y:S02]  /*ab40*/  ISETP.NE.AND P0, PT, R71, R70, PT ;  /* 0x000000464700720c */ /* 0x000fe40003f05270 */
[----:B------:R-:W-:-:S09]  /*ab50*/  FSETP.NEU.AND P1, PT, R72, 1, PT ;  /* 0x3f8000004800780b */ /* 0x000fd20003f2d000 */
[----:B------:R-:W2:Y:S04]  /*ab60*/  LDTM.x16 R24, tmem[UR4+0x110] ;  /* 0x00011004001879ee */ /* 0x000ea80008240000 */
[C---:B------:R-:W-:Y:S02]  /*ab70*/  @P1 FMUL2 R40, R72.reuse.F32, R40.F32x2.HI_LO ;  /* 0x000000284828124a */ /* 0x040fe40000040000 */
[C---:B------:R-:W-:Y:S02]  /*ab80*/  @P1 FMUL2 R42, R72.reuse.F32, R42.F32x2.HI_LO ;  /* 0x0000002a482a124a */ /* 0x040fe40000040000 */
[C---:B------:R-:W-:Y:S02]  /*ab90*/  @P1 FMUL2 R44, R72.reuse.F32, R44.F32x2.HI_LO ;  /* 0x0000002c482c124a */ /* 0x040fe40000040000 */
[----:B------:R-:W-:-:S02]  /*aba0*/  @P1 FMUL2 R46, R72.F32, R46.F32x2.HI_LO ;  /* 0x0000002e482e124a */ /* 0x000fc40000040000 */
[C---:B------:R-:W-:Y:S02]  /*abb0*/  @P1 FMUL2 R48, R72.reuse.F32, R48.F32x2.HI_LO ;  /* 0x000000304830124a */ /* 0x040fe40000040000 */
[C---:B------:R-:W-:Y:S02]  /*abc0*/  @P1 FMUL2 R50, R72.reuse.F32, R50.F32x2.HI_LO ;  /* 0x000000324832124a */ /* 0x040fe40000040000 */
[C---:B------:R-:W-:Y:S02]  /*abd0*/  @P1 FMUL2 R52, R72.reuse.F32, R52.F32x2.HI_LO ;  /* 0x000000344834124a */ /* 0x040fe40000040000 */
[----:B------:R-:W-:Y:S01]  /*abe0*/  @P1 FMUL2 R54, R72.F32, R54.F32x2.HI_LO ;  /* 0x000000364836124a */ /* 0x000fe20000040000 */
[----:B--2---:R-:W-:Y:S06]  /*abf0*/  @!P0 BRA `(.L_x_172) ;  /* 0x0000000000408947 */ /* 0x004fec0003800000 */
        /* <DEDUP_REMOVED lines=16> */
.L_x_172:
[----:B------:R-:W-:Y:S05]  /*ad00*/  WARPSYNC.ALL ;  /* 0x0000000000007948 */ /* 0x000fea0003800000 */
[----:B------:R-:W-:Y:S02]  /*ad10*/  R2UR UR4, R22 ;  /* 0x00000000160472ca */ /* 0x000fe400000e0000 */
[----:B------:R-:W-:-:S11]  /*ad20*/  ISETP.NE.AND P0, PT, R71, R66, PT ;  /* 0x000000424700720c */ /* 0x000fd60003f05270 */
[----:B------:R2:W-:Y:S02]  /*ad30*/  STTM.x16 tmem[UR4+0x100], R40 ;  /* 0x00010028000079ed */ /* 0x0005e40008240004 */
[----:B------:R-:W-:Y:S05]  /*ad40*/  @!P0 BRA `(.L_x_173) ;  /* 0x0000000000408947 */ /* 0x000fea0003800000 */
[----:B------:R-:W-:Y:S01]  /*ad50*/  MOV R14, 0x8 ;  /* 0x00000008000e7802 */ /* 0x000fe20000000f00 */
[----:B------:R-:W3:Y:S01]  /*ad60*/  LDCU.64 UR8, c[0x4][0xb0] ;  /* 0x01001600ff0877ac */ /* 0x000ee20008000a00 */
[----:B------:R-:W-:Y:S02]  /*ad70*/  HFMA2 R12, -RZ, RZ, 0, 5.9604644775390625e-08 ;  /* 0x00000001ff0c7431 */ /* 0x000fe400000001ff */
[----:B------:R-:W-:Y:S01]  /*ad80*/  IMAD.MOV.U32 R8, RZ, RZ, 0x192 ;  /* 0x00000192ff087424 */ /* 0x000fe200078e00ff */
[----:B------:R-:W4:Y:S01]  /*ad90*/  LDCU.64 UR6, c[0x4][0xb8] ;  /* 0x01001700ff0677ac */ /* 0x000f220008000a00 */
[----:B------:R-:W1:Y:S01]  /*ada0*/  LDC.64 R14, c[0x4][R14] ;  /* 0x010000000e0e7b82 */ /* 0x000e620000000a00 */
[----:B------:R-:W-:Y:S01]  /*adb0*/  IMAD.MOV.U32 R13, RZ, RZ, RZ ;  /* 0x000000ffff0d7224 */ /* 0x000fe200078e00ff */
[----:B------:R-:W5:Y:S01]  /*adc0*/  LDCU.64 UR4, c[0x4][0x30] ;  /* 0x01000600ff0477ac */ /* 0x000f620008000a00 */
[----:B---3--:R-:W-:Y:S01]  /*add0*/  IMAD.U32 R4, RZ, RZ, UR8 ;  /* 0x00000008ff047e24 */ /* 0x008fe2000f8e00ff */
[----:B------:R-:W-:Y:S01]  /*ade0*/  MOV R5, UR9 ;  /* 0x0000000900057c02 */ /* 0x000fe20008000f00 */
[----:B----4-:R-:W-:Y:S01]  /*adf0*/  IMAD.U32 R6, RZ, RZ, UR6 ;  /* 0x00000006ff067e24 */ /* 0x010fe2000f8e00ff */
[----:B------:R-:W-:Y:S01]  /*ae00*/  MOV R7, UR7 ;  /* 0x0000000700077c02 */ /* 0x000fe20008000f00 */
[----:B-----5:R-:W-:Y:S01]  /*ae10*/  IMAD.U32 R10, RZ, RZ, UR4 ;  /* 0x00000004ff0a7e24 */ /* 0x020fe2000f8e00ff */
[----:B------:R-:W-:-:S02]  /*ae20*/  MOV R11, UR5 ;  /* 0x00000005000b7c02 */ /* 0x000fc40008000f00 */
[----:B------:R-:W-:-:S07]  /*ae30*/  LEPC R20, `(.L_x_173) ;  /* 0x000000001014794e */ /* 0x000fce0000000000 */
[----:B-12---:R-:W-:Y:S05]  /*ae40*/  CALL.ABS.NOINC R14 ;  /* 0x000000000e007343 */ /* 0x006fea0003c00000 */
.L_x_173:
[----:B------:R-:W-:Y:S05]  /*ae50*/  WARPSYNC.ALL ;  /* 0x0000000000007948 */ /* 0x000fea0003800000 */
[----:B------:R-:W-:Y:S02]  /*ae60*/  R2UR UR4, R22 ;  /* 0x00000000160472ca */ /* 0x000fe400000e0000 */
[----:B------:R-:W-:Y:S02]  /*ae70*/  ISETP.NE.AND P0, PT, R71, R67, PT ;  /* 0x000000434700720c */ /* 0x000fe40003f05270 */
[----:B------:R-:W-:-:S09]  /*ae80*/  FSETP.NEU.AND P1, PT, R72, 1, PT ;  /* 0x3f8000004800780b */ /* 0x000fd20003f2d000 */
[----:B--2---:R-:W2:Y:S04]  /*ae90*/  LDTM.x16 R40, tmem[UR4+0x120] ;  /* 0x00012004002879ee */ /* 0x004ea80008240000 */
        /* <DEDUP_REMOVED lines=25> */
.L_x_174:
        /* <DEDUP_REMOVED lines=21> */
.L_x_175:
        /* <DEDUP_REMOVED lines=30> */
.L_x_176:
        /* <DEDUP_REMOVED lines=21> */
.L_x_177:
        /* <DEDUP_REMOVED lines=30> */
.L_x_178:
        /* <DEDUP_REMOVED lines=21> */
.L_x_179:
        /* <DEDUP_REMOVED lines=30> */
.L_x_180:
        /* <DEDUP_REMOVED lines=21> */
.L_x_181:
        /* <DEDUP_REMOVED lines=30> */
.L_x_182:
        /* <DEDUP_REMOVED lines=21> */
.L_x_183:
[----:B------:R-:W-:Y:S05]  /*be40*/  WARPSYNC.ALL ;  /* 0x0000000000007948 */ /* 0x000fea0003800000 */
[----:B------:R-:W-:Y:S02]  /*be50*/  R2UR UR4, R22 ;  /* 0x00000000160472ca */ /* 0x000fe400000e0000 */
[----:B------:R-:W-:Y:S02]  /*be60*/  ISETP.NE.AND P0, PT, R71, R62, PT ;  /* 0x0000003e4700720c */ /* 0x000fe40003f05270 */
[----:B------:R-:W-:-:S04]  /*be70*/  FSETP.NEU.AND P1, PT, R72, 1, PT ;  /* 0x3f8000004800780b */ /* 0x000fc80003f2d000 */
[----:B------:R-:W-:-:S05]  /*be80*/  P2R R73, PR, RZ, 0x2 ;  /* 0x00000002ff497803 */ /* 0x000fca0000000000 */
        /* <DEDUP_REMOVED lines=26> */
.L_x_184:
[----:B------:R-:W-:Y:S05]  /*c030*/  WARPSYNC.ALL ;  /* 0x0000000000007948 */ /* 0x000fea0003800000 */
[----:B------:R-:W-:Y:S02]  /*c040*/  R2UR UR4, R22 ;  /* 0x00000000160472ca */ /* 0x000fe400000e0000 */
[----:B------:R-:W-:Y:S02]  /*c050*/  ISETP.NE.AND P0, PT, R71, R61, PT ;  /* 0x0000003d4700720c */ /* 0x000fe40003f05270 */
[----:B------:R-:W-:-:S09]  /*c060*/  ISETP.NE.AND P6, PT, R73, RZ, PT ;  /* 0x000000ff4900720c */ /* 0x000fd20003fc5270 */
[----:B------:R2:W-:Y:S04]  /*c070*/  STTM.x16 tmem[UR4+0x160], R40 ;  /* 0x00016028000079ed */ /* 0x0005e80008240004 */
        /* <DEDUP_REMOVED lines=8> */
[----:B------:R-:W-:Y:S06]  /*c100*/  @!P0 BRA `(.L_x_185) ;  /* 0x0000000000408947 */ /* 0x000fec0003800000 */
        /* <DEDUP_REMOVED lines=16> */
.L_x_185:
[----:B------:R-:W-:Y:S05]  /*c210*/  WARPSYNC.ALL ;  /* 0x0000000000007948 */ /* 0x000fea0003800000 */
[----:B------:R-:W-:-:S13]  /*c220*/  R2UR UR4, R22 ;  /* 0x00000000160472ca */ /* 0x000fda00000e0000 */
[----:B------:R3:W-:Y:S02]  /*c230*/  STTM.x16 tmem[UR4+0x170], R24 ;  /* 0x00017018000079ed */ /* 0x0007e40008240004 */
.L_x_169:
[----:B------:R-:W-:-:S09]  /*c240*/  UISETP.NE.AND UP0, UPT, UR45, URZ, UPT ;  /* 0x000000ff2d00728c */ /* 0x000fd2000bf05270 */
[----:B------:R-:W-:Y:S05]  /*c250*/  BRA.U !UP0, `(.L_x_186) ;  /* 0x0000000108047547 */ /* 0x000fea000b800000 */
[----:B------:R-:W-:Y:S05]  /*c260*/  BPT.TRAP 0x1 ;  /* 0x000000040000795c */ /* 0x000fea0000300000 */
.L_x_186:
[----:B------:R-:W-:Y:S02]  /*c270*/  UIADD3 UR4, UPT, UPT, UR36, 0x28088, URZ ;  /* 0x0002808824047890 */ /* 0x000fe4000fffe0ff */
[----:B------:R-:W-:Y:S02]  /*c280*/  UISETP.NE.AND UP0, UPT, UR41, URZ, UPT ;  /* 0x000000ff2900728c */ /* 0x000fe4000bf05270 */
[----:B------:R-:W-:Y:S02]  /*c290*/  UPRMT UR4, UR48, 0x654, UR4 ;  /* 0x0000065430047896 */ /* 0x000fe40008000004 */
[----:B------:R-:W-:-:S07]  /*c2a0*/  ULOP3.LUT UR37, UR44, 0x1, URZ, 0x3c, !UPT ;  /* 0x000000012c257892 */ /* 0x000fce000f8e3cff */
[----:B------:R-:W-:Y:S01]  /*c2b0*/  SYNCS.ARRIVE.TRANS64.RED.A1T0 RZ, [UR4], RZ ;  /* 0x000000ffffff79a7 */ /* 0x000fe20008100404 */
[----:B------:R-:W4:Y:S01]  /*c2c0*/  FENCE.VIEW.ASYNC.T ;  /* 0x00000000000073c6 */ /* 0x000f220000000200 */
[----:B------:R-:W-:Y:S05]  /*c2d0*/  BRA.U UP0, `(.L_x_187) ;  /* 0x0000000100087547 */ /* 0x000fea000b800000 */
[----:B------:R-:W-:Y:S05]  /*c2e0*/  BPT.TRAP 0x1 ;  /* 0x000000040000795c */ /* 0x000fea0000300000 */
[----:B------:R-:W-:Y:S05]  /*c2f0*/  BPT.TRAP 0x1 ;  /* 0x000000040000795c */ /* 0x000fea0000300000 */
.L_x_187:
[----:B------:R-:W-:Y:S02]  /*c300*/  UIADD3 UR4, UPT, UPT, UR36, 0x280a0, URZ ;  /* 0x000280a024047890 */ /* 0x000fe4000fffe0ff */
[----:B------:R-:W-:Y:S02]  /*c310*/  UISETP.NE.AND UP0, UPT, UR45, URZ, UPT ;  /* 0x000000ff2d00728c */ /* 0x000fe4000bf05270 */
[----:B------:R-:W-:-:S09]  /*c320*/  UPRMT UR4, UR48, 0x654, UR4 ;  /* 0x0000065430047896 */ /* 0x000fd20008000004 */
[----:B----4-:R-:W-:Y:S01]  /*c330*/  SYNCS.ARRIVE.TRANS64.RED.A1T0 RZ, [UR4], RZ ;  /* 0x000000ffffff79a7 */ /* 0x010fe20008100404 */
[----:B------:R-:W-:Y:S05]  /*c340*/  BRA.U !UP0, `(.L_x_188) ;  /* 0x0000000108047547 */ /* 0x000fea000b800000 */
[----:B------:R-:W-:Y:S05]  /*c350*/  BPT.TRAP 0x1 ;  /* 0x000000040000795c */ /* 0x000fea0000300000 */
.L_x_188:
[----:B-1----:R-:W-:Y:S01]  /*c360*/  IMAD.U32 R3, RZ, RZ, UR37 ;  /* 0x00000025ff037e24 */ /* 0x002fe2000f8e00ff */
[----:B------:R-:W-:-:S04]  /*c370*/  ISETP.NE.AND P0, PT, R71, R69, PT ;  /* 0x000000454700720c */ /* 0x000fc80003f05270 */
[----:B------:R-:W-:-:S04]  /*c380*/  SHF.L.U32 R3, R3, 0x1f, RZ ;  /* 0x0000001f03037819 */ /* 0x000fc800000006ff */
[----:B------:R-:W1:Y:S02]  /*c390*/  SYNCS.PHASECHK.TRANS64.TRYWAIT P1, [UR36+0x28080], R3 ;  /* 0x02808003ff0075a7 */ /* 0x000e640008021124 */
[----:B-1----:R-:W-:Y:S05]  /*c3a0*/  @!P1 BRA `(.L_x_189) ;  /* 0x0000015800589947 */ /* 0x002fea0003800000 */
.L_x_433:
[----:B------:R-:W-:Y:S05]  /*c3b0*/  @!P0 BRA `(.L_x_190) ;  /* 0x0000000000408947 */ /* 0x000fea0003800000 */
[----:B------:R-:W-:Y:S01]  /*c3c0*/  MOV R14, 0x8 ;  /* 0x00000008000e7802 */ /* 0x000fe20000000f00 */
[----:B------:R-:W4:Y:S01]  /*c3d0*/  LDCU.64 UR6, c[0x4][0xb0] ;  /* 0x01001600ff0677ac */ /* 0x000f220008000a00 */
[----:B------:R-:W-:Y:S02]  /*c3e0*/  HFMA2 R12, -RZ, RZ, 0, 5.9604644775390625e-08 ;  /* 0x00000001ff0c7431 */ /* 0x000fe400000001ff */
[----:B------:R-:W-:Y:S01]  /*c3f0*/  IMAD.MOV.U32 R8, RZ, RZ, 0x192 ;  /* 0x00000192ff087424 */ /* 0x000fe200078e00ff */
[----:B------:R-:W5:Y:S01]  /*c400*/  LDCU.64 UR4, c[0x4][0xb8] ;  /* 0x01001700ff0477ac */ /* 0x000f620008000a00 */
[----:B------:R-:W1:Y:S01]  /*c410*/  LDC.64 R14, c[0x4][R14] ;  /* 0x010000000e0e7b82 */ /* 0x000e620000000a00 */
[----:B------:R-:W-:Y:S01]  /*c420*/  IMAD.MOV.U32 R13, RZ, RZ, RZ ;  /* 0x000000ffff0d7224 */ /* 0x000fe200078e00ff */
[----:B------:R-:W2:Y:S01]  /*c430*/  LDCU.64 UR8, c[0x4][0x28] ;  /* 0x01000500ff0877ac */ /* 0x000ea20008000a00 */
[----:B----4-:R-:W-:Y:S01]  /*c440*/  IMAD.U32 R4, RZ, RZ, UR6 ;  /* 0x00000006ff047e24 */ /* 0x010fe2000f8e00ff */
[----:B------:R-:W-:Y:S01]  /*c450*/  MOV R5, UR7 ;  /* 0x0000000700057c02 */ /* 0x000fe20008000f00 */
[----:B-----5:R-:W-:Y:S01]  /*c460*/  IMAD.U32 R6, RZ, RZ, UR4 ;  /* 0x00000004ff067e24 */ /* 0x020fe2000f8e00ff */
[----:B------:R-:W-:Y:S01]  /*c470*/  MOV R7, UR5 ;  /* 0x0000000500077c02 */ /* 0x000fe20008000f00 */
[----:B--2---:R-:W-:Y:S01]  /*c480*/  IMAD.U32 R10, RZ, RZ, UR8 ;  /* 0x00000008ff0a7e24 */ /* 0x004fe2000f8e00ff */
[----:B------:R-:W-:-:S02]  /*c490*/  MOV R11, UR9 ;  /* 0x00000009000b7c02 */ /* 0x000fc40008000f00 */
[----:B------:R-:W-:-:S07]  /*c4a0*/  LEPC R20, `(.L_x_190) ;  /* 0x000000001014794e */ /* 0x000fce0000000000 */
[----:B-1-3--:R-:W-:Y:S05]  /*c4b0*/  CALL.ABS.NOINC R14 ;  /* 0x000000000e007343 */ /* 0x00afea0003c00000 */
.L_x_190:
[----:B------:R-:W-:Y:S05]  /*c4c0*/  WARPSYNC.ALL ;  /* 0x0000000000007948 */ /* 0x000fea0003800000 */
[----:B------:R-:W-:Y:S01]  /*c4d0*/  R2UR UR4, R23 ;  /* 0x00000000170472ca */ /* 0x000fe200000e0000 */
[----:B------:R-:W-:Y:S01]  /*c4e0*/  UISETP.NE.AND UP0, UPT, UR41, URZ, UPT ;  /* 0x000000ff2900728c */ /* 0x000fe2000bf05270 */
[----:B------:R-:W-:Y:S01]  /*c4f0*/  PLOP3.LUT P0, PT, PT, PT, PT, 0x80, 0x8 ;  /* 0x000000000008781c */ /* 0x000fe20003f0f070 */
[----:B------:R-:W-:-:S10]  /*c500*/  IMAD.MOV.U32 R72, RZ, RZ, 0x3f800000 ;  /* 0x3f800000ff487424 */ /* 0x000fd400078e00ff */
[----:B------:R-:W4:Y:S02]  /*c510*/  LDTM.x2 R4, tmem[UR4] ;  /* 0x00000004000479ee */ /* 0x000f2400080c0000 */
[----:B----4-:R-:W-:-:S13]  /*c520*/  FSETP.NEU.AND P2, PT, R4, R5, PT ;  /* 0x000000050400720b */ /* 0x010fda0003f4d000 */
        /* <DEDUP_REMOVED lines=11> */
.L_x_191:
[----:B------:R-:W-:Y:S01]  /*c5e0*/  IMAD.U32 R3, RZ, RZ, UR38 ;  /* 0x00000026ff037e24 */ /* 0x000fe2000f8e00ff */
[----:B------:R-:W-:-:S04]  /*c5f0*/  FSETP.NEU.AND P1, PT, R72, 1, PT ;  /* 0x3f8000004800780b */ /* 0x000fc80003f2d000 */
[----:B------:R-:W-:-:S04]  /*c600*/  SHF.L.U32 R3, R3, 0x1f, RZ ;  /* 0x0000001f03037819 */ /* 0x000fc800000006ff */
[----:B------:R-:W1:Y:S02]  /*c610*/  SYNCS.PHASECHK.TRANS64.TRYWAIT P0, [UR36+0x28098], R3 ;  /* 0x02809803ff0075a7 */ /* 0x000e640008001124 */
[----:B-1----:R-:W-:Y:S05]  /*c620*/  @!P0 BRA `(.L_x_192) ;  /* 0x0000015400d08947 */ /* 0x002fea0003800000 */
.L_x_434:
[----:B------:R-:W-:-:S13]  /*c630*/  VOTE.ANY P1, P1 ;  /* 0x0000000000ff7806 */ /* 0x000fda0000820100 */
[----:B------:R-:W-:Y:S05]  /*c640*/  @!P1 BRA `(.L_x_193) ;  /* 0x0000001800649947 */ /* 0x000fea0003800000 */
[----:B------:R-:W-:-:S13]  /*c650*/  ISETP.NE.AND P0, PT, R71, R68, PT ;  /* 0x000000444700720c */ /* 0x000fda0003f05270 */
        /* <DEDUP_REMOVED lines=17> */
.L_x_194:
[----:B------:R-:W-:Y:S05]  /*c770*/  WARPSYNC.ALL ;  /* 0x0000000000007948 */ /* 0x000fea0003800000 */
[----:B------:R-:W-:Y:S02]  /*c780*/  R2UR UR4, R22 ;  /* 0x00000000160472ca */ /* 0x000fe400000e0000 */
[----:B------:R-:W-:-:S11]  /*c790*/  ISETP.NE.AND P0, PT, R71, R60, PT ;  /* 0x0000003c4700720c */ /* 0x000fd60003f05270 */
[----:B--2---:R-:W2:Y:S02]  /*c7a0*/  LDTM.x16 R40, tmem[UR4+0x180] ;  /* 0x00018004002879ee */ /* 0x004ea40008240000 */
[----:B--2---:R-:W-:Y:S05]  /*c7b0*/  @!P0 BRA `(.L_x_195) ;  /* 0x0000000000408947 */ /* 0x004fea0003800000 */
[----:B------:R-:W-:Y:S01]  /*c7c0*/  MOV R14, 0x8 ;  /* 0x00000008000e7802 */ /* 0x000fe20000000f00 */
[----:B------:R-:W2:Y:S01]  /*c7d0*/  LDCU.64 UR8, c[0x4][0xb0] ;  /* 0x01001600ff0877ac */ /* 0x000ea20008000a00 */
[----:B------:R-:W-:Y:S02]  /*c7e0*/  HFMA2 R12, -RZ, RZ, 0, 5.9604644775390625e-08 ;  /* 0x00000001ff0c7431 */ /* 0x000fe400000001ff */
[----:B------:R-:W-:Y:S01]  /*c7f0*/  IMAD.MOV.U32 R8, RZ, RZ, 0x192 ;  /* 0x00000192ff087424 */ /* 0x000fe200078e00ff */
[----:B------:R-:W4:Y:S01]  /*c800*/  LDCU.64 UR6, c[0x4][0xb8] ;  /* 0x01001700ff0677ac */ /* 0x000f220008000a00 */
[----:B------:R-:W1:Y:S01]  /*c810*/  LDC.64 R14, c[0x4][R14] ;  /* 0x010000000e0e7b82 */ /* 0x000e620000000a00 */
[----:B------:R-:W-:Y:S01]  /*c820*/  IMAD.MOV.U32 R13, RZ, RZ, RZ ;  /* 0x000000ffff0d7224 */ /* 0x000fe200078e00ff */
[----:B------:R-:W5:Y:S01]  /*c830*/  LDCU.64 UR4, c[0x4][0x30] ;  /* 0x01000600ff0477ac */ /* 0x000f620008000a00 */
[----:B--2---:R-:W-:Y:S01]  /*c840*/  IMAD.U32 R4, RZ, RZ, UR8 ;  /* 0x00000008ff047e24 */ /* 0x004fe2000f8e00ff */
[----:B------:R-:W-:Y:S01]  /*c850*/  MOV R5, UR9 ;  /* 0x0000000900057c02 */ /* 0x000fe20008000f00 */
[----:B----4-:R-:W-:Y:S01]  /*c860*/  IMAD.U32 R6, RZ, RZ, UR6 ;  /* 0x00000006ff067e24 */ /* 0x010fe2000f8e00ff */
[----:B------:R-:W-:Y:S01]  /*c870*/  MOV R7, UR7 ;  /* 0x0000000700077c02 */ /* 0x000fe20008000f00 */
[----:B-----5:R-:W-:Y:S01]  /*c880*/  IMAD.U32 R10, RZ, RZ, UR4 ;  /* 0x00000004ff0a7e24 */ /* 0x020fe2000f8e00ff */
[----:B------:R-:W-:-:S02]  /*c890*/  MOV R11, UR5 ;  /* 0x00000005000b7c02 */ /* 0x000fc40008000f00 */
[----:B------:R-:W-:-:S07]  /*c8a0*/  LEPC R20, `(.L_x_195) ;  /* 0x000000001014794e */ /* 0x000fce0000000000 */
[----:B-1-3--:R-:W-:Y:S05]  /*c8b0*/  CALL.ABS.NOINC R14 ;  /* 0x000000000e007343 */ /* 0x00afea0003c00000 */
.L_x_195:
[----:B------:R-:W-:Y:S05]  /*c8c0*/  WARPSYNC.ALL ;  /* 0x0000000000007948 */ /* 0x000fea0003800000 */
[----:B------:R-:W-:Y:S02]  /*c8d0*/  R2UR UR4, R22 ;  /* 0x00000000160472ca */ /* 0x000fe400000e0000 */
[----:B------:R-:W-:Y:S02]  /*c8e0*/  ISETP.NE.AND P0, PT, R71, R68, PT ;  /* 0x000000444700720c */ /* 0x000fe40003f05270 */
[----:B------:R-:W-:-:S09]  /*c8f0*/  FSETP.NEU.AND P1, PT, R72, 1, PT ;  /* 0x3f8000004800780b */ /* 0x000fd20003f2d000 */
[----:B---3--:R-:W2:Y:S04]  /*c900*/  LDTM.x16 R24, tmem[UR4+0x190] ;  /* 0x00019004001879ee */ /* 0x008ea80008240000 */
        /* <DEDUP_REMOVED lines=25> */
.L_x_196:
        /* <DEDUP_REMOVED lines=21> */
.L_x_197:
        /* <DEDUP_REMOVED lines=30> */
.L_x_198:
        /* <DEDUP_REMOVED lines=21> */
.L_x_199:
        /* <DEDUP_REMOVED lines=30> */
.L_x_200:
        /* <DEDUP_REMOVED lines=21> */
.L_x_201:
        /* <DEDUP_REMOVED lines=30> */
.L_x_202:
        /* <DEDUP_REMOVED lines=21> */
.L_x_203:
        /* <DEDUP_REMOVED lines=30> */
.L_x_204:
        /* <DEDUP_REMOVED lines=21> */
.L_x_205:
        /* <DEDUP_REMOVED lines=30> */
.L_x_206:
        /* <DEDUP_REMOVED lines=21> */
.L_x_207:
        /* <DEDUP_REMOVED lines=31> */
.L_x_208:
        /* <DEDUP_REMOVED lines=30> */
.L_x_209:
[----:B------:R-:W-:Y:S05]  /*dfb0*/  WARPSYNC.ALL ;  /* 0x0000000000007948 */ /* 0x000fea0003800000 */
[----:B------:R-:W-:-:S13]  /*dfc0*/  R2UR UR4, R22 ;  /* 0x00000000160472ca */ /* 0x000fda00000e0000 */
[----:B------:R4:W-:Y:S02]  /*dfd0*/  STTM.x16 tmem[UR4+0x1f0], R24 ;  /* 0x0001f018000079ed */ /* 0x0009e40008240004 */
.L_x_193:
[----:B------:R-:W-:-:S09]  /*dfe0*/  UISETP.NE.AND UP0, UPT, UR42, URZ, UPT ;  /* 0x000000ff2a00728c */ /* 0x000fd2000bf05270 */
[----:B------:R-:W-:Y:S05]  /*dff0*/  BRA.U !UP0, `(.L_x_210) ;  /* 0x0000000108047547 */ /* 0x000fea000b800000 */
[----:B------:R-:W-:Y:S05]  /*e000*/  BPT.TRAP 0x1 ;  /* 0x000000040000795c */ /* 0x000fea0000300000 */
.L_x_210:
[----:B------:R-:W-:Y:S02]  /*e010*/  UIADD3 UR4, UPT, UPT, UR36, 0x28078, URZ ;  /* 0x0002807824047890 */ /* 0x000fe4000fffe0ff */
[----:B------:R-:W-:Y:S02]  /*e020*/  UISETP.NE.AND UP0, UPT, UR41, URZ, UPT ;  /* 0x000000ff2900728c */ /* 0x000fe4000bf05270 */
[----:B------:R-:W-:-:S09]  /*e030*/  UPRMT UR5, UR48, 0x654, UR4 ;  /* 0x0000065430057896 */ /* 0x000fd20008000004 */
[----:B------:R-:W-:Y:S01]  /*e040*/  SYNCS.ARRIVE.TRANS64.RED.A1T0 RZ, [UR5], RZ ;  /* 0x000000ffffff79a7 */ /* 0x000fe20008100405 */
[----:B------:R-:W1:Y:S01]  /*e050*/  FENCE.VIEW.ASYNC.T ;  /* 0x00000000000073c6 */ /* 0x000e620000000200 */
[----:B------:R-:W-:Y:S05]  /*e060*/  BRA.U UP0, `(.L_x_211) ;  /* 0x0000000100087547 */ /* 0x000fea000b800000 */
[----:B------:R-:W-:Y:S05]  /*e070*/  BPT.TRAP 0x1 ;  /* 0x000000040000795c */ /* 0x000fea0000300000 */
[----:B------:R-:W-:Y:S05]  /*e080*/  BPT.TRAP 0x1 ;  /* 0x000000040000795c */ /* 0x000fea0000300000 */
.L_x_211:
[----:B------:R-:W-:Y:S02]  /*e090*/  UIADD3 UR4, UPT, UPT, UR36, 0x280a8, URZ ;  /* 0x000280a824047890 */ /* 0x000fe4000fffe0ff */
[----:B------:R-:W-:Y:S02]  /*e0a0*/  UISETP.NE.AND UP0, UPT, UR43, URZ, UPT ;  /* 0x000000ff2b00728c */ /* 0x000fe4000bf05270 */
[----:B------:R-:W-:Y:S02]  /*e0b0*/  UPRMT UR4, UR48, 0x654, UR4 ;  /* 0x0000065430047896 */ /* 0x000fe40008000004 */
[----:B------:R-:W-:Y:S02]  /*e0c0*/  ULOP3.LUT UR38, UR38, 0x1, URZ, 0x3c, !UPT ;  /* 0x0000000126267892 */ /* 0x000fe4000f8e3cff */
[----:B------:R-:W-:-:S05]  /*e0d0*/  ULOP3.LUT UR39, UR39, 0x1, URZ, 0x3c, !UPT ;  /* 0x0000000127277892 */ /* 0x000fca000f8e3cff */
[----:B-1----:R-:W-:Y:S01]  /*e0e0*/  SYNCS.ARRIVE.TRANS64.RED.A1T0 RZ, [UR4], RZ ;  /* 0x000000ffffff79a7 */ /* 0x002fe20008100404 */
[----:B------:R-:W-:Y:S06]  /*e0f0*/  BRA.U UP0, `(.L_x_212) ;  /* 0xffffffc5005c7547 */ /* 0x000fec000b83ffff */
.L_x_164:
[----:B------:R-:W-:-:S09]  /*e100*/  UISETP.NE.AND UP0, UPT, UR45, URZ, UPT ;  /* 0x000000ff2d00728c */ /* 0x000fd2000bf05270 */
[----:B------:R-:W-:Y:S05]  /*e110*/  BRA.U !UP0, `(.L_x_213) ;  /* 0x0000000108047547 */ /* 0x000fea000b800000 */
[----:B------:R-:W-:Y:S05]  /*e120*/  BPT.TRAP 0x1 ;  /* 0x000000040000795c */ /* 0x000fea0000300000 */
.L_x_213:
[----:B---34-:R-:W3:Y:S01]  /*e130*/  S2R R27, SR_CgaCtaId ;  /* 0x00000000001b7919 */ /* 0x018ee20000008800 */
[----:B------:R-:W-:Y:S01]  /*e140*/  MOV R26, 0x400 ;  /* 0x00000400001a7802 */ /* 0x000fe20000000f00 */
[----:B------:R-:W-:-:S03]  /*e150*/  UISETP.NE.AND UP0, UPT, UR42, URZ, UPT ;  /* 0x000000ff2a00728c */ /* 0x000fc6000bf05270 */
[----:B---3--:R-:W-:-:S05]  /*e160*/  LEA R26, R27, R26, 0x18 ;  /* 0x0000001a1b1a7211 */ /* 0x008fca00078ec0ff */
[----:B------:R-:W-:-:S05]  /*e170*/  VIADD R34, R26, 0x28088 ;  /* 0x000280881a227836 */ /* 0x000fca0000000000 */
[----:B-1----:R-:W-:-:S04]  /*e180*/  PRMT R0, R27, 0x654, R34 ;  /* 0x000006541b007816 */ /* 0x002fc80000000022 */
[----:B------:R1:W-:Y:S01]  /*e190*/  SYNCS.ARRIVE.TRANS64.RED.A1T0 RZ, [R0+URZ], RZ ;  /* 0x000000ff00ff79a7 */ /* 0x0003e200081004ff */
[----:B------:R-:W-:Y:S05]  /*e1a0*/  BRA.U !UP0, `(.L_x_214) ;  /* 0x0000000108047547 */ /* 0x000fea000b800000 */
[----:B------:R-:W-:Y:S05]  /*e1b0*/  BPT.TRAP 0x1 ;  /* 0x000000040000795c */ /* 0x000fea0000300000 */
.L_x_214:
[----:B-1----:R-:W-:-:S04]  /*e1c0*/  MOV R0, UR39 ;  /* 0x0000002700007c02 */ /* 0x002fc80008000f00 */
[----:B------:R-:W-:-:S04]  /*e1d0*/  SHF.L.U32 R3, R0, 0x1f, RZ ;  /* 0x0000001f00037819 */ /* 0x000fc800000006ff */
[----:B------:R-:W1:Y:S02]  /*e1e0*/  SYNCS.PHASECHK.TRANS64.TRYWAIT P0, [R26+URZ+0x28070], R3 ;  /* 0x028070031a0075a7 */ /* 0x000e6400080011ff */
[----:B-1----:R-:W-:Y:S05]  /*e1f0*/  @!P0 BRA `(.L_x_215) ;  /* 0x0000013800f48947 */ /* 0x002fea0003800000 */
.L_x_435:
[----:B------:R-:W-:Y:S01]  /*e200*/  R2UR UR4, R22 ;  /* 0x00000000160472ca */ /* 0x000fe200000e0000 */
[----:B------:R-:W-:-:S12]  /*e210*/  UISETP.NE.AND UP0, UPT, UR42, URZ, UPT ;  /* 0x000000ff2a00728c */ /* 0x000fd8000bf05270 */
[----:B------:R-:W3:Y:S02]  /*e220*/  LDTM.x2 R24, tmem[UR4] ;  /* 0x00000004001879ee */ /* 0x000ee400080c0000 */
[----:B---3--:R-:W-:Y:S05]  /*e230*/  BRA.U !UP0, `(.L_x_216) ;  /* 0x0000000108047547 */ /* 0x008fea000b800000 */
[----:B------:R-:W-:Y:S05]  /*e240*/  BPT.TRAP 0x1 ;  /* 0x000000040000795c */ /* 0x000fea0000300000 */
.L_x_216:
[----:B------:R-:W-:Y:S01]  /*e250*/  SYNCS.ARRIVE.TRANS64.RED.A1T0 RZ, [UR5], RZ ;  /* 0x000000ffffff79a7 */ /* 0x000fe20008100405 */
[----:B------:R-:W-:-:S09]  /*e260*/  UISETP.NE.AND UP0, UPT, UR41, URZ, UPT ;  /* 0x000000ff2900728c */ /* 0x000fd2000bf05270 */
[----:B------:R-:W-:Y:S05]  /*e270*/  BRA.U UP0, `(.L_x_217) ;  /* 0x0000000100047547 */ /* 0x000fea000b800000 */
[----:B------:R-:W-:Y:S05]  /*e280*/  BPT.TRAP 0x1 ;  /* 0x000000040000795c */ /* 0x000fea0000300000 */
.L_x_217:
[----:B------:R-:W-:-:S04]  /*e290*/  MOV R0, UR38 ;  /* 0x0000002600007c02 */ /* 0x000fc80008000f00 */
[----:B-1----:R-:W-:-:S04]  /*e2a0*/  SHF.L.U32 R3, R0, 0x1f, RZ ;  /* 0x0000001f00037819 */ /* 0x002fc800000006ff */
[----:B------:R-:W1:Y:S02]  /*e2b0*/  SYNCS.PHASECHK.TRANS64.TRYWAIT P0, [R26+URZ+0x28090], R3 ;  /* 0x028090031a0075a7 */ /* 0x000e6400080011ff */
[----:B-1----:R-:W-:Y:S05]  /*e2c0*/  @!P0 BRA `(.L_x_218) ;  /* 0x0000013800d48947 */ /* 0x002fea0003800000 */
.L_x_436:
[----:B------:R-:W-:-:S09]  /*e2d0*/  UISETP.NE.AND UP0, UPT, UR41, URZ, UPT ;  /* 0x000000ff2900728c */ /* 0x000fd2000bf05270 */
[----:B------:R-:W-:Y:S05]  /*e2e0*/  BRA.U UP0, `(.L_x_219) ;  /* 0x0000000100047547 */ /* 0x000fea000b800000 */
[----:B------:R-:W-:Y:S05]  /*e2f0*/  BPT.TRAP 0x1 ;  /* 0x000000040000795c */ /* 0x000fea0000300000 */
.L_x_219:
[----:B------:R-:W-:Y:S01]  /*e300*/  MOV R5, 0x1 ;  /* 0x0000000100057802 */ /* 0x000fe20000000f00 */
[----:B-1----:R1:W3:Y:S03]  /*e310*/  MUFU.RCP R3, R24 ;  /* 0x0000001800037308 */ /* 0x0022e60000001000 */
[----:B------:R-:W-:-:S04]  /*e320*/  SHF.L.U32 R5, R5, 0x1f, RZ ;  /* 0x0000001f05057819 */ /* 0x000fc800000006ff */
[----:B------:R-:W4:Y:S02]  /*e330*/  SYNCS.PHASECHK.TRANS64.TRYWAIT P0, [R26+URZ+0x280c0], R5 ;  /* 0x0280c0051a0075a7 */ /* 0x000f2400080011ff */
[----:B-1-34-:R-:W-:Y:S05]  /*e340*/  @!P0 BRA `(.L_x_220) ;  /* 0x0000013800c88947 */ /* 0x01afea0003800000 */
.L_x_437:
[----:B------:R-:W3:Y:S01]  /*e350*/  LDCU UR4, c[0x0][0x708] ;  /* 0x0000e100ff0477ac */ /* 0x000ee20008000800 */
[----:B------:R-:W-:Y:S01]  /*e360*/  FFMA R32, -R24, R3, 1 ;  /* 0x3f80000018207423 */ /* 0x000fe20000000103 */
[----:B------:R-:W4:Y:S01]  /*e370*/  LDC R36, c[0x0][0x708] ;  /* 0x0001c200ff247b82 */ /* 0x000f220000000800 */
[----:B------:R-:W-:Y:S02]  /*e380*/  BSSY.RECONVERGENT B2, `(.L_x_221) ;  /* 0x000000b000027945 */ /* 0x000fe40003800200 */
[----:B------:R-:W-:Y:S01]  /*e390*/  FFMA R32, R3, R32, R3 ;  /* 0x0000002003207223 */ /* 0x000fe20000000003 */
[----:B---3--:R-:W-:-:S03]  /*e3a0*/  MOV R3, UR4 ;  /* 0x0000000400037c02 */ /* 0x008fc60008000f00 */
[----:B-1----:R-:W-:Y:S01]  /*e3b0*/  FFMA R5, R32, UR4, RZ ;  /* 0x0000000420057c23 */ /* 0x002fe200080000ff */
[----:B------:R-:W1:Y:S03]  /*e3c0*/  FCHK P0, R3, R24 ;  /* 0x0000001803007302 */ /* 0x000e660000000000 */
[----:B------:R-:W-:-:S04]  /*e3d0*/  FFMA R0, -R24, R5, UR4 ;  /* 0x0000000418007e23 */ /* 0x000fc80008000105 */
[----:B------:R-:W-:Y:S01]  /*e3e0*/  FFMA R32, R32, R0, R5 ;  /* 0x0000000020207223 */ /* 0x000fe20000000005 */
[----:B-1----:R-:W-:Y:S05]  /*e3f0*/  @!P0 BRA `(.L_x_222) ;  /* 0x00000000000c8947 */ /* 0x002fea0003800000 */
[----:B------:R-:W-:Y:S02]  /*e400*/  MOV R4, 0xe420 ;  /* 0x0000e42000047802 */ /* 0x000fe40000000f00 */
[----:B--2-4-:R-:W-:Y:S05]  /*e410*/  CALL.REL.NOINC `($__internal_3_$__cuda_sm3x_div_rn_noftz_f32_slowpath) ;  /* 0x0000014400787944 */ /* 0x014fea0003c00000 */
[----:B------:R-:W-:Y:S02]  /*e420*/  MOV R32, R0 ;  /* 0x0000000000207202 */ /* 0x000fe40000000f00 */
.L_x_222:
[----:B------:R-:W-:Y:S05]  /*e430*/  BSYNC.RECONVERGENT B2 ;  /* 0x0000000000027941 */ /* 0x000fea0003800200 */
.L_x_221:
[----:B------:R-:W-:Y:S01]  /*e440*/  VIADD R0, R22, 0x100 ;  /* 0x0000010016007836 */ /* 0x000fe20000000000 */
[C---:B------:R-:W-:Y:S01]  /*e450*/  LOP3.LUT R29, R17.reuse, 0x3, RZ, 0xc0, !PT ;  /* 0x00000003111d7812 */ /* 0x040fe200078ec0ff */
[C---:B------:R-:W-:Y:S02]  /*e460*/  IMAD.SHL.U32 R3, R16.reuse, 0x80, RZ ;  /* 0x0000008010037824 */ /* 0x040fe400078e00ff */
[----:B------:R-:W-:Y:S01]  /*e470*/  IMAD.SHL.U32 R16, R16, 0x40, RZ ;  /* 0x0000004010107824 */ /* 0x000fe200078e00ff */
[----:B------:R-:W-:Y:S01]  /*e480*/  SHF.R.U32.HI R0, RZ, 0x15, R0 ;  /* 0x00000015ff007819 */ /* 0x000fe20000011600 */
[----:B------:R-:W-:Y:S01]  /*e490*/  IMAD.SHL.U32 R28, R17, 0x1000, RZ ;  /* 0x00001000111c7824 */ /* 0x000fe200078e00ff */
[----:B------:R-:W-:Y:S02]  /*e4a0*/  LOP3.LUT R3, R3, 0xc00, RZ, 0xc0, !PT ;  /* 0x00000c0003037812 */ /* 0x000fe400078ec0ff */
[----:B------:R-:W-:Y:S02]  /*e4b0*/  ISETP.NE.AND P0, PT, R29, R0, PT ;  /* 0x000000001d00720c */ /* 0x000fe40003f05270 */
[----:B------:R-:W-:-:S04]  /*e4c0*/  LOP3.LUT R3, R3, 0x1c0, R16, 0xf8, !PT ;  /* 0x000001c003037812 */ /* 0x000fc800078ef810 */
[----:B------:R-:W-:-:S07]  /*e4d0*/  LOP3.LUT R28, R3, 0x3000, R28, 0xf8, !PT ;  /* 0x00003000031c7812 */ /* 0x000fce00078ef81c */
[----:B------:R-:W-:Y:S05]  /*e4e0*/  @!P0 BRA `(.L_x_223) ;  /* 0x0000000000408947 */ /* 0x000fea0003800000 */
[----:B------:R-:W-:Y:S01]  /*e4f0*/  MOV R14, 0x8 ;  /* 0x00000008000e7802 */ /* 0x000fe20000000f00 */
[----:B------:R-:W1:Y:S01]  /*e500*/  LDCU.64 UR6, c[0x4][0xb0] ;  /* 0x01001600ff0677ac */ /* 0x000e620008000a00 */
[----:B------:R-:W-:Y:S02]  /*e510*/  HFMA2 R12, -RZ, RZ, 0, 5.9604644775390625e-08 ;  /* 0x00000001ff0c7431 */ /* 0x000fe400000001ff */
[----:B------:R-:W-:Y:S01]  /*e520*/  IMAD.MOV.U32 R8, RZ, RZ, 0x192 ;  /* 0x00000192ff087424 */ /* 0x000fe200078e00ff */
[----:B------:R-:W3:Y:S01]  /*e530*/  LDCU.64 UR4, c[0x4][0xb8] ;  /* 0x01001700ff0477ac */ /* 0x000ee20008000a00 */
[----:B------:R-:W2:Y:S01]  /*e540*/  LDC.64 R14, c[0x4][R14] ;  /* 0x010000000e0e7b82 */ /* 0x000ea20000000a00 */
[----:B------:R-:W-:Y:S01]  /*e550*/  IMAD.MOV.U32 R13, RZ, RZ, RZ ;  /* 0x000000ffff0d7224 */ /* 0x000fe200078e00ff */
[----:B------:R-:W5:Y:S01]  /*e560*/  LDCU.64 UR8, c[0x4][0x40] ;  /* 0x01000800ff0877ac */ /* 0x000f620008000a00 */
[----:B-1----:R-:W-:Y:S01]  /*e570*/  IMAD.U32 R4, RZ, RZ, UR6 ;  /* 0x00000006ff047e24 */ /* 0x002fe2000f8e00ff */
[----:B------:R-:W-:Y:S01]  /*e580*/  MOV R5, UR7 ;  /* 0x0000000700057c02 */ /* 0x000fe20008000f00 */
[----:B---3--:R-:W-:Y:S01]  /*e590*/  IMAD.U32 R6, RZ, RZ, UR4 ;  /* 0x00000004ff067e24 */ /* 0x008fe2000f8e00ff */
[----:B------:R-:W-:Y:S01]  /*e5a0*/  MOV R7, UR5 ;  /* 0x0000000500077c02 */ /* 0x000fe20008000f00 */
[----:B-----5:R-:W-:Y:S01]  /*e5b0*/  IMAD.U32 R10, RZ, RZ, UR8 ;  /* 0x00000008ff0a7e24 */ /* 0x020fe2000f8e00ff */
[----:B------:R-:W-:-:S02]  /*e5c0*/  MOV R11, UR9 ;  /* 0x00000009000b7c02 */ /* 0x000fc40008000f00 */
[----:B------:R-:W-:-:S07]  /*e5d0*/  LEPC R20, `(.L_x_223) ;  /* 0x000000001014794e */ /* 0x000fce0000000000 */
[----:B--2-4-:R-:W-:Y:S05]  /*e5e0*/  CALL.ABS.NOINC R14 ;  /* 0x000000000e007343 */ /* 0x014fea0003c00000 */
.L_x_223:
[----:B------:R-:W1:Y:S01]  /*e5f0*/  S2R R3, SR_SWINHI ;  /* 0x0000000000037919 */ /* 0x000e620000002f00 */
[----:B------:R-:W-:Y:S05]  /*e600*/  WARPSYNC.ALL ;  /* 0x0000000000007948 */ /* 0x000fea0003800000 */
[----:B------:R-:W-:-:S13]  /*e610*/  R2UR UR4, R22 ;  /* 0x00000000160472ca */ /* 0x000fda00000e0000 */
[----:B------:R-:W3:Y:S01]  /*e620*/  LDTM.x16 R4, tmem[UR4+0x100] ;  /* 0x00010004000479ee */ /* 0x000ee20008240000 */
[----:B------:R-:W-:Y:S02]  /*e630*/  MOV R30, R26 ;  /* 0x0000001a001e7202 */ /* 0x000fe40000000f00 */
[----:B-1----:R-:W-:Y:S02]  /*e640*/  MOV R31, R3 ;  /* 0x00000003001f7202 */ /* 0x002fe40000000f00 */
[----:B------:R-:W-:-:S05]  /*e650*/  LEA R28, P0, R28, R30, 0x1 ;  /* 0x0000001e1c1c7211 */ /* 0x000fca00078008ff */
[----:B------:R-:W-:Y:S01]  /*e660*/  IMAD.X R31, RZ, RZ, R31, P0 ;  /* 0x000000ffff1f7224 */ /* 0x000fe200000e061f */
[----:B------:R-:W-:Y:S01]  /*e670*/  IADD3 R0, P0, PT, R28, 0x10, RZ ;  /* 0x000000101c007810 */ /* 0x000fe20007f1e0ff */
[C---:B---3--:R-:W-:Y:S02]  /*e680*/  FMUL2 R20, R32.reuse.F32, R8.F32x2.HI_LO ;  /* 0x000000082014724a */ /* 0x048fe40000040000 */
[----:B------:R-:W-:Y:S01]  /*e690*/  FMUL2 R38, R32.F32, R10.F32x2.HI_LO ;  /* 0x0000000a2026724a */ /* 0x000fe20000040000 */
[--C-:B------:R-:W-:Y:S01]  /*e6a0*/  SHF.R.U64 R3, R28, 0x3, R31.reuse ;  /* 0x000000031c037819 */ /* 0x100fe2000000121f */
[C---:B------:R-:W-:Y:S01]  /*e6b0*/  FMUL2 R6, R32.reuse.F32, R6.F32x2.HI_LO ;  /* 0x000000062006724a */ /* 0x040fe20000040000 */
[----:B------:R-:W-:Y:S01]  /*e6c0*/  F2FP.F16.F32.PACK_AB R10, R21, R20 ;  /* 0x00000014150a723e */ /* 0x000fe200000000ff */
[----:B------:R-:W-:Y:S02]  /*e6d0*/  IMAD.X R21, RZ, RZ, R31, P0 ;  /* 0x000000ffff157224 */ /* 0x000fe400000e061f */
[C---:B------:R-:W-:Y:S01]  /*e6e0*/  FMUL2 R4, R32.reuse.F32, R4.F32x2.HI_LO ;  /* 0x000000042004724a */ /* 0x040fe20000040000 */
[----:B------:R-:W-:Y:S01]  /*e6f0*/  F2FP.F16.F32.PACK_AB R11, R39, R38 ;  /* 0x00000026270b723e */ /* 0x000fe200000000ff */
[C---:B------:R-:W-:Y:S01]  /*e700*/  FMUL2 R12, R32.reuse.F32, R12.F32x2.HI_LO ;  /* 0x0000000c200c724a */ /* 0x040fe20000040000 */
[----:B------:R-:W-:Y:S01]  /*e710*/  F2FP.F16.F32.PACK_AB R9, R7, R6 ;  /* 0x000000060709723e */ /* 0x000fe200000000ff */
[----:B------:R-:W-:Y:S01]  /*e720*/  FMUL2 R14, R32.F32, R14.F32x2.HI_LO ;  /* 0x0000000e200e724a */ /* 0x000fe20000040000 */
[----:B------:R-:W-:Y:S01]  /*e730*/  SHF.R.U64 R7, R0, 0x3, R21 ;  /* 0x0000000300077819 */ /* 0x000fe20000001215 */
[C---:B------:R-:W-:Y:S01]  /*e740*/  FMUL2 R16, R32.reuse.F32, R16.F32x2.HI_LO ;  /* 0x000000102010724a */ /* 0x040fe20000040000 */
[----:B------:R-:W-:Y:S01]  /*e750*/  F2FP.F16.F32.PACK_AB R8, R5, R4 ;  /* 0x000000040508723e */ /* 0x000fe200000000ff */
[----:B------:R-:W-:Y:S01]  /*e760*/  FMUL2 R18, R32.F32, R18.F32x2.HI_LO ;  /* 0x000000122012724a */ /* 0x000fe20000040000 */
[----:B------:R-:W-:-:S02]  /*e770*/  LOP3.LUT R30, R28, 0x70, R3, 0x78, !PT ;  /* 0x000000701c1e7812 */ /* 0x000fc400078e7803 */
[----:B------:R-:W-:Y:S01]  /*e780*/  LOP3.LUT R20, R0, 0x70, R7, 0x78, !PT ;  /* 0x0000007000147812 */ /* 0x000fe200078e7807 */
[----:B------:R-:W-:Y:S01]  /*e790*/  VIADD R0, R22, 0x110 ;  /* 0x0000011016007836 */ /* 0x000fe20000000000 */
[----:B------:R-:W-:Y:S01]  /*e7a0*/  F2FP.F16.F32.PACK_AB R4, R13, R12 ;  /* 0x0000000c0d04723e */ /* 0x000fe200000000ff */
[----:B------:R1:W-:Y:S01]  /*e7b0*/  ST.E.128 desc[UR46][R30.64], R8 ;  /* 0x000000081e007985 */ /* 0x0003e2000c101d2e */
[----:B------:R-:W-:Y:S02]  /*e7c0*/  F2FP.F16.F32.PACK_AB R5, R15, R14 ;  /* 0x0000000e0f05723e */ /* 0x000fe400000000ff */
[----:B------:R-:W-:Y:S02]  /*e7d0*/  F2FP.F16.F32.PACK_AB R6, R17, R16 ;  /* 0x000000101106723e */ /* 0x000fe400000000ff */
[----:B------:R-:W-:Y:S02]  /*e7e0*/  F2FP.F16.F32.PACK_AB R7, R19, R18 ;  /* 0x000000121307723e */ /* 0x000fe400000000ff */
[----:B------:R-:W-:-:S03]  /*e7f0*/  SHF.R.U32.HI R0, RZ, 0x15, R0 ;  /* 0x00000015ff007819 */ /* 0x000fc60000011600 */
[----:B------:R1:W-:Y:S01]  /*e800*/  ST.E.128 desc[UR46][R20.64], R4 ;  /* 0x0000000414007985 */ /* 0x0003e2000c101d2e */
[----:B------:R-:W-:-:S13]  /*e810*/  ISETP.NE.AND P0, PT, R29, R0, PT ;  /* 0x000000001d00720c */ /* 0x000fda0003f05270 */
[----:B------:R-:W-:Y:S05]  /*e820*/  @!P0 BRA `(.L_x_224) ;  /* 0x0000000000408947 */ /* 0x000fea0003800000 */
[----:B------:R-:W-:Y:S01]  /*e830*/  MOV R14, 0x8 ;  /* 0x00000008000e7802 */ /* 0x000fe20000000f00 */
[----:B------:R-:W3:Y:S01]  /*e840*/  LDCU.64 UR8, c[0x4][0xb0] ;  /* 0x01001600ff0877ac */ /* 0x000ee20008000a00 */
[----:B------:R-:W-:Y:S02]  /*e850*/  HFMA2 R12, -RZ, RZ, 0, 5.9604644775390625e-08 ;  /* 0x00000001ff0c7431 */ /* 0x000fe400000001ff */
[----:B-1----:R-:W-:Y:S01]  /*e860*/  IMAD.MOV.U32 R8, RZ, RZ, 0x192 ;  /* 0x00000192ff087424 */ /* 0x002fe200078e00ff */
[----:B------:R-:W1:Y:S01]  /*e870*/  LDCU.64 UR6, c[0x4][0xb8] ;  /* 0x01001700ff0677ac */ /* 0x000e620008000a00 */
[----:B------:R-:W2:Y:S01]  /*e880*/  LDC.64 R14, c[0x4][R14] ;  /* 0x010000000e0e7b82 */ /* 0x000ea20000000a00 */
[----:B------:R-:W-:Y:S01]  /*e890*/  IMAD.MOV.U32 R13, RZ, RZ, RZ ;  /* 0x000000ffff0d7224 */ /* 0x000fe200078e00ff */
[----:B------:R-:W5:Y:S01]  /*e8a0*/  LDCU.64 UR4, c[0x4][0x40] ;  /* 0x01000800ff0477ac */ /* 0x000f620008000a00 */
[----:B---3--:R-:W-:Y:S01]  /*e8b0*/  IMAD.U32 R4, RZ, RZ, UR8 ;  /* 0x00000008ff047e24 */ /* 0x008fe2000f8e00ff */
[----:B------:R-:W-:Y:S01]  /*e8c0*/  MOV R5, UR9 ;  /* 0x0000000900057c02 */ /* 0x000fe20008000f00 */
[----:B-1----:R-:W-:Y:S01]  /*e8d0*/  IMAD.U32 R6, RZ, RZ, UR6 ;  /* 0x00000006ff067e24 */ /* 0x002fe2000f8e00ff */
[----:B------:R-:W-:Y:S01]  /*e8e0*/  MOV R7, UR7 ;  /* 0x0000000700077c02 */ /* 0x000fe20008000f00 */
[----:B-----5:R-:W-:Y:S01]  /*e8f0*/  IMAD.U32 R10, RZ, RZ, UR4 ;  /* 0x00000004ff0a7e24 */ /* 0x020fe2000f8e00ff */
[----:B------:R-:W-:-:S02]  /*e900*/  MOV R11, UR5 ;  /* 0x00000005000b7c02 */ /* 0x000fc40008000f00 */
[----:B------:R-:W-:-:S07]  /*e910*/  LEPC R20, `(.L_x_224) ;  /* 0x000000001014794e */ /* 0x000fce0000000000 */
[----:B--2-4-:R-:W-:Y:S05]  /*e920*/  CALL.ABS.NOINC R14 ;  /* 0x000000000e007343 */ /* 0x014fea0003c00000 */
.L_x_224:
[----:B------:R-:W-:Y:S05]  /*e930*/  WARPSYNC.ALL ;  /* 0x0000000000007948 */ /* 0x000fea0003800000 */
[----:B------:R-:W-:Y:S02]  /*e940*/  R2UR UR4, R22 ;  /* 0x00000000160472ca */ /* 0x000fe400000e0000 */
[C---:B------:R-:W-:Y:S02]  /*e950*/  IADD3 R33, P0, PT, R28.reuse, 0x30, RZ ;  /* 0x000000301c217810 */ /* 0x040fe40007f1e0ff */
[----:B------:R-:W-:-:S03]  /*e960*/  IADD3 R3, P1, PT, R28, 0x20, RZ ;  /* 0x000000201c037810 */ /* 0x000fc60007f3e0ff */
[--C-:B--2---:R-:W-:Y:S02]  /*e970*/  IMAD.X R43, RZ, RZ, R31.reuse, P0 ;  /* 0x000000ffff2b7224 */ /* 0x104fe400000e061f */
[----:B------:R-:W-:-:S04]  /*e980*/  IMAD.X R41, RZ, RZ, R31, P1 ;  /* 0x000000ffff297224 */ /* 0x000fc800008e061f */
[----:B-1----:R-:W1:Y:S01]  /*e990*/  LDTM.x16 R4, tmem[UR4+0x110] ;  /* 0x00011004000479ee */ /* 0x002e620008240000 */
[----:B------:R-:W-:-:S04]  /*e9a0*/  SHF.R.U64 R0, R3, 0x3, R41 ;  /* 0x0000000303007819 */ /* 0x000fc80000001229 */
[----:B------:R-:W-:Y:S01]  /*e9b0*/  LOP3.LUT R40, R3, 0x70, R0, 0x78, !PT ;  /* 0x0000007003287812 */ /* 0x000fe200078e7800 */
[----:B------:R-:W-:-:S05]  /*e9c0*/  VIADD R0, R22, 0x120 ;  /* 0x0000012016007836 */ /* 0x000fca0000000000 */
[----:B------:R-:W-:-:S04]  /*e9d0*/  SHF.R.U32.HI R0, RZ, 0x15, R0 ;  /* 0x00000015ff007819 */ /* 0x000fc80000011600 */
[----:B------:R-:W-:Y:S01]  /*e9e0*/  ISETP.NE.AND P0, PT, R29, R0, PT ;  /* 0x000000001d00720c */ /* 0x000fe20003f05270 */
[C---:B-1----:R-:W-:Y:S01]  /*e9f0*/  FMUL2 R20, R32.reuse.F32, R8.F32x2.HI_LO ;  /* 0x000000082014724a */ /* 0x042fe20000040000 */
[C---:B------:R-:W-:Y:S01]  /*ea00*/  SHF.R.U64 R8, R33.reuse, 0x3, R43 ;  /* 0x0000000321087819 */ /* 0x040fe2000000122b */
[C---:B------:R-:W-:Y:S02]  /*ea10*/  FMUL2 R4, R32.reuse.F32, R4.F32x2.HI_LO ;  /* 0x000000042004724a */ /* 0x040fe40000040000 */
[C---:B------:R-:W-:Y:S01]  /*ea20*/  FMUL2 R6, R32.reuse.F32, R6.F32x2.HI_LO ;  /* 0x000000062006724a */ /* 0x040fe20000040000 */
[----:B------:R-:W-:Y:S01]  /*ea30*/  LOP3.LUT R42, R33, 0x70, R8, 0x78, !PT ;  /* 0x00000070212a7812 */ /* 0x000fe200078e7808 */
[C---:B------:R-:W-:Y:S01]  /*ea40*/  FMUL2 R38, R32.reuse.F32, R10.F32x2.HI_LO ;  /* 0x0000000a2026724a */ /* 0x040fe20000040000 */
[----:B------:R-:W-:Y:S01]  /*ea50*/  F2FP.F16.F32.PACK_AB R8, R5, R4 ;  /* 0x000000040508723e */ /* 0x000fe200000000ff */
[C---:B------:R-:W-:Y:S01]  /*ea60*/  FMUL2 R12, R32.reuse.F32, R12.F32x2.HI_LO ;  /* 0x0000000c200c724a */ /* 0x040fe20000040000 */
[----:B------:R-:W-:Y:S01]  /*ea70*/  F2FP.F16.F32.PACK_AB R9, R7, R6 ;  /* 0x000000060709723e */ /* 0x000fe200000000ff */
[C---:B------:R-:W-:Y:S01]  /*ea80*/  FMUL2 R14, R32.reuse.F32, R14.F32x2.HI_LO ;  /* 0x0000000e200e724a */ /* 0x040fe20000040000 */
[----:B------:R-:W-:Y:S01]  /*ea90*/  F2FP.F16.F32.PACK_AB R10, R21, R20 ;  /* 0x00000014150a723e */ /* 0x000fe200000000ff */
[C---:B------:R-:W-:Y:S01]  /*eaa0*/  FMUL2 R16, R32.reuse.F32, R16.F32x2.HI_LO ;  /* 0x000000102010724a */ /* 0x040fe20000040000 */
[----:B------:R-:W-:Y:S01]  /*eab0*/  F2FP.F16.F32.PACK_AB R11, R39, R38 ;  /* 0x00000026270b723e */ /* 0x000fe200000000ff */
[----:B------:R-:W-:Y:S01]  /*eac0*/  FMUL2 R18, R32.F32, R18.F32x2.HI_LO ;  /* 0x000000122012724a */ /* 0x000fe20000040000 */
[----:B------:R-:W-:-:S02]  /*ead0*/  F2FP.F16.F32.PACK_AB R4, R13, R12 ;  /* 0x0000000c0d04723e */ /* 0x000fc400000000ff */
[----:B------:R-:W-:Y:S01]  /*eae0*/  F2FP.F16.F32.PACK_AB R5, R15, R14 ;  /* 0x0000000e0f05723e */ /* 0x000fe200000000ff */
[----:B------:R1:W-:Y:S01]  /*eaf0*/  ST.E.128 desc[UR46][R40.64], R8 ;  /* 0x0000000828007985 */ /* 0x0003e2000c101d2e */
[----:B------:R-:W-:Y:S02]  /*eb00*/  F2FP.F16.F32.PACK_AB R6, R17, R16 ;  /* 0x000000101106723e */ /* 0x000fe400000000ff */
[----:B------:R-:W-:-:S05]  /*eb10*/  F2FP.F16.F32.PACK_AB R7, R19, R18 ;  /* 0x000000121307723e */ /* 0x000fca00000000ff */
[----:B------:R1:W-:Y:S01]  /*eb20*/  ST.E.128 desc[UR46][R42.64], R4 ;  /* 0x000000042a007985 */ /* 0x0003e2000c101d2e */
[----:B------:R-:W-:Y:S05]  /*eb30*/  @!P0 BRA `(.L_x_225) ;  /* 0x0000000000408947 */ /* 0x000fea0003800000 */
[----:B------:R-:W-:Y:S01]  /*eb40*/  MOV R14, 0x8 ;  /* 0x00000008000e7802 */ /* 0x000fe20000000f00 */
[----:B------:R-:W2:Y:S01]  /*eb50*/  LDCU.64 UR8, c[0x4][0xb0] ;  /* 0x01001600ff0877ac */ /* 0x000ea20008000a00 */
[----:B------:R-:W-:Y:S02]  /*eb60*/  HFMA2 R12, -RZ, RZ, 0, 5.9604644775390625e-08 ;  /* 0x00000001ff0c7431 */ /* 0x000fe400000001ff */
[----:B-1----:R-:W-:Y:S01]  /*eb70*/  IMAD.MOV.U32 R8, RZ, RZ, 0x192 ;  /* 0x00000192ff087424 */ /* 0x002fe200078e00ff */
[----:B------:R-:W1:Y:S01]  /*eb80*/  LDCU.64 UR6, c[0x4][0xb8] ;  /* 0x01001700ff0677ac */ /* 0x000e620008000a00 */
[----:B------:R-:W3:Y:S01]  /*eb90*/  LDC.64 R14, c[0x4][R14] ;  /* 0x010000000e0e7b82 */ /* 0x000ee20000000a00 */
[----:B------:R-:W-:Y:S01]  /*eba0*/  IMAD.MOV.U32 R13, RZ, RZ, RZ ;  /* 0x000000ffff0d7224 */ /* 0x000fe200078e00ff */
[----:B------:R-:W5:Y:S01]  /*ebb0*/  LDCU.64 UR4, c[0x4][0x40] ;  /* 0x01000800ff0477ac */ /* 0x000f620008000a00 */
[----:B--2---:R-:W-:Y:S01]  /*ebc0*/  IMAD.U32 R4, RZ, RZ, UR8 ;  /* 0x00000008ff047e24 */ /* 0x004fe2000f8e00ff */
[----:B------:R-:W-:Y:S01]  /*ebd0*/  MOV R5, UR9 ;  /* 0x0000000900057c02 */ /* 0x000fe20008000f00 */
[----:B-1----:R-:W-:Y:S01]  /*ebe0*/  IMAD.U32 R6, RZ, RZ, UR6 ;  /* 0x00000006ff067e24 */ /* 0x002fe2000f8e00ff */
[----:B------:R-:W-:Y:S01]  /*ebf0*/  MOV R7, UR7 ;  /* 0x0000000700077c02 */ /* 0x000fe20008000f00 */
[----:B-----5:R-:W-:Y:S01]  /*ec00*/  IMAD.U32 R10, RZ, RZ, UR4 ;  /* 0x00000004ff0a7e24 */ /* 0x020fe2000f8e00ff */
[----:B------:R-:W-:-:S02]  /*ec10*/  MOV R11, UR5 ;  /* 0x00000005000b7c02 */ /* 0x000fc40008000f00 */
[----:B------:R-:W-:-:S07]  /*ec20*/  LEPC R20, `(.L_x_225) ;  /* 0x000000001014794e */ /* 0x000fce0000000000 */
[----:B---34-:R-:W-:Y:S05]  /*ec30*/  CALL.ABS.NOINC R14 ;  /* 0x000000000e007343 */ /* 0x018fea0003c00000 */
.L_x_225:
[----:B------:R-:W-:Y:S05]  /*ec40*/  WARPSYNC.ALL ;  /* 0x0000000000007948 */ /* 0x000fea0003800000 */
[----:B------:R-:W-:Y:S02]  /*ec50*/  R2UR UR4, R22 ;  /* 0x00000000160472ca */ /* 0x000fe400000e0000 */
[C---:B------:R-:W-:Y:S02]  /*ec60*/  IADD3 R33, P0, PT, R28.reuse, 0x50, RZ ;  /* 0x000000501c217810 */ /* 0x040fe40007f1e0ff */
[----:B------:R-:W-:-:S03]  /*ec70*/  IADD3 R3, P1, PT, R28, 0x40, RZ ;  /* 0x000000401c037810 */ /* 0x000fc60007f3e0ff */
[--C-:B-1----:R-:W-:Y:S02]  /*ec80*/  IMAD.X R43, RZ, RZ, R31.reuse, P0 ;  /* 0x000000ffff2b7224 */ /* 0x102fe400000e061f */
[----:B------:R-:W-:-:S04]  /*ec90*/  IMAD.X R41, RZ, RZ, R31, P1 ;  /* 0x000000ffff297224 */ /* 0x000fc800008e061f */
[----:B------:R-:W1:Y:S01]  /*eca0*/  LDTM.x16 R4, tmem[UR4+0x120] ;  /* 0x00012004000479ee */ /* 0x000e620008240000 */
        /* <DEDUP_REMOVED lines=42> */
.L_x_226:
        /* <DEDUP_REMOVED lines=49> */
.L_x_227:
        /* <DEDUP_REMOVED lines=49> */
.L_x_228:
        /* <DEDUP_REMOVED lines=49> */
.L_x_229:
        /* <DEDUP_REMOVED lines=49> */
.L_x_230:
[----:B------:R-:W-:Y:S05]  /*fb90*/  WARPSYNC.ALL ;  /* 0x0000000000007948 */ /* 0x000fea0003800000 */
[----:B------:R-:W-:Y:S01]  /*fba0*/  R2UR UR4, R22 ;  /* 0x00000000160472ca */ /* 0x000fe200000e0000 */
[----:B------:R-:W2:Y:S01]  /*fbb0*/  S2R R35, SR_CTAID.X ;  /* 0x0000000000237919 */ /* 0x000ea20000002500 */
[C---:B------:R-:W-:Y:S02]  /*fbc0*/  IADD3 R33, P0, PT, R28.reuse, 0x470, RZ ;  /* 0x000004701c217810 */ /* 0x040fe40007f1e0ff */
[----:B------:R-:W-:-:S03]  /*fbd0*/  IADD3 R3, P1, PT, R28, 0x460, RZ ;  /* 0x000004601c037810 */ /* 0x000fc60007f3e0ff */
[--C-:B-1----:R-:W-:Y:S02]  /*fbe0*/  IMAD.X R43, RZ, RZ, R31.reuse, P0 ;  /* 0x000000ffff2b7224 */ /* 0x102fe400000e061f */
[----:B------:R-:W-:-:S04]  /*fbf0*/  IMAD.X R41, RZ, RZ, R31, P1 ;  /* 0x000000ffff297224 */ /* 0x000fc800008e061f */
[----:B------:R-:W1:Y:S01]  /*fc00*/  LDTM.x16 R4, tmem[UR4+0x170] ;  /* 0x00017004000479ee */ /* 0x000e620008240000 */
[----:B------:R-:W3:Y:S01]  /*fc10*/  LDCU.64 UR4, c[0x0][0x880] ;  /* 0x00011000ff0477ac */ /* 0x000ee20008000a00 */
[----:B------:R-:W-:-:S04]  /*fc20*/  SHF.R.U64 R0, R3, 0x3, R41 ;  /* 0x0000000303007819 */ /* 0x000fc80000001229 */
[----:B------:R-:W-:Y:S01]  /*fc30*/  LOP3.LUT R40, R3, 0x70, R0, 0x78, !PT ;  /* 0x0000007003287812 */ /* 0x000fe200078e7800 */
[----:B---3--:R-:W-:-:S04]  /*fc40*/  UISETP.NE.U32.AND UP0, UPT, UR4, URZ, UPT ;  /* 0x000000ff0400728c */ /* 0x008fc8000bf05070 */
[----:B------:R-:W-:Y:S01]  /*fc50*/  UISETP.NE.AND.EX UP0, UPT, UR5, URZ, UPT, UP0 ;  /* 0x000000ff0500728c */ /* 0x000fe2000bf05300 */
        /* <DEDUP_REMOVED lines=14> */
[----:B------:R-:W-:Y:S01]  /*fd40*/  F2FP.F16.F32.PACK_AB R4, R13, R12 ;  /* 0x0000000c0d04723e */ /* 0x000fe200000000ff */
[----:B------:R-:W1:Y:S01]  /*fd50*/  S2R R33, SR_CTAID.Y ;  /* 0x0000000000217919 */ /* 0x000e620000002600 */
[----:B------:R-:W-:-:S02]  /*fd60*/  F2FP.F16.F32.PACK_AB R5, R15, R14 ;  /* 0x0000000e0f05723e */ /* 0x000fc400000000ff */
[----:B------:R-:W-:Y:S01]  /*fd70*/  F2FP.F16.F32.PACK_AB R6, R17, R16 ;  /* 0x000000101106723e */ /* 0x000fe200000000ff */
[----:B------:R3:W-:Y:S01]  /*fd80*/  ST.E.128 desc[UR46][R40.64], R8 ;  /* 0x0000000828007985 */ /* 0x0007e2000c101d2e */
[----:B------:R-:W-:Y:S01]  /*fd90*/  F2FP.F16.F32.PACK_AB R7, R19, R18 ;  /* 0x000000121307723e */ /* 0x000fe200000000ff */
[----:B------:R-:W1:Y:S04]  /*fda0*/  S2R R32, SR_CTAID.Z ;  /* 0x0000000000207919 */ /* 0x000e680000002700 */
[----:B------:R3:W-:Y:S01]  /*fdb0*/  ST.E.128 desc[UR46][R42.64], R4 ;  /* 0x000000042a007985 */ /* 0x0007e2000c101d2e */
[----:B------:R-:W-:Y:S01]  /*fdc0*/  @!PT LDS RZ, [RZ] ;  /* 0x00000000fffff984 */ /* 0x000fe20000000800 */
[----:B------:R-:W-:Y:S01]  /*fdd0*/  @!PT LDS RZ, [RZ] ;  /* 0x00000000fffff984 */ /* 0x000fe20000000800 */
[----:B------:R-:W-:Y:S01]  /*fde0*/  @!PT LDS RZ, [RZ] ;  /* 0x00000000fffff984 */ /* 0x000fe20000000800 */
[----:B------:R-:W-:Y:S01]  /*fdf0*/  @!PT LDS RZ, [RZ] ;  /* 0x00000000fffff984 */ /* 0x000fe20000000800 */
[----:B------:R5:W-:Y:S06]  /*fe00*/  MEMBAR.ALL.CTA ;  /* 0x0000000000007992 */ /* 0x000bec0000008000 */
[----:B-----5:R-:W1:Y:S01]  /*fe10*/  FENCE.VIEW.ASYNC.S ;  /* 0x00000000000073c6 */ /* 0x020e620000000000 */
[----:B--2---:R-:W-:Y:S05]  /*fe20*/  BRA.U !UP0, `(.L_x_231) ;  /* 0x0000000108fc7547 */ /* 0x004fea000b800000 */
[C---:B------:R-:W-:Y:S01]  /*fe30*/  FSETP.GEU.AND P0, PT, R24.reuse, 1.175494350822287508e-38, PT ;  /* 0x008000001800780b */ /* 0x040fe20003f0e000 */
[----:B------:R-:W2:Y:S01]  /*fe40*/  LDCU UR4, c[0x0][0x380] ;  /* 0x00007000ff0477ac */ /* 0x000ea20008000800 */
[----:B------:R-:W-:Y:S01]  /*fe50*/  MOV R0, 0x3e055027 ;  /* 0x3e05502700007802 */ /* 0x000fe20000000f00 */
[----:B------:R-:W-:Y:S01]  /*fe60*/  BSSY.RECONVERGENT B0, `(.L_x_231) ;  /* 0x000003b000007945 */ /* 0x000fe20003800200 */
[----:B---3--:R-:W-:Y:S01]  /*fe70*/  FSEL R5, RZ, -23, P0 ;  /* 0xc1b80000ff057808 */ /* 0x008fe20000000000 */
[----:B------:R-:W3:Y:S08]  /*fe80*/  LDCU UR5, c[0x0][0x700] ;  /* 0x0000e000ff0577ac */ /* 0x000ef00008000800 */
[----:B------:R-:W-:-:S05]  /*fe90*/  @!P0 FMUL R24, R24, 8388608 ;  /* 0x4b00000018188820 */ /* 0x000fca0000400000 */
[C---:B------:R-:W-:Y:S02]  /*fea0*/  IADD3 R7, PT, PT, R24.reuse, -0x3f2aaaab, RZ ;  /* 0xc0d5555518077810 */ /* 0x040fe40007ffe0ff */
[C---:B------:R-:W-:Y:S02]  /*feb0*/  ISETP.GT.U32.AND P0, PT, R24.reuse, 0x7f7fffff, PT ;  /* 0x7f7fffff1800780c */ /* 0x040fe40003f04070 */
[----:B------:R-:W-:Y:S02]  /*fec0*/  LOP3.LUT R7, R7, 0xff800000, RZ, 0xc0, !PT ;  /* 0xff80000007077812 */ /* 0x000fe400078ec0ff */
[C---:B------:R-:W-:Y:S02]  /*fed0*/  FSETP.NEU.AND P1, PT, R24.reuse, RZ, PT ;  /* 0x000000ff1800720b */ /* 0x040fe40003f2d000 */
[-C--:B------:R-:W-:Y:S02]  /*fee0*/  IADD3 R3, PT, PT, R24, -R7.reuse, RZ ;  /* 0x8000000718037210 */ /* 0x080fe40007ffe0ff */
[----:B------:R-:W-:-:S03]  /*fef0*/  I2FP.F32.S32 R4, R7 ;  /* 0x0000000700047245 */ /* 0x000fc60000201400 */
[----:B------:R-:W-:Y:S02]  /*ff00*/  FADD R3, R3, -1 ;  /* 0xbf80000003037421 */ /* 0x000fe40000000000 */
[----:B------:R-:W-:Y:S02]  /*ff10*/  FFMA R4, R4, 1.1920928955078125e-07, R5 ;  /* 0x3400000004047823 */ /* 0x000fe40000000005 */
[----:B------:R-:W-:-:S04]  /*ff20*/  FFMA R0, R3, -R0, 0.14084610342979431152 ;  /* 0x3e1039f603007423 */ /* 0x000fc80000000800 */
[----:B------:R-:W-:-:S04]  /*ff30*/  FFMA R0, R3, R0, -0.12148627638816833496 ;  /* 0xbdf8cdcc03007423 */ /* 0x000fc80000000000 */
[----:B------:R-:W-:-:S04]  /*ff40*/  FFMA R0, R3, R0, 0.13980610668659210205 ;  /* 0x3e0f295503007423 */ /* 0x000fc80000000000 */
[----:B------:R-:W-:-:S04]  /*ff50*/  FFMA R0, R3, R0, -0.16684235632419586182 ;  /* 0xbe2ad8b903007423 */ /* 0x000fc80000000000 */
[----:B------:R-:W-:-:S04]  /*ff60*/  FFMA R0, R3, R0, 0.20012299716472625732 ;  /* 0x3e4ced0b03007423 */ /* 0x000fc80000000000 */
[----:B------:R-:W-:-:S04]  /*ff70*/  FFMA R0, R3, R0, -0.24999669194221496582 ;  /* 0xbe7fff2203007423 */ /* 0x000fc80000000000 */
[----:B------:R-:W-:-:S04]  /*ff80*/  FFMA R0, R3, R0, 0.33333182334899902344 ;  /* 0x3eaaaa7803007423 */ /* 0x000fc80000000000 */
[----:B------:R-:W-:-:S04]  /*ff90*/  FFMA R0, R3, R0, -0.5 ;  /* 0xbf00000003007423 */ /* 0x000fc80000000000 */
[----:B------:R-:W-:-:S04]  /*ffa0*/  FMUL R0, R3, R0 ;  /* 0x0000000003007220 */ /* 0x000fc80000400000 */
[----:B------:R-:W-:Y:S01]  /*ffb0*/  FFMA R5, R3, R0, R3 ;  /* 0x0000000003057223 */ /* 0x000fe20000000003 */
[----:B------:R-:W-:-:S03]  /*ffc0*/  MOV R3, 0x7f800000 ;  /* 0x7f80000000037802 */ /* 0x000fc60000000f00 */
[----:B------:R-:W-:Y:S02]  /*ffd0*/  FFMA R4, R4, 0.69314718246459960938, R5 ;  /* 0x3f31721804047823 */ /* 0x000fe40000000005 */
[----:B------:R-:W-:Y:S01]  /*ffe0*/  @P0 FFMA R4, R24, R3, +INF ;  /* 0x7f80000018040423 */ /* 0x000fe20000000003 */
[----:B------:R-:W-:-:S04]  /*fff0*/  LEA R3, R35, R2, 0x8 ;  /* 0x0000000223037211 */ /* 0x000fc800078e40ff */
[----:B--2---:R-:W-:Y:S02]  /*10000*/  ISETP.GE.AND P0, PT, R3, UR4, PT ;  /* 0x0000000403007c0c */ /* 0x004fe4000bf06270 */
[----:B------:R-:W-:-:S05]  /*10010*/  FSEL R4, R4, -INF , P1 ;  /* 0xff80000004047808 */ /* 0x000fca0000800000 */
[----:B---3--:R-:W-:-:S06]  /*10020*/  FFMA R25, R25, UR5, R4 ;  /* 0x0000000519197c23 */ /* 0x008fcc0008000004 */
[----:B------:R-:W-:Y:S05]  /*10030*/  @P0 BRA `(.L_x_232) ;  /* 0x0000000000740947 */ /* 0x000fea0003800000 */
[----:B------:R-:W2:Y:S01]  /*10040*/  LDCU UR4, c[0x0][0x38c] ;  /* 0x00007180ff0477ac */ /* 0x000ea20008000800 */
[----:B------:R-:W-:Y:S01]  /*10050*/  HFMA2 R4, -RZ, RZ, 0, 0 ;  /* 0x00000000ff047431 */ /* 0x000fe200000001ff */
[----:B------:R-:W1:Y:S01]  /*10060*/  LDCU UR5, c[0x0][0x890] ;  /* 0x00011200ff0577ac */ /* 0x000e620008000800 */
[----:B------:R-:W3:Y:S01]  /*10070*/  LDCU.64 UR6, c[0x0][0x888] ;  /* 0x00011100ff0677ac */ /* 0x000ee20008000a00 */
[----:B--2---:R-:W2:Y:S01]  /*10080*/  I2F.U32.RP R6, UR4 ;  /* 0x0000000400067d06 */ /* 0x004ea20008209000 */
[----:B------:R-:W-:Y:S01]  /*10090*/  ISETP.NE.U32.AND P0, PT, RZ, UR4, PT ;  /* 0x00000004ff007c0c */ /* 0x000fe2000bf05070 */
[----:B-1----:R-:W-:-:S06]  /*100a0*/  IMAD R3, R32, UR5, R3 ;  /* 0x0000000520037c24 */ /* 0x002fcc000f8e0203 */
[----:B--2---:R-:W1:Y:S02]  /*100b0*/  MUFU.RCP R5, R6 ;  /* 0x0000000600057308 */ /* 0x004e640000001000 */
[----:B-1----:R-:W-:-:S06]  /*100c0*/  IADD3 R5, PT, PT, R5, 0xffffffe, RZ ;  /* 0x0ffffffe05057810 */ /* 0x002fcc0007ffe0ff */
[----:B------:R-:W1:Y:S02]  /*100d0*/  F2I.FTZ.U32.TRUNC.NTZ R5, R5 ;  /* 0x0000000500057305 */ /* 0x000e64000021f000 */
[----:B-1----:R-:W-:-:S05]  /*100e0*/  IADD3 R0, PT, PT, RZ, -R5, RZ ;  /* 0x80000005ff007210 */ /* 0x002fca0007ffe0ff */
[----:B------:R-:W-:-:S04]  /*100f0*/  IMAD R7, R0, UR4, RZ ;  /* 0x0000000400077c24 */ /* 0x000fc8000f8e02ff */
[----:B------:R-:W-:Y:S02]  /*10100*/  IMAD.HI.U32 R0, R5, R7, R4 ;  /* 0x0000000705007227 */ /* 0x000fe400078e0004 */
[----:B------:R-:W1:Y:S04]  /*10110*/  LDC.64 R6, c[0x0][0x880] ;  /* 0x00022000ff067b82 */ /* 0x000e680000000a00 */
[----:B------:R-:W-:-:S05]  /*10120*/  IMAD.HI.U32 R0, R0, R33, RZ ;  /* 0x0000002100007227 */ /* 0x000fca00078e00ff */
[----:B------:R-:W-:-:S05]  /*10130*/  IADD3 R4, PT, PT, -R0, RZ, RZ ;  /* 0x000000ff00047210 */ /* 0x000fca0007ffe1ff */
[----:B------:R-:W-:-:S05]  /*10140*/  IMAD R4, R4, UR4, R33 ;  /* 0x0000000404047c24 */ /* 0x000fca000f8e0221 */
[----:B------:R-:W-:-:S13]  /*10150*/  ISETP.GE.U32.AND P2, PT, R4, UR4, PT ;  /* 0x0000000404007c0c */ /* 0x000fda000bf46070 */
[----:B------:R-:W-:Y:S02]  /*10160*/  @P2 IADD3 R4, PT, PT, R4, -UR4, RZ ;  /* 0x8000000404042c10 */ /* 0x000fe4000fffe0ff */
[----:B------:R-:W-:Y:S02]  /*10170*/  @P2 IADD3 R0, PT, PT, R0, 0x1, RZ ;  /* 0x0000000100002810 */ /* 0x000fe40007ffe0ff */
[----:B------:R-:W-:-:S13]  /*10180*/  ISETP.GE.U32.AND P1, PT, R4, UR4, PT ;  /* 0x0000000404007c0c */ /* 0x000fda000bf26070 */
[----:B------:R-:W-:Y:S02]  /*10190*/  @P1 IADD3 R0, PT, PT, R0, 0x1, RZ ;  /* 0x0000000100001810 */ /* 0x000fe40007ffe0ff */
[----:B------:R-:W-:-:S04]  /*101a0*/  @!P0 LOP3.LUT R0, RZ, UR4, RZ, 0x33, !PT ;  /* 0x00000004ff008c12 */ /* 0x000fc8000f8e33ff */
[C---:B------:R-:W-:Y:S01]  /*101b0*/  IADD3 R4, PT, PT, -R0.reuse, RZ, RZ ;  /* 0x000000ff00047210 */ /* 0x040fe20007ffe1ff */
[----:B---3--:R-:W-:-:S04]  /*101c0*/  IMAD R3, R0, UR7, R3 ;  /* 0x0000000700037c24 */ /* 0x008fc8000f8e0203 */
[----:B------:R-:W-:-:S04]  /*101d0*/  IMAD R4, R4, UR4, R33 ;  /* 0x0000000404047c24 */ /* 0x000fc8000f8e0221 */
[----:B------:R-:W-:-:S04]  /*101e0*/  IMAD R3, R4, UR6, R3 ;  /* 0x0000000604037c24 */ /* 0x000fc8000f8e0203 */
[----:B-1----:R-:W-:-:S05]  /*101f0*/  IMAD.WIDE.U32 R6, R3, 0x4, R6 ;  /* 0x0000000403067825 */ /* 0x002fca00078e0006 */
[----:B------:R2:W-:Y:S02]  /*10200*/  STG.E desc[UR46][R6.64], R25 ;  /* 0x0000001906007986 */ /* 0x0005e4000c10192e */
.L_x_232:
[----:B------:R-:W-:Y:S05]  /*10210*/  BSYNC.RECONVERGENT B0 ;  /* 0x0000000000007941 */ /* 0x000fea0003800200 */
.L_x_231:
[----:B------:R-:W-:Y:S01]  /*10220*/  UISETP.NE.AND UP0, UPT, UR41, URZ, UPT ;  /* 0x000000ff2900728c */ /* 0x000fe2000bf05270 */
[----:B------:R-:W-:-:S08]  /*10230*/  NOP ;  /* 0x0000000000007918 */ /* 0x000fd00000000000 */
[----:B------:R-:W-:Y:S05]  /*10240*/  BRA.U UP0, `(.L_x_233) ;  /* 0x0000000100087547 */ /* 0x000fea000b800000 */
[----:B------:R-:W-:Y:S05]  /*10250*/  BPT.TRAP 0x1 ;  /* 0x000000040000795c */ /* 0x000fea0000300000 */
[----:B------:R-:W-:Y:S05]  /*10260*/  BPT.TRAP 0x1 ;  /* 0x000000040000795c */ /* 0x000fea0000300000 */
.L_x_233:
[----:B------:R-:W-:Y:S01]  /*10270*/  IADD3 R0, PT, PT, R26, 0x280a0, RZ ;  /* 0x000280a01a007810 */ /* 0x000fe20007ffe0ff */
[----:B------:R-:W-:-:S03]  /*10280*/  UISETP.NE.AND UP0, UPT, UR41, URZ, UPT ;  /* 0x000000ff2900728c */ /* 0x000fc6000bf05270 */
[----:B------:R-:W-:-:S04]  /*10290*/  PRMT R0, R27, 0x654, R0 ;  /* 0x000006541b007816 */ /* 0x000fc80000000000 */
[----:B-1----:R1:W-:Y:S02]  /*102a0*/  SYNCS.ARRIVE.TRANS64.RED.A1T0 RZ, [R0+URZ], RZ ;  /* 0x000000ff00ff79a7 */ /* 0x0023e400081004ff */
[----:B------:R-:W-:Y:S05]  /*102b0*/  BRA.U UP0, `(.L_x_234) ;  /* 0x0000000100047547 */ /* 0x000fea000b800000 */
[----:B------:R-:W-:Y:S05]  /*102c0*/  BPT.TRAP 0x1 ;  /* 0x000000040000795c */ /* 0x000fea0000300000 */
.L_x_234:
[----:B------:R1:W-:Y:S01]  /*102d0*/  SYNCS.ARRIVE.TRANS64.A1T0 RZ, [R26+URZ+0x280b0], RZ ;  /* 0x0280b0ff1aff79a7 */ /* 0x0003e200081000ff */
[----:B------:R-:W-:-:S09]  /*102e0*/  UISETP.NE.AND UP0, UPT, UR45, URZ, UPT ;  /* 0x000000ff2d00728c */ /* 0x000fd2000bf05270 */
[----:B------:R-:W-:Y:S05]  /*102f0*/  BRA.U !UP0, `(.L_x_235) ;  /* 0x0000000108047547 */ /* 0x000fea000b800000 */
[----:B------:R-:W-:Y:S05]  /*10300*/  BPT.TRAP 0x1 ;  /* 0x000000040000795c */ /* 0x000fea0000300000 */
.L_x_235:
[----:B------:R-:W-:Y:S01]  /*10310*/  IMAD.U32 R3, RZ, RZ, UR44 ;  /* 0x0000002cff037e24 */ /* 0x000fe2000f8e00ff */
[----:B-1----:R-:W-:-:S04]  /*10320*/  SHF.R.U32.HI R0, RZ, 0x15, R23 ;  /* 0x00000015ff007819 */ /* 0x002fc80000011617 */
[----:B------:R-:W-:Y:S02]  /*10330*/  SHF.L.U32 R3, R3, 0x1f, RZ ;  /* 0x0000001f03037819 */ /* 0x000fe400000006ff */
[----:B------:R-:W-:Y:S02]  /*10340*/  ISETP.NE.AND P0, PT, R29, R0, PT ;  /* 0x000000001d00720c */ /* 0x000fe40003f05270 */
[----:B------:R-:W1:Y:S02]  /*10350*/  SYNCS.PHASECHK.TRANS64.TRYWAIT P1, [R26+URZ+0x28080], R3 ;  /* 0x028080031a0075a7 */ /* 0x000e6400080211ff */
[----:B-1----:R-:W-:Y:S09]  /*10360*/  @!P1 BRA `(.L_x_236) ;  /* 0x0000011800d49947 */ /* 0x002ff20003800000 */
.L_x_438:
[----:B------:R-:W-:Y:S05]  /*10370*/  @!P0 BRA `(.L_x_237) ;  /* 0x0000000000408947 */ /* 0x000fea0003800000 */
[----:B------:R-:W-:Y:S01]  /*10380*/  MOV R14, 0x8 ;  /* 0x00000008000e7802 */ /* 0x000fe20000000f00 */
[----:B------:R-:W1:Y:S01]  /*10390*/  LDCU.64 UR8, c[0x4][0xb0] ;  /* 0x01001600ff0877ac */ /* 0x000e620008000a00 */
[----:B------:R-:W-:Y:S02]  /*103a0*/  HFMA2 R12, -RZ, RZ, 0, 5.9604644775390625e-08 ;  /* 0x00000001ff0c7431 */ /* 0x000fe400000001ff */
[----:B---3--:R-:W-:Y:S01]  /*103b0*/  IMAD.MOV.U32 R8, RZ, RZ, 0x192 ;  /* 0x00000192ff087424 */ /* 0x008fe200078e00ff */
[----:B------:R-:W2:Y:S01]  /*103c0*/  LDCU.64 UR6, c[0x4][0xb8] ;  /* 0x01001700ff0677ac */ /* 0x000ea20008000a00 */
[----:B------:R-:W3:Y:S01]  /*103d0*/  LDC.64 R14, c[0x4][R14] ;  /* 0x010000000e0e7b82 */ /* 0x000ee20000000a00 */
[----:B------:R-:W-:Y:S01]  /*103e0*/  IMAD.MOV.U32 R13, RZ, RZ, RZ ;  /* 0x000000ffff0d7224 */ /* 0x000fe200078e00ff */
[----:B------:R-:W5:Y:S01]  /*103f0*/  LDCU.64 UR4, c[0x4][0x28] ;  /* 0x01000500ff0477ac */ /* 0x000f620008000a00 */
[----:B-1----:R-:W-:Y:S01]  /*10400*/  IMAD.U32 R4, RZ, RZ, UR8 ;  /* 0x00000008ff047e24 */ /* 0x002fe2000f8e00ff */
[----:B------:R-:W-:Y:S01]  /*10410*/  MOV R5, UR9 ;  /* 0x0000000900057c02 */ /* 0x000fe20008000f00 */
[----:B--2---:R-:W-:Y:S01]  /*10420*/  IMAD.U32 R6, RZ, RZ, UR6 ;  /* 0x00000006ff067e24 */ /* 0x004fe2000f8e00ff */
[----:B------:R-:W-:Y:S01]  /*10430*/  MOV R7, UR7 ;  /* 0x0000000700077c02 */ /* 0x000fe20008000f00 */
[----:B-----5:R-:W-:Y:S01]  /*10440*/  IMAD.U32 R10, RZ, RZ, UR4 ;  /* 0x00000004ff0a7e24 */ /* 0x020fe2000f8e00ff */
[----:B------:R-:W-:-:S02]  /*10450*/  MOV R11, UR5 ;  /* 0x00000005000b7c02 */ /* 0x000fc40008000f00 */
[----:B------:R-:W-:-:S07]  /*10460*/  LEPC R20, `(.L_x_237) ;  /* 0x000000001014794e */ /* 0x000fce0000000000 */
[----:B---34-:R-:W-:Y:S05]  /*10470*/  CALL.ABS.NOINC R14 ;  /* 0x000000000e007343 */ /* 0x018fea0003c00000 */
.L_x_237:
[----:B------:R-:W-:Y:S05]  /*10480*/  WARPSYNC.ALL ;  /* 0x0000000000007948 */ /* 0x000fea0003800000 */
[----:B------:R-:W-:Y:S01]  /*10490*/  R2UR UR4, R23 ;  /* 0x00000000170472ca */ /* 0x000fe200000e0000 */
[----:B------:R-:W-:-:S12]  /*104a0*/  UISETP.NE.AND UP0, UPT, UR45, URZ, UPT ;  /* 0x000000ff2d00728c */ /* 0x000fd8000bf05270 */
[----:B--2---:R-:W1:Y:S02]  /*104b0*/  LDTM.x2 R24, tmem[UR4] ;  /* 0x00000004001879ee */ /* 0x004e6400080c0000 */
[----:B-1----:R-:W-:Y:S05]  /*104c0*/  BRA.U !UP0, `(.L_x_238) ;  /* 0x0000000108047547 */ /* 0x002fea000b800000 */
[----:B------:R-:W-:Y:S05]  /*104d0*/  BPT.TRAP 0x1 ;  /* 0x000000040000795c */ /* 0x000fea0000300000 */
.L_x_238:
[----:B------:R-:W-:Y:S01]  /*104e0*/  PRMT R34, R27, 0x654, R34 ;  /* 0x000006541b227816 */ /* 0x000fe20000000022 */
[----:B------:R-:W-:-:S03]  /*104f0*/  UISETP.NE.AND UP0, UPT, UR41, URZ, UPT ;  /* 0x000000ff2900728c */ /* 0x000fc6000bf05270 */
[----:B------:R1:W-:Y:S06]  /*10500*/  SYNCS.ARRIVE.TRANS64.RED.A1T0 RZ, [R34+URZ], RZ ;  /* 0x000000ff22ff79a7 */ /* 0x0003ec00081004ff */
[----:B------:R-:W-:Y:S05]  /*10510*/  BRA.U UP0, `(.L_x_239) ;  /* 0x0000000100047547 */ /* 0x000fea000b800000 */
[----:B------:R-:W-:Y:S05]  /*10520*/  BPT.TRAP 0x1 ;  /* 0x000000040000795c */ /* 0x000fea0000300000 */
.L_x_239:
[----:B------:R-:W-:-:S04]  /*10530*/  MOV R0, UR38 ;  /* 0x0000002600007c02 */ /* 0x000fc80008000f00 */
[----:B------:R-:W-:-:S04]  /*10540*/  SHF.L.U32 R3, R0, 0x1f, RZ ;  /* 0x0000001f00037819 */ /* 0x000fc800000006ff */
[----:B------:R-:W2:Y:S02]  /*10550*/  SYNCS.PHASECHK.TRANS64.TRYWAIT P0, [R26+URZ+0x28098], R3 ;  /* 0x028098031a0075a7 */ /* 0x000ea400080011ff */
[----:B--2---:R-:W-:Y:S05]  /*10560*/  @!P0 BRA `(.L_x_240) ;  /* 0x0000011800688947 */ /* 0x004fea0003800000 */
.L_x_439:
[----:B------:R-:W-:-:S09]  /*10570*/  UISETP.NE.AND UP0, UPT, UR41, URZ, UPT ;  /* 0x000000ff2900728c */ /* 0x000fd2000bf05270 */
[----:B------:R-:W-:Y:S05]  /*10580*/  BRA.U UP0, `(.L_x_241) ;  /* 0x0000000100047547 */ /* 0x000fea000b800000 */
[----:B------:R-:W-:Y:S05]  /*10590*/  BPT.TRAP 0x1 ;  /* 0x000000040000795c */ /* 0x000fea0000300000 */
.L_x_241:
[----:B--2---:R-:W-:Y:S01]  /*105a0*/  MOV R3, 0x1 ;  /* 0x0000000100037802 */ /* 0x004fe20000000f00 */
[----:B---3--:R2:W3:Y:S03]  /*105b0*/  MUFU.RCP R5, R24 ;  /* 0x0000001800057308 */ /* 0x0084e60000001000 */
[----:B------:R-:W-:-:S04]  /*105c0*/  SHF.L.U32 R3, R3, 0x1f, RZ ;  /* 0x0000001f03037819 */ /* 0x000fc800000006ff */
[----:B------:R-:W5:Y:S02]  /*105d0*/  SYNCS.PHASECHK.TRANS64.TRYWAIT P0, [R26+URZ+0x280c8], R3 ;  /* 0x0280c8031a0075a7 */ /* 0x000f6400080011ff */
[----:B--23-5:R-:W-:Y:S05]  /*105e0*/  @!P0 BRA `(.L_x_242) ;  /* 0x00000118005c8947 */ /* 0x02cfea0003800000 */
.L_x_440:
[----:B------:R-:W2:Y:S01]  /*105f0*/  LDCU UR4, c[0x0][0x708] ;  /* 0x0000e100ff0477ac */ /* 0x000ea20008000800 */
[----:B------:R-:W-:Y:S01]  /*10600*/  FFMA R0, -R24, R5, 1 ;  /* 0x3f80000018007423 */ /* 0x000fe20000000105 */
[----:B------:R-:W-:Y:S03]  /*10610*/  BSSY.RECONVERGENT B2, `(.L_x_243) ;  /* 0x000000b000027945 */ /* 0x000fe60003800200 */
[----:B------:R-:W-:Y:S01]  /*10620*/  FFMA R0, R5, R0, R5 ;  /* 0x0000000005007223 */ /* 0x000fe20000000005 */
[----:B--2---:R-:W-:-:S03]  /*10630*/  MOV R3, UR4 ;  /* 0x0000000400037c02 */ /* 0x004fc60008000f00 */
[----:B------:R-:W-:Y:S01]  /*10640*/  FFMA R23, R0, UR4, RZ ;  /* 0x0000000400177c23 */ /* 0x000fe200080000ff */
[----:B------:R-:W2:Y:S03]  /*10650*/  FCHK P0, R3, R24 ;  /* 0x0000001803007302 */ /* 0x000ea60000000000 */
[----:B------:R-:W-:-:S04]  /*10660*/  FFMA R4, -R24, R23, UR4 ;  /* 0x0000000418047e23 */ /* 0x000fc80008000117 */
[----:B------:R-:W-:Y:S01]  /*10670*/  FFMA R23, R0, R4, R23 ;  /* 0x0000000400177223 */ /* 0x000fe20000000017 */
[----:B--2---:R-:W-:Y:S06]  /*10680*/  @!P0 BRA `(.L_x_244) ;  /* 0x00000000000c8947 */ /* 0x004fec0003800000 */
[----:B------:R-:W-:Y:S02]  /*10690*/  MOV R4, 0x106b0 ;  /* 0x000106b000047802 */ /* 0x000fe40000000f00 */
[----:B-1--4-:R-:W-:Y:S05]  /*106a0*/  CALL.REL.NOINC `($__internal_3_$__cuda_sm3x_div_rn_noftz_f32_slowpath) ;  /* 0x0000012000d47944 */ /* 0x012fea0003c00000 */
[----:B------:R-:W-:Y:S02]  /*106b0*/  MOV R23, R0 ;  /* 0x0000000000177202 */ /* 0x000fe40000000f00 */
.L_x_244:
[----:B------:R-:W-:Y:S05]  /*106c0*/  BSYNC.RECONVERGENT B2 ;  /* 0x0000000000027941 */ /* 0x000fea0003800200 */
.L_x_243:
[----:B------:R-:W-:-:S05]  /*106d0*/  VIADD R0, R22, 0x180 ;  /* 0x0000018016007836 */ /* 0x000fca0000000000 */
[----:B------:R-:W-:-:S04]  /*106e0*/  SHF.R.U32.HI R0, RZ, 0x15, R0 ;  /* 0x00000015ff007819 */ /* 0x000fc80000011600 */
[----:B------:R-:W-:-:S13]  /*106f0*/  ISETP.NE.AND P0, PT, R29, R0, PT ;  /* 0x000000001d00720c */ /* 0x000fda0003f05270 */
[----:B------:R-:W-:Y:S05]  /*10700*/  @!P0 BRA `(.L_x_245) ;  /* 0x0000000000408947 */ /* 0x000fea0003800000 */
[----:B------:R-:W-:Y:S01]  /*10710*/  MOV R14, 0x8 ;  /* 0x00000008000e7802 */ /* 0x000fe20000000f00 */
[----:B------:R-:W2:Y:S01]  /*10720*/  LDCU.64 UR8, c[0x4][0xb0] ;  /* 0x01001600ff0877ac */ /* 0x000ea20008000a00 */
[----:B------:R-:W-:Y:S02]  /*10730*/  HFMA2 R12, -RZ, RZ, 0, 5.9604644775390625e-08 ;  /* 0x00000001ff0c7431 */ /* 0x000fe400000001ff */
[----:B------:R-:W-:Y:S01]  /*10740*/  IMAD.MOV.U32 R8, RZ, RZ, 0x192 ;  /* 0x00000192ff087424 */ /* 0x000fe200078e00ff */
[----:B------:R-:W3:Y:S01]  /*10750*/  LDCU.64 UR6, c[0x4][0xb8] ;  /* 0x01001700ff0677ac */ /* 0x000ee20008000a00 */
[----:B------:R-:W1:Y:S01]  /*10760*/  LDC.64 R14, c[0x4][R14] ;  /* 0x010000000e0e7b82 */ /* 0x000e620000000a00 */
        /* <DEDUP_REMOVED lines=10> */
.L_x_245:
[----:B------:R-:W-:Y:S05]  /*10810*/  WARPSYNC.ALL ;  /* 0x0000000000007948 */ /* 0x000fea0003800000 */
[----:B------:R-:W-:Y:S02]  /*10820*/  R2UR UR4, R22 ;  /* 0x00000000160472ca */ /* 0x000fe400000e0000 */
[C---:B------:R-:W-:Y:S02]  /*10830*/  IADD3 R40, P0, PT, R28.reuse, 0x8010, RZ ;  /* 0x000080101c287810 */ /* 0x040fe40007f1e0ff */
[----:B------:R-:W-:-:S03]  /*10840*/  IADD3 R3, P1, PT, R28, 0x8000, RZ ;  /* 0x000080001c037810 */ /* 0x000fc60007f3e0ff */
[--C-:B------:R-:W-:Y:S02]  /*10850*/  IMAD.X R41, RZ, RZ, R31.reuse, P0 ;  /* 0x000000ffff297224 */ /* 0x100fe400000e061f */
[----:B------:R-:W-:-:S04]  /*10860*/  IMAD.X R39, RZ, RZ, R31, P1 ;  /* 0x000000ffff277224 */ /* 0x000fc800008e061f */
[----:B------:R-:W2:Y:S01]  /*10870*/  LDTM.x16 R4, tmem[UR4+0x180] ;  /* 0x00018004000479ee */ /* 0x000ea20008240000 */
[----:B------:R-:W-:-:S04]  /*10880*/  SHF.R.U64 R0, R3, 0x3, R39 ;  /* 0x0000000303007819 */ /* 0x000fc80000001227 */
[----:B------:R-:W-:Y:S01]  /*10890*/  LOP3.LUT R38, R3, 0x70, R0, 0x78, !PT ;  /* 0x0000007003267812 */ /* 0x000fe200078e7800 */
[----:B------:R-:W-:-:S05]  /*108a0*/  VIADD R0, R22, 0x190 ;  /* 0x0000019016007836 */ /* 0x000fca0000000000 */
[----:B------:R-:W-:-:S04]  /*108b0*/  SHF.R.U32.HI R0, RZ, 0x15, R0 ;  /* 0x00000015ff007819 */ /* 0x000fc80000011600 */
[----:B------:R-:W-:Y:S01]  /*108c0*/  ISETP.NE.AND P0, PT, R29, R0, PT ;  /* 0x000000001d00720c */ /* 0x000fe20003f05270 */
[C---:B--2---:R-:W-:Y:S01]  /*108d0*/  FMUL2 R20, R23.reuse.F32, R8.F32x2.HI_LO ;  /* 0x000000081714724a */ /* 0x044fe20000040000 */
[C---:B------:R-:W-:Y:S01]  /*108e0*/  SHF.R.U64 R9, R40.reuse, 0x3, R41 ;  /* 0x0000000328097819 */ /* 0x040fe20000001229 */
[C---:B------:R-:W-:Y:S02]  /*108f0*/  FMUL2 R4, R23.reuse.F32, R4.F32x2.HI_LO ;  /* 0x000000041704724a */ /* 0x040fe40000040000 */
[C---:B------:R-:W-:Y:S01]  /*10900*/  FMUL2 R6, R23.reuse.F32, R6.F32x2.HI_LO ;  /* 0x000000061706724a */ /* 0x040fe20000040000 */
[----:B------:R-:W-:Y:S01]  /*10910*/  LOP3.LUT R40, R40, 0x70, R9, 0x78, !PT ;  /* 0x0000007028287812 */ /* 0x000fe200078e7809 */
[----:B----4-:R-:W-:Y:S01]  /*10920*/  FMUL2 R36, R23.F32, R10.F32x2.HI_LO ;  /* 0x0000000a1724724a */ /* 0x010fe20000040000 */
[----:B------:R-:W-:Y:S01]  /*10930*/  F2FP.F16.F32.PACK_AB R8, R5, R4 ;  /* 0x000000040508723e */ /* 0x000fe200000000ff */
[----:B------:R-:W-:Y:S01]  /*10940*/  FMUL2 R12, R23.F32, R12.F32x2.HI_LO ;  /* 0x0000000c170c724a */ /* 0x000fe20000040000 */
[----:B------:R-:W-:Y:S01]  /*10950*/  F2FP.F16.F32.PACK_AB R9, R7, R6 ;  /* 0x000000060709723e */ /* 0x000fe200000000ff */
[----:B------:R-:W-:Y:S01]  /*10960*/  FMUL2 R14, R23.F32, R14.F32x2.HI_LO ;  /* 0x0000000e170e724a */ /* 0x000fe20000040000 */
[----:B------:R-:W-:Y:S01]  /*10970*/  F2FP.F16.F32.PACK_AB R10, R21, R20 ;  /* 0x00000014150a723e */ /* 0x000fe200000000ff */
[----:B------:R-:W-:Y:S01]  /*10980*/  FMUL2 R16, R23.F32, R16.F32x2.HI_LO ;  /* 0x000000101710724a */ /* 0x000fe20000040000 */
        /* <DEDUP_REMOVED lines=10> */
[----:B------:R-:W3:Y:S01]  /*10a30*/  LDCU.64 UR8, c[0x4][0xb0] ;  /* 0x01001600ff0877ac */ /* 0x000ee20008000a00 */
[----:B------:R-:W-:Y:S02]  /*10a40*/  HFMA2 R12, -RZ, RZ, 0, 5.9604644775390625e-08 ;  /* 0x00000001ff0c7431 */ /* 0x000fe400000001ff */
[----:B--2---:R-:W-:Y:S01]  /*10a50*/  IMAD.MOV.U32 R8, RZ, RZ, 0x192 ;  /* 0x00000192ff087424 */ /* 0x004fe200078e00ff */
[----:B------:R-:W2:Y:S01]  /*10a60*/  LDCU.64 UR6, c[0x4][0xb8] ;  /* 0x01001700ff0677ac */ /* 0x000ea20008000a00 */
[----:B------:R-:W4:Y:S01]  /*10a70*/  LDC.64 R14, c[0x4][R14] ;  /* 0x010000000e0e7b82 */ /* 0x000f220000000a00 */
[----:B------:R-:W-:Y:S01]  /*10a80*/  IMAD.MOV.U32 R13, RZ, RZ, RZ ;  /* 0x000000ffff0d7224 */ /* 0x000fe200078e00ff */
[----:B------:R-:W5:Y:S01]  /*10a90*/  LDCU.64 UR4, c[0x4][0x40] ;  /* 0x01000800ff0477ac */ /* 0x000f620008000a00 */
[----:B---3--:R-:W-:Y:S01]  /*10aa0*/  IMAD.U32 R4, RZ, RZ, UR8 ;  /* 0x00000008ff047e24 */ /* 0x008fe2000f8e00ff */
[----:B------:R-:W-:Y:S01]  /*10ab0*/  MOV R5, UR9 ;  /* 0x0000000900057c02 */ /* 0x000fe20008000f00 */
[----:B--2---:R-:W-:Y:S01]  /*10ac0*/  IMAD.U32 R6, RZ, RZ, UR6 ;  /* 0x00000006ff067e24 */ /* 0x004fe2000f8e00ff */
[----:B------:R-:W-:Y:S01]  /*10ad0*/  MOV R7, UR7 ;  /* 0x0000000700077c02 */ /* 0x000fe20008000f00 */
[----:B-----5:R-:W-:Y:S01]  /*10ae0*/  IMAD.U32 R10, RZ, RZ, UR4 ;  /* 0x00000004ff0a7e24 */ /* 0x020fe2000f8e00ff */
[----:B------:R-:W-:-:S02]  /*10af0*/  MOV R11, UR5 ;  /* 0x00000005000b7c02 */ /* 0x000fc40008000f00 */
[----:B------:R-:W-:-:S07]  /*10b00*/  LEPC R20, `(.L_x_246) ;  /* 0x000000001014794e */ /* 0x000fce0000000000 */
[----:B-1--4-:R-:W-:Y:S05]  /*10b10*/  CALL.ABS.NOINC R14 ;  /* 0x000000000e007343 */ /* 0x012fea0003c00000 */
.L_x_246:
[----:B------:R-:W-:Y:S05]  /*10b20*/  WARPSYNC.ALL ;  /* 0x0000000000007948 */ /* 0x000fea0003800000 */
[----:B------:R-:W-:Y:S02]  /*10b30*/  R2UR UR4, R22 ;  /* 0x00000000160472ca */ /* 0x000fe400000e0000 */
[C---:B--2---:R-:W-:Y:S02]  /*10b40*/  IADD3 R40, P0, PT, R28.reuse, 0x8030, RZ ;  /* 0x000080301c287810 */ /* 0x044fe40007f1e0ff */
        /* <DEDUP_REMOVED lines=14> */
[----:B------:R-:W-:Y:S01]  /*10c30*/  FMUL2 R36, R23.F32, R10.F32x2.HI_LO ;  /* 0x0000000a1724724a */ /* 0x000fe20000040000 */
        /* <DEDUP_REMOVED lines=31> */
.L_x_247:
        /* <DEDUP_REMOVED lines=49> */
.L_x_248:
        /* <DEDUP_REMOVED lines=49> */
.L_x_249:
        /* <DEDUP_REMOVED lines=49> */
.L_x_250:
        /* <DEDUP_REMOVED lines=49> */
.L_x_251:
        /* <DEDUP_REMOVED lines=49> */
.L_x_252:
[----:B------:R-:W3:Y:S01]  /*11d80*/  LDCU.64 UR4, c[0x0][0x880] ;  /* 0x00011000ff0477ac */ /* 0x000ee20008000a00 */
[C---:B------:R-:W-:Y:S02]  /*11d90*/  IADD3 R3, P2, PT, R28.reuse, 0x8460, RZ ;  /* 0x000084601c037810 */ /* 0x040fe40007f5e0ff */
[----:B------:R-:W-:-:S03]  /*11da0*/  IADD3 R30, P1, PT, R28, 0x8470, RZ ;  /* 0x000084701c1e7810 */ /* 0x000fc60007f3e0ff */
[--C-:B------:R-:W-:Y:S02]  /*11db0*/  IMAD.X R37, RZ, RZ, R31.reuse, P2 ;  /* 0x000000ffff257224 */ /* 0x100fe400010e061f */
[----:B------:R-:W-:-:S03]  /*11dc0*/  IMAD.X R31, RZ, RZ, R31, P1 ;  /* 0x000000ffff1f7224 */ /* 0x000fc600008e061f */
[----:B------:R-:W-:-:S04]  /*11dd0*/  SHF.R.U64 R0, R3, 0x3, R37 ;  /* 0x0000000303007819 */ /* 0x000fc80000001225 */
[----:B------:R-:W-:Y:S02]  /*11de0*/  LOP3.LUT R36, R3, 0x70, R0, 0x78, !PT ;  /* 0x0000007003247812 */ /* 0x000fe400078e7800 */
[----:B---3--:R-:W-:-:S04]  /*11df0*/  ISETP.NE.U32.AND P0, PT, RZ, UR4, PT ;  /* 0x00000004ff007c0c */ /* 0x008fc8000bf05070 */
[----:B------:R-:W-:Y:S01]  /*11e00*/  ISETP.NE.AND.EX P0, PT, RZ, UR5, PT, P0 ;  /* 0x00000005ff007c0c */ /* 0x000fe2000bf05300 */
[----:B------:R-:W-:Y:S05]  /*11e10*/  WARPSYNC.ALL ;  /* 0x0000000000007948 */ /* 0x000fea0003800000 */
[----:B------:R-:W-:-:S13]  /*11e20*/  R2UR UR4, R22 ;  /* 0x00000000160472ca */ /* 0x000fda00000e0000 */
[----:B--2---:R-:W2:Y:S02]  /*11e30*/  LDTM.x16 R4, tmem[UR4+0x1f0] ;  /* 0x0001f004000479ee */ /* 0x004ea40008240000 */
        /* <DEDUP_REMOVED lines=20> */
[----:B------:R-:W-:Y:S01]  /*11f80*/  @!PT LDS RZ, [RZ] ;  /* 0x00000000fffff984 */ /* 0x000fe20000000800 */
[----:B------:R-:W-:Y:S01]  /*11f90*/  @!PT LDS RZ, [RZ] ;  /* 0x00000000fffff984 */ /* 0x000fe20000000800 */
[----:B------:R-:W-:Y:S01]  /*11fa0*/  @!PT LDS RZ, [RZ] ;  /* 0x00000000fffff984 */ /* 0x000fe20000000800 */
[----:B------:R-:W-:Y:S01]  /*11fb0*/  @!PT LDS RZ, [RZ] ;  /* 0x00000000fffff984 */ /* 0x000fe20000000800 */
[----:B------:R3:W-:Y:S06]  /*11fc0*/  MEMBAR.ALL.CTA ;  /* 0x0000000000007992 */ /* 0x0007ec0000008000 */
[----:B---3--:R-:W3:Y:S01]  /*11fd0*/  FENCE.VIEW.ASYNC.S ;  /* 0x00000000000073c6 */ /* 0x008ee20000000000 */
[----:B------:R-:W-:Y:S05]  /*11fe0*/  @!P0 BRA `(.L_x_253) ;  /* 0x0000000400008947 */ /* 0x000fea0003800000 */
[----:B------:R-:W-:Y:S01]  /*11ff0*/  FSETP.GEU.AND P0, PT, R24, 1.175494350822287508e-38, PT ;  /* 0x008000001800780b */ /* 0x000fe20003f0e000 */
[----:B------:R-:W4:Y:S01]  /*12000*/  LDCU UR4, c[0x0][0x380] ;  /* 0x00007000ff0477ac */ /* 0x000f220008000800 */
[----:B------:R-:W-:Y:S01]  /*12010*/  MOV R0, 0x3e055027 ;  /* 0x3e05502700007802 */ /* 0x000fe20000000f00 */
[----:B------:R-:W-:Y:S01]  /*12020*/  BSSY.RECONVERGENT B0, `(.L_x_253) ;  /* 0x000003c000007945 */ /* 0x000fe20003800200 */
[----:B--2---:R-:W-:Y:S01]  /*12030*/  FSEL R5, RZ, -23, P0 ;  /* 0xc1b80000ff057808 */ /* 0x004fe20000000000 */
[----:B------:R-:W2:Y:S01]  /*12040*/  LDCU UR5, c[0x0][0x700] ;  /* 0x0000e000ff0577ac */ /* 0x000ea20008000800 */
[----:B------:R-:W-:-:S07]  /*12050*/  LEA R2, R35, R2, 0x8 ;  /* 0x0000000223027211 */ /* 0x000fce00078e40ff */
        /* <DEDUP_REMOVED lines=22> */
[----:B------:R-:W-:-:S04]  /*121c0*/  IADD3 R3, PT, PT, R2, 0x80, RZ ;  /* 0x0000008002037810 */ /* 0x000fc80007ffe0ff */
[----:B----4-:R-:W-:Y:S02]  /*121d0*/  ISETP.GE.AND P0, PT, R3, UR4, PT ;  /* 0x0000000403007c0c */ /* 0x010fe4000bf06270 */
[----:B------:R-:W-:-:S05]  /*121e0*/  FSEL R4, R4, -INF , P1 ;  /* 0xff80000004047808 */ /* 0x000fca0000800000 */
[----:B--2---:R-:W-:-:S06]  /*121f0*/  FFMA R25, R25, UR5, R4 ;  /* 0x0000000519197c23 */ /* 0x004fcc0008000004 */
[----:B------:R-:W-:Y:S05]  /*12200*/  @P0 BRA `(.L_x_254) ;  /* 0x0000000000740947 */ /* 0x000fea0003800000 */
[----:B------:R-:W2:Y:S01]  /*12210*/  LDCU UR4, c[0x0][0x38c] ;  /* 0x00007180ff0477ac */ /* 0x000ea20008000800 */
[----:B------:R-:W4:Y:S01]  /*12220*/  LDCU UR5, c[0x0][0x890] ;  /* 0x00011200ff0577ac */ /* 0x000f220008000800 */
[----:B------:R-:W5:Y:S01]  /*12230*/  LDCU.64 UR6, c[0x0][0x888] ;  /* 0x00011100ff0677ac */ /* 0x000f620008000a00 */
[----:B--2---:R-:W2:Y:S01]  /*12240*/  I2F.U32.RP R6, UR4 ;  /* 0x0000000400067d06 */ /* 0x004ea20008209000 */
[----:B------:R-:W-:Y:S01]  /*12250*/  ISETP.NE.U32.AND P0, PT, RZ, UR4, PT ;  /* 0x00000004ff007c0c */ /* 0x000fe2000bf05070 */
[----:B----4-:R-:W-:-:S06]  /*12260*/  IMAD R3, R32, UR5, R3 ;  /* 0x0000000520037c24 */ /* 0x010fcc000f8e0203 */
[----:B--2---:R-:W2:Y:S02]  /*12270*/  MUFU.RCP R4, R6 ;  /* 0x0000000600047308 */ /* 0x004ea40000001000 */
[----:B--2---:R-:W-:-:S06]  /*12280*/  IADD3 R4, PT, PT, R4, 0xffffffe, RZ ;  /* 0x0ffffffe04047810 */ /* 0x004fcc0007ffe0ff */
[----:B------:R2:W4:Y:S02]  /*12290*/  F2I.FTZ.U32.TRUNC.NTZ R5, R4 ;  /* 0x0000000400057305 */ /* 0x000524000021f000 */
[----:B--2---:R-:W-:Y:S01]  /*122a0*/  HFMA2 R4, -RZ, RZ, 0, 0 ;  /* 0x00000000ff047431 */ /* 0x004fe200000001ff */
[----:B----4-:R-:W-:-:S05]  /*122b0*/  IADD3 R0, PT, PT, RZ, -R5, RZ ;  /* 0x80000005ff007210 */ /* 0x010fca0007ffe0ff */
[----:B------:R-:W-:-:S04]  /*122c0*/  IMAD R7, R0, UR4, RZ ;  /* 0x0000000400077c24 */ /* 0x000fc8000f8e02ff */
[----:B------:R-:W-:Y:S02]  /*122d0*/  IMAD.HI.U32 R0, R5, R7, R4 ;  /* 0x0000000705007227 */ /* 0x000fe400078e0004 */
[----:B------:R-:W2:Y:S04]  /*122e0*/  LDC.64 R4, c[0x0][0x880] ;  /* 0x00022000ff047b82 */ /* 0x000ea80000000a00 */
        /* <DEDUP_REMOVED lines=10> */
[----:B-----5:R-:W-:-:S04]  /*12390*/  IMAD R3, R0, UR7, R3 ;  /* 0x0000000700037c24 */ /* 0x020fc8000f8e0203 */
[----:B------:R-:W-:-:S04]  /*123a0*/  IMAD R2, R2, UR4, R33 ;  /* 0x0000000402027c24 */ /* 0x000fc8000f8e0221 */
[----:B------:R-:W-:-:S04]  /*123b0*/  IMAD R3, R2, UR6, R3 ;  /* 0x0000000602037c24 */ /* 0x000fc8000f8e0203 */
[----:B--2---:R-:W-:-:S05]  /*123c0*/  IMAD.WIDE.U32 R4, R3, 0x4, R4 ;  /* 0x0000000403047825 */ /* 0x004fca00078e0004 */
[----:B------:R2:W-:Y:S02]  /*123d0*/  STG.E desc[UR46][R4.64], R25 ;  /* 0x0000001904007986 */ /* 0x0005e4000c10192e */
.L_x_254:
[----:B------:R-:W-:Y:S05]  /*123e0*/  BSYNC.RECONVERGENT B0 ;  /* 0x0000000000007941 */ /* 0x000fea0003800200 */
.L_x_253:
[----:B------:R-:W-:Y:S01]  /*123f0*/  UISETP.NE.AND UP0, UPT, UR41, URZ, UPT ;  /* 0x000000ff2900728c */ /* 0x000fe2000bf05270 */
[----:B------:R-:W-:-:S08]  /*12400*/  NOP ;  /* 0x0000000000007918 */ /* 0x000fd00000000000 */
[----:B------:R-:W-:Y:S05]  /*12410*/  BRA.U UP0, `(.L_x_255) ;  /* 0x0000000100087547 */ /* 0x000fea000b800000 */
[----:B------:R-:W-:Y:S05]  /*12420*/  BPT.TRAP 0x1 ;  /* 0x000000040000795c */ /* 0x000fea0000300000 */
[----:B------:R-:W-:Y:S05]  /*12430*/  BPT.TRAP 0x1 ;  /* 0x000000040000795c */ /* 0x000fea0000300000 */
.L_x_255:
[----:B------:R-:W-:Y:S01]  /*12440*/  IADD3 R0, PT, PT, R26, 0x280a8, RZ ;  /* 0x000280a81a007810 */ /* 0x000fe20007ffe0ff */
[----:B------:R-:W-:-:S03]  /*12450*/  UISETP.NE.AND UP0, UPT, UR41, URZ, UPT ;  /* 0x000000ff2900728c */ /* 0x000fc6000bf05270 */
[----:B------:R-:W-:-:S04]  /*12460*/  PRMT R0, R27, 0x654, R0 ;  /* 0x000006541b007816 */ /* 0x000fc80000000000 */
[----:B---3--:R3:W-:Y:S02]  /*12470*/  SYNCS.ARRIVE.TRANS64.RED.A1T0 RZ, [R0+URZ], RZ ;  /* 0x000000ff00ff79a7 */ /* 0x0087e400081004ff */
[----:B------:R-:W-:Y:S05]  /*12480*/  BRA.U UP0, `(.L_x_256) ;  /* 0x0000000100047547 */ /* 0x000fea000b800000 */
[----:B------:R-:W-:Y:S05]  /*12490*/  BPT.TRAP 0x1 ;  /* 0x000000040000795c */ /* 0x000fea0000300000 */
.L_x_256:
[----:B------:R-:W-:Y:S01]  /*124a0*/  SYNCS.ARRIVE.TRANS64.A1T0 RZ, [R26+URZ+0x280b8], RZ ;  /* 0x0280b8ff1aff79a7 */ /* 0x000fe200081000ff */
[----:B------:R-:W-:Y:S05]  /*124b0*/  EXIT ;  /* 0x000000000000794d */ /* 0x000fea0003800000 */
.L_x_27:
[----:B------:R-:W-:-:S08]  /*124c0*/  NOP ;  /* 0x0000000000007918 */ /* 0x000fd00000000000 */
[----:B------:R-:W1:Y:S02]  /*124d0*/  USETMAXREG.TRY_ALLOC.CTAPOOL UP0, 0xc0 ;  /* 0x000000c0000079c8 */ /* 0x000e640008000600 */
[----:B-1----:R-:W-:Y:S05]  /*124e0*/  BRA.U !UP0, `(.L_x_27) ;  /* 0xfffffffd08f47547 */ /* 0x002fea000b83ffff */
[----:B------:R-:W1:Y:S01]  /*124f0*/  S2UR UR6, SR_CTAID.X ;  /* 0x00000000000679c3 */ /* 0x000e620000002500 */
[----:B------:R-:W2:Y:S02]  /*12500*/  LDCU.64 UR4, c[0x0][0x380] ;  /* 0x00007000ff0477ac */ /* 0x000ea40008000a00 */
[----:B--2---:R-:W-:Y:S02]  /*12510*/  UISETP.NE.AND UP0, UPT, UR5, URZ, UPT ;  /* 0x000000ff0500728c */ /* 0x004fe4000bf05270 */
[----:B-1----:R-:W-:-:S04]  /*12520*/  USHF.L.U32 UR6, UR6, 0x8, URZ ;  /* 0x0000000806067899 */ /* 0x002fc800080006ff */
[----:B------:R-:W-:-:S06]  /*12530*/  UISETP.GE.U32.OR UP0, UPT, UR6, UR4, !UP0 ;  /* 0x000000040600728c */ /* 0x000fcc000c706470 */
[----:B------:R-:W-:-:S13]  /*12540*/  PLOP3.LUT P0, PT, PT, PT, UP0, 0x80, 0x8 ;  /* 0x000000000008781c */ /* 0x000fda0003f0f008 */
[----:B------:R-:W-:Y:S05]  /*12550*/  @P0 EXIT ;  /* 0x000000000000094d */ /* 0x000fea0003800000 */
[----:B------:R-:W-:Y:S02]  /*12560*/  UIADD3 UR6, UPT, UPT, UR5, 0x7f, URZ ;  /* 0x0000007f05067890 */ /* 0x000fe4000fffe0ff */
[----:B------:R-:W-:Y:S02]  /*12570*/  ULOP3.LUT UP0, URZ, UR5, 0x7f, URZ, 0xc0, !UPT ;  /* 0x0000007f05ff7892 */ /* 0x000fe4000f80c0ff */
[----:B------:R-:W-:Y:S02]  /*12580*/  UISETP.NE.AND UP1, UPT, UR40, URZ, UPT ;  /* 0x000000ff2800728c */ /* 0x000fe4000bf25270 */
[----:B------:R-:W-:Y:S02]  /*12590*/  USHF.R.S32.HI UR4, URZ, 0x1f, UR6 ;  /* 0x0000001fff047899 */ /* 0x000fe40008011406 */
[----:B------:R-:W-:Y:S02]  /*125a0*/  USEL UR7, UR11, UR10, UP1 ;  /* 0x0000000a0b077287 */ /* 0x000fe40008800000 */
[----:B------:R-:W-:-:S02]  /*125b0*/  ULEA.HI UR4, UR4, UR6, URZ, 0x7 ;  /* 0x0000000604047291 */ /* 0x000fc4000f8f38ff */
[----:B------:R-:W-:Y:S02]  /*125c0*/  ULOP3.LUT UR47, UR7, 0x1, URZ, 0xc0, !UPT ;  /* 0x00000001072f7892 */ /* 0x000fe4000f8ec0ff */
[----:B------:R-:W-:Y:S02]  /*125d0*/  @UP0 ULEA.HI.SX32 UR6, UR4, 0xffffffff, 0x19 ;  /* 0xffffffff04060891 */ /* 0x000fe4000f8fcaff */
[----:B------:R-:W-:Y:S02]  /*125e0*/  @!UP0 USHF.R.S32.HI UR6, URZ, 0x7, UR4 ;  /* 0x00000007ff068899 */ /* 0x000fe40008011404 */
[----:B------:R-:W-:-:S09]  /*125f0*/  UISETP.NE.U32.AND UP0, UPT, UR47, 0x1, UPT ;  /* 0x000000012f00788c */ /* 0x000fd2000bf05070 */
[----:B------:R-:W-:Y:S05]  /*12600*/  BRA.U !UP0, `(.L_x_257) ;  /* 0x0000000108047547 */ /* 0x000fea000b800000 */
[----:B------:R-:W-:Y:S05]  /*12610*/  BPT.TRAP 0x1 ;  /* 0x000000040000795c */ /* 0x000fea0000300000 */
.L_x_257:
[----:B------:R-:W1:Y:S01]  /*12620*/  S2UR UR5, SR_CgaCtaId ;  /* 0x00000000000579c3 */ /* 0x000e620000008800 */
[----:B------:R-:W-:Y:S01]  /*12630*/  UISETP.NE.AND UP0, UPT, UR40, URZ, UPT ;  /* 0x000000ff2800728c */ /* 0x000fe2000bf05270 */
[----:B------:R-:W-:Y:S01]  /*12640*/  MOV R3, 0x1 ;  /* 0x0000000100037802 */ /* 0x000fe20000000f00 */
[----:B------:R-:W-:Y:S01]  /*12650*/  UMOV UR4, 0x400 ;  /* 0x0000040000047882 */ /* 0x000fe20000000000 */
[----:B------:R-:W-:Y:S02]  /*12660*/  UMOV UR46, 0x1 ;  /* 0x00000001002e7882 */ /* 0x000fe40000000000 */
[----:B------:R-:W-:Y:S01]  /*12670*/  SHF.L.U32 R3, R3, 0x1f, RZ ;  /* 0x0000001f03037819 */ /* 0x000fe200000006ff */
[----:B-1----:R-:W-:-:S04]  /*12680*/  ULEA UR5, UR5, UR4, 0x18 ;  /* 0x0000000405057291 */ /* 0x002fc8000f8ec0ff */
[----:B------:R-:W-:Y:S02]  /*12690*/  UIADD3 UR4, UPT, UPT, UR5, 0x28078, URZ ;  /* 0x0002807805047890 */ /* 0x000fe4000fffe0ff */
[----:B------:R-:W-:-:S09]  /*126a0*/  @!UP0 UIADD3 UR4, UPT, UPT, UR5, 0x28088, URZ ;  /* 0x0002808805048890 */ /* 0x000fd2000fffe0ff */
[----:B------:R-:W1:Y:S02]  /*126b0*/  SYNCS.PHASECHK.TRANS64.TRYWAIT P0, [UR4], R3 ;  /* 0x00000003ff0075a7 */ /* 0x000e640008001104 */
[----:B-1----:R-:W-:Y:S05]  /*126c0*/  @!P0 BRA `(.L_x_258) ;  /* 0x000000f800388947 */ /* 0x002fea0003800000 */
.L_x_442:
[----:B------:R-:W-:Y:S01]  /*126d0*/  UISETP.GE.AND UP0, UPT, UR6, 0x1, UPT ;  /* 0x000000010600788c */ /* 0x000fe2000bf06270 */
[----:B------:R-:W-:Y:S01]  /*126e0*/  HFMA2 R2, -RZ, RZ, 0, 0 ;  /* 0x00000000ff027431 */ /* 0x000fe200000001ff */
[----:B------:R-:W-:Y:S01]  /*126f0*/  MOV R17, 0xff800000 ;  /* 0xff80000000117802 */ /* 0x000fe20000000f00 */
[----:B------:R-:W-:Y:S01]  /*12700*/  HFMA2 R16, -RZ, RZ, 0, 0 ;  /* 0x00000000ff107431 */ /* 0x000fe200000001ff */
[----:B------:R-:W-:Y:S01]  /*12710*/  UMOV UR45, 0x1 ;  /* 0x00000001002d7882 */ /* 0x000fe20000000000 */
[----:B------:R-:W-:Y:S01]  /*12720*/  UMOV UR43, URZ ;  /* 0x000000ff002b7c82 */ /* 0x000fe20008000000 */
[----:B------:R-:W-:-:S03]  /*12730*/  UMOV UR42, URZ ;  /* 0x000000ff002a7c82 */ /* 0x000fc60008000000 */
[----:B------:R-:W-:Y:S05]  /*12740*/  BRA.U !UP0, `(.L_x_259) ;  /* 0x00000045089c7547 */ /* 0x000fea000b800000 */
[----:B------:R-:W-:Y:S01]  /*12750*/  USHF.L.U32 UR4, UR6, 0x7, URZ ;  /* 0x0000000706047899 */ /* 0x000fe200080006ff */
[----:B------:R-:W-:Y:S01]  /*12760*/  MOV R16, RZ ;  /* 0x000000ff00107202 */ /* 0x000fe20000000f00 */
[----:B------:R-:W2:Y:S01]  /*12770*/  LDCU UR37, c[0x0][0x704] ;  /* 0x0000e080ff2577ac */ /* 0x000ea20008000800 */
[----:B------:R-:W-:-:S03]  /*12780*/  MOV R156, 0xff800000 ;  /* 0xff800000009c7802 */ /* 0x000fc60000000f00 */
[----:B------:R-:W-:Y:S01]  /*12790*/  MOV R2, UR4 ;  /* 0x0000000400027c02 */ /* 0x000fe20008000f00 */
[----:B------:R-:W3:Y:S01]  /*127a0*/  LDCU UR51, c[0x0][0x384] ;  /* 0x00007080ff3377ac */ /* 0x000ee20008000800 */
[----:B------:R-:W-:Y:S01]  /*127b0*/  UIADD3 UR41, UPT, UPT, UR6, -0x1, URZ ;  /* 0xffffffff06297890 */ /* 0x000fe2000fffe0ff */
[----:B------:R-:W-:Y:S01]  /*127c0*/  UMOV UR42, URZ ;  /* 0x000000ff002a7c82 */ /* 0x000fe20008000000 */
[----:B------:R-:W-:Y:S01]  /*127d0*/  UMOV UR45, 0x1 ;  /* 0x00000001002d7882 */ /* 0x000fe20000000000 */
[----:B------:R-:W-:Y:S01]  /*127e0*/  UMOV UR46, 0x1 ;  /* 0x00000001002e7882 */ /* 0x000fe20000000000 */
[----:B------:R-:W-:-:S08]  /*127f0*/  UMOV UR43, URZ ;  /* 0x000000ff002b7c82 */ /* 0x000fd00008000000 */
.L_x_280:
[----:B------:R-:W4:Y:S01]  /*12800*/  S2R R56, SR_TID.X ;  /* 0x0000000000387919 */ /* 0x000f220000002100 */
[----:B------:R-:W-:Y:S01]  /*12810*/  UISETP.NE.AND UP0, UPT, UR40, URZ, UPT ;  /* 0x000000ff2800728c */ /* 0x000fe2000bf05270 */
[----:B------:R-:W-:-:S03]  /*12820*/  UMOV UR4, 0x20 ;  /* 0x0000002000047882 */ /* 0x000fc60000000000 */
[----:B------:R-:W-:Y:S02]  /*12830*/  USEL UR4, UR4, 0xa0, UP0 ;  /* 0x000000a004047887 */ /* 0x000fe40008000000 */
[----:B------:R-:W-:Y:S01]  /*12840*/  USEL UR5, UR43, UR42, UP0 ;  /* 0x0000002a2b057287 */ /* 0x000fe20008000000 */
[----:B----4-:R-:W-:-:S05]  /*12850*/  IMAD.U32 R18, R56, 0x10000, RZ ;  /* 0x0001000038127824 */ /* 0x010fca00078e00ff */
[----:B------:R-:W-:-:S05]  /*12860*/  LOP3.LUT R18, R18, 0x600000, RZ, 0xc0, !PT ;  /* 0x0060000012127812 */ /* 0x000fca00078ec0ff */
[----:B-1----:R-:W-:Y:S01]  /*12870*/  VIADD R0, R18, UR4 ;  /* 0x0000000412007c36 */ /* 0x002fe20008000000 */
[----:B------:R-:W-:-:S04]  /*12880*/  USEL UR4, UR48, UR50, UP0 ;  /* 0x0000003230047287 */ /* 0x000fc80008000000 */
[----:B------:R-:W-:Y:S01]  /*12890*/  UISETP.GT.U32.AND UP0, UPT, UR4, 0x1, UPT ;  /* 0x000000010400788c */ /* 0x000fe2000bf04070 */
[----:B------:R-:W1:Y:S02]  /*128a0*/  SHFL.IDX PT, R0, R0, RZ, 0x1f ;  /* 0x00001fff00007589 */ /* 0x000e6400000e0000 */
[----:B-1----:R-:W-:-:S06]  /*128b0*/  R2UR UR38, R0 ;  /* 0x00000000002672ca */ /* 0x002fcc00000e0000 */
[----:B--2---:R-:W-:Y:S09]  /*128c0*/  BRA.U UP0, `(.L_x_260) ;  /* 0x0000000100047547 */ /* 0x004ff2000b800000 */
[----:B--23--:R-:W-:Y:S05]  /*128d0*/  BPT.TRAP 0x1 ;  /* 0x000000040000795c */ /* 0x00cfea0000300000 */
.L_x_260:
[----:B------:R-:W1:Y:S01]  /*128e0*/  S2UR UR36, SR_CgaCtaId ;  /* 0x00000000002479c3 */ /* 0x000e620000008800 */
[----:B------:R-:W-:Y:S01]  /*128f0*/  UISETP.NE.AND UP0, UPT, UR40, URZ, UPT ;  /* 0x000000ff2800728c */ /* 0x000fe2000bf05270 */
[----:B------:R-:W-:Y:S01]  /*12900*/  IMAD.U32 R3, RZ, RZ, UR5 ;  /* 0x00000005ff037e24 */ /* 0x000fe2000f8e00ff */
[----:B------:R-:W-:Y:S01]  /*12910*/  UMOV UR4, 0x400 ;  /* 0x0000040000047882 */ /* 0x000fe20000000000 */
[----:B------:R-:W-:Y:S01]  /*12920*/  SHF.R.U32.HI R56, RZ, 0x5, R56 ;  /* 0x00000005ff387819 */ /* 0x000fe20000011638 */
[----:B------:R-:W-:Y:S01]  /*12930*/  USEL UR5, URZ, 0x80, UP0 ;  /* 0x00000080ff057887 */ /* 0x000fe20008000000 */
[----:B------:R-:W-:Y:S02]  /*12940*/  SHF.R.U32.HI R22, RZ, 0x15, R18 ;  /* 0x00000015ff167819 */ /* 0x000fe40000011612 */
[----:B------:R-:W-:Y:S02]  /*12950*/  SHF.L.U32 R3, R3, 0x1f, RZ ;  /* 0x0000001f03037819 */ /* 0x000fe400000006ff */
[----:B------:R-:W-:-:S02]  /*12960*/  LOP3.LUT R19, R56, 0x3, RZ, 0xc0, !PT ;  /* 0x0000000338137812 */ /* 0x000fc400078ec0ff */
[----:B------:R-:W-:Y:S02]  /*12970*/  LOP3.LUT R18, R18, UR5, RZ, 0xfc, !PT ;  /* 0x0000000512127c12 */ /* 0x000fe4000f8efcff */
[----:B------:R-:W-:Y:S01]  /*12980*/  ISETP.NE.AND P0, PT, R19, R22, PT ;  /* 0x000000161300720c */ /* 0x000fe20003f05270 */
[----:B-1----:R-:W-:-:S04]  /*12990*/  ULEA UR36, UR36, UR4, 0x18 ;  /* 0x0000000424247291 */ /* 0x002fc8000f8ec0ff */
[----:B------:R-:W-:Y:S02]  /*129a0*/  UIADD3 UR4, UPT, UPT, UR36, 0x28060, URZ ;  /* 0x0002806024047890 */ /* 0x000fe4000fffe0ff */
[----:B------:R-:W-:-:S09]  /*129b0*/  @UP0 UIADD3 UR4, UPT, UPT, UR36, 0x28050, URZ ;  /* 0x0002805024040890 */ /* 0x000fd2000fffe0ff */
[----:B------:R-:W1:Y:S02]  /*129c0*/  SYNCS.PHASECHK.TRANS64.TRYWAIT P1, [UR4], R3 ;  /* 0x00000003ff0075a7 */ /* 0x000e640008021104 */
[----:B-1----:R-:W-:Y:S05]  /*129d0*/  @!P1 BRA `(.L_x_261) ;  /* 0x000000f4008c9947 */ /* 0x002fea0003800000 */
.L_x_444:
        /* <DEDUP_REMOVED lines=17> */
.L_x_262:
[C---:B-1----:R-:W-:Y:S01]  /*12af0*/  VIADD R0, R18.reuse, 0x20 ;  /* 0x0000002012007836 */ /* 0x042fe20000000000 */
[----:B------:R-:W-:Y:S05]  /*12b00*/  WARPSYNC.ALL ;  /* 0x0000000000007948 */ /* 0x000fea0003800000 */
[----:B------:R-:W-:Y:S02]  /*12b10*/  SHF.R.U32.HI R0, RZ, 0x15, R0 ;  /* 0x00000015ff007819 */ /* 0x000fe40000011600 */
[----:B------:R-:W-:Y:S02]  /*12b20*/  R2UR UR4, R18 ;  /* 0x00000000120472ca */ /* 0x000fe400000e0000 */
[----:B------:R-:W-:-:S11]  /*12b30*/  ISETP.NE.AND P0, PT, R19, R0, PT ;  /* 0x000000001300720c */ /* 0x000fd60003f05270 */
[----:B------:R-:W1:Y:S02]  /*12b40*/  LDTM.x32 R124, tmem[UR4] ;  /* 0x00000004007c79ee */ /* 0x000e6400082c0000 */
[----:B-1----:R-:W-:Y:S05]  /*12b50*/  @!P0 BRA `(.L_x_263) ;  /* 0x0000000000408947 */ /* 0x002fea0003800000 */
[----:B------:R-:W-:Y:S01]  /*12b60*/  MOV R14, 0x8 ;  /* 0x00000008000e7802 */ /* 0x000fe20000000f00 */
[----:B------:R-:W1:Y:S01]  /*12b70*/  LDCU.64 UR8, c[0x4][0xb0] ;  /* 0x01001600ff0877ac */ /* 0x000e620008000a00 */
[----:B------:R-:W-:Y:S02]  /*12b80*/  HFMA2 R12, -RZ, RZ, 0, 5.9604644775390625e-08 ;  /* 0x00000001ff0c7431 */ /* 0x000fe400000001ff */
[----:B------:R-:W-:Y:S01]  /*12b90*/  IMAD.MOV.U32 R8, RZ, RZ, 0x192 ;  /* 0x00000192ff087424 */ /* 0x000fe200078e00ff */
[----:B------:R-:W4:Y:S01]  /*12ba0*/  LDCU.64 UR6, c[0x4][0xb8] ;  /* 0x01001700ff0677ac */ /* 0x000f220008000a00 */
[----:B------:R-:W2:Y:S01]  /*12bb0*/  LDC.64 R14, c[0x4][R14] ;  /* 0x010000000e0e7b82 */ /* 0x000ea20000000a00 */
[----:B------:R-:W-:Y:S01]  /*12bc0*/  IMAD.MOV.U32 R13, RZ, RZ, RZ ;  /* 0x000000ffff0d7224 */ /* 0x000fe200078e00ff */
[----:B------:R-:W5:Y:S01]  /*12bd0*/  LDCU.64 UR4, c[0x4][0x10] ;  /* 0x01000200ff0477ac */ /* 0x000f620008000a00 */
[----:B-1----:R-:W-:Y:S01]  /*12be0*/  IMAD.U32 R4, RZ, RZ, UR8 ;  /* 0x00000008ff047e24 */ /* 0x002fe2000f8e00ff */
[----:B------:R-:W-:Y:S01]  /*12bf0*/  MOV R5, UR9 ;  /* 0x0000000900057c02 */ /* 0x000fe20008000f00 */
[----:B----4-:R-:W-:Y:S01]  /*12c00*/  IMAD.U32 R6, RZ, RZ, UR6 ;  /* 0x00000006ff067e24 */ /* 0x010fe2000f8e00ff */
[----:B------:R-:W-:Y:S01]  /*12c10*/  MOV R7, UR7 ;  /* 0x0000000700077c02 */ /* 0x000fe20008000f00 */
[----:B-----5:R-:W-:Y:S01]  /*12c20*/  IMAD.U32 R10, RZ, RZ, UR4 ;  /* 0x00000004ff0a7e24 */ /* 0x020fe2000f8e00ff */
[----:B------:R-:W-:-:S02]  /*12c30*/  MOV R11, UR5 ;  /* 0x00000005000b7c02 */ /* 0x000fc40008000f00 */
[----:B------:R-:W-:-:S07]  /*12c40*/  LEPC R20, `(.L_x_263) ;  /* 0x000000001014794e */ /* 0x000fce0000000000 */
[----:B--23--:R-:W-:Y:S05]  /*12c50*/  CALL.ABS.NOINC R14 ;  /* 0x000000000e007343 */ /* 0x00cfea0003c00000 */
.L_x_263:
[C---:B------:R-:W-:Y:S01]  /*12c60*/  VIADD R0, R18.reuse, 0x40 ;  /* 0x0000004012007836 */ /* 0x040fe20000000000 */
[----:B------:R-:W-:Y:S05]  /*12c70*/  WARPSYNC.ALL ;  /* 0x0000000000007948 */ /* 0x000fea0003800000 */
[----:B------:R-:W-:Y:S02]  /*12c80*/  SHF.R.U32.HI R0, RZ, 0x15, R0 ;  /* 0x00000015ff007819 */ /* 0x000fe40000011600 */
[----:B------:R-:W-:Y:S02]  /*12c90*/  R2UR UR4, R18 ;  /* 0x00000000120472ca */ /* 0x000fe400000e0000 */
[----:B------:R-:W-:-:S11]  /*12ca0*/  ISETP.NE.AND P0, PT, R19, R0, PT ;  /* 0x000000001300720c */ /* 0x000fd60003f05270 */
[----:B------:R-:W1:Y:S02]  /*12cb0*/  LDTM.x32 R92, tmem[UR4+0x20] ;  /* 0x00002004005c79ee */ /* 0x000e6400082c0000 */
        /* <DEDUP_REMOVED lines=17> */
.L_x_264:
        /* <DEDUP_REMOVED lines=23> */
.L_x_265:
[C---:B------:R-:W-:Y:S01]  /*12f40*/  FMNMX3 R3, R156.reuse, R124, R128, !PT ;  /* 0x0000007c9c037276 */ /* 0x040fe20007800080 */
[----:B------:R-:W-:Y:S05]  /*12f50*/  WARPSYNC.ALL ;  /* 0x0000000000007948 */ /* 0x000fea0003800000 */
[C---:B------:R-:W-:Y:S02]  /*12f60*/  FMNMX3 R0, R156.reuse, R125, R129, !PT ;  /* 0x0000007d9c007276 */ /* 0x040fe40007800081 */
[----:B------:R-:W-:Y:S02]  /*12f70*/  FMNMX3 R5, R156, R126, R130, !PT ;  /* 0x0000007e9c057276 */ /* 0x000fe40007800082 */
[----:B------:R-:W-:-:S02]  /*12f80*/  FMNMX3 R3, R3, R132, R136, !PT ;  /* 0x0000008403037276 */ /* 0x000fc40007800088 */
[----:B------:R-:W-:Y:S02]  /*12f90*/  FMNMX3 R0, R0, R133, R137, !PT ;  /* 0x0000008500007276 */ /* 0x000fe40007800089 */
[----:B------:R-:W-:Y:S02]  /*12fa0*/  FMNMX3 R6, R156, R127, R131, !PT ;  /* 0x0000007f9c067276 */ /* 0x000fe40007800083 */
[----:B------:R-:W-:Y:S02]  /*12fb0*/  FMNMX3 R5, R5, R134, R138, !PT ;  /* 0x0000008605057276 */ /* 0x000fe4000780008a */
[----:B------:R-:W-:Y:S02]  /*12fc0*/  FMNMX3 R3, R3, R140, R144, !PT ;  /* 0x0000008c03037276 */ /* 0x000fe40007800090 */
[----:B------:R-:W-:Y:S02]  /*12fd0*/  FMNMX3 R0, R0, R141, R145, !PT ;  /* 0x0000008d00007276 */ /* 0x000fe40007800091 */
[----:B------:R-:W-:-:S02]  /*12fe0*/  FMNMX3 R6, R6, R135, R139, !PT ;  /* 0x0000008706067276 */ /* 0x000fc4000780008b */
[----:B------:R-:W-:Y:S02]  /*12ff0*/  FMNMX3 R5, R5, R142, R146, !PT ;  /* 0x0000008e05057276 */ /* 0x000fe40007800092 */
[----:B------:R-:W-:Y:S02]  /*13000*/  R2UR UR4, R18 ;  /* 0x00000000120472ca */ /* 0x000fe400000e0000 */
[----:B------:R-:W-:Y:S02]  /*13010*/  FMNMX3 R3, R3, R148, R152, !PT ;  /* 0x0000009403037276 */ /* 0x000fe40007800098 */
[----:B------:R-:W-:Y:S02]  /*13020*/  FMNMX3 R0, R0, R149, R153, !PT ;  /* 0x0000009500007276 */ /* 0x000fe40007800099 */
[----:B------:R-:W-:Y:S02]  /*13030*/  FMNMX3 R6, R6, R143, R147, !PT ;  /* 0x0000008f06067276 */ /* 0x000fe40007800093 */
[----:B------:R-:W-:-:S02]  /*13040*/  FMNMX3 R5, R5, R150, R154, !PT ;  /* 0x0000009605057276 */ /* 0x000fc4000780009a */
[----:B------:R-:W-:Y:S02]  /*13050*/  FMNMX3 R3, R3, R92, R96, !PT ;  /* 0x0000005c03037276 */ /* 0x000fe40007800060 */
[----:B------:R-:W-:Y:S01]  /*13060*/  FMNMX3 R0, R0, R93, R97, !PT ;  /* 0x0000005d00007276 */ /* 0x000fe20007800061 */
[----:B------:R-:W1:Y:S01]  /*13070*/  LDTM.x32 R60, tmem[UR4+0x60] ;  /* 0x00006004003c79ee */ /* 0x000e6200082c0000 */
[----:B------:R-:W-:Y:S02]  /*13080*/  FMNMX3 R6, R6, R151, R155, !PT ;  /* 0x0000009706067276 */ /* 0x000fe4000780009b */
[----:B------:R-:W-:Y:S02]  /*13090*/  FMNMX3 R5, R5, R94, R98, !PT ;  /* 0x0000005e05057276 */ /* 0x000fe40007800062 */
        /* <DEDUP_REMOVED lines=28> */
[----:B-1----:R-:W-:Y:S02]  /*13260*/  FMNMX3 R3, R3, R60, R64, !PT ;  /* 0x0000003c03037276 */ /* 0x002fe40007800040 */
        /* <DEDUP_REMOVED lines=15> */
[----:B------:R-:W-:Y:S02]  /*13360*/  ISETP.NE.AND P0, PT, R19, R22, PT ;  /* 0x000000161300720c */ /* 0x000fe40003f05270 */
[----:B------:R-:W-:Y:S02]  /*13370*/  FMNMX3 R17, R6, R87, R91, !PT ;  /* 0x0000005706117276 */ /* 0x000fe4000780005b */
[----:B------:R-:W-:-:S04]  /*13380*/  FMNMX3 R0, R4, R3, R0, !PT ;  /* 0x0000000304007276 */ /* 0x000fc80007800000 */
[----:B------:R-:W-:-:S04]  /*13390*/  FMNMX R17, R17, R0, !PT ;  /* 0x0000000011117209 */ /* 0x000fc80007800000 */
[----:B------:R-:W-:-:S04]  /*133a0*/  FSETP.NEU.AND P1, PT, R17, -INF , PT ;  /* 0xff8000001100780b */ /* 0x000fc80003f2d000 */
[----:B------:R-:W-:Y:S01]  /*133b0*/  FSEL R157, R17, RZ, P1 ;  /* 0x000000ff119d7208 */ /* 0x000fe20000800000 */
[----:B------:R-:W-:Y:S08]  /*133c0*/  @!P0 BRA `(.L_x_266) ;  /* 0x0000000000408947 */ /* 0x000ff00003800000 */
        /* <DEDUP_REMOVED lines=16> */
.L_x_266:
[----:B------:R-:W-:Y:S05]  /*134d0*/  WARPSYNC.ALL ;  /* 0x0000000000007948 */ /* 0x000fea0003800000 */
[----:B------:R-:W-:Y:S02]  /*134e0*/  R2UR UR4, R18 ;  /* 0x00000000120472ca */ /* 0x000fe400000e0000 */
[----:B------:R-:W-:-:S11]  /*134f0*/  ISETP.NE.AND P0, PT, RZ, UR47, PT ;  /* 0x0000002fff007c0c */ /* 0x000fd6000bf05270 */
[----:B------:R1:W-:Y:S02]  /*13500*/  STTM.x2 tmem[UR4], R156 ;  /* 0x0000009c000079ed */ /* 0x0003e400080c0004 */
[----:B------:R-:W-:Y:S05]  /*13510*/  @P0 BRA `(.L_x_267) ;  /* 0x0000000000040947 */ /* 0x000fea0003800000 */
[----:B--23--:R-:W-:Y:S05]  /*13520*/  BPT.TRAP 0x1 ;  /* 0x000000040000795c */ /* 0x00cfea0000300000 */
.L_x_267:
[----:B------:R-:W-:Y:S01]  /*13530*/  UISETP.NE.AND UP0, UPT, UR40, URZ, UPT ;  /* 0x000000ff2800728c */ /* 0x000fe2000bf05270 */
[----:B------:R-:W-:Y:S01]  /*13540*/  MOV R3, UR44 ;  /* 0x0000002c00037c02 */ /* 0x000fe20008000f00 */
[----:B------:R-:W-:Y:S01]  /*13550*/  USHF.L.U32 UR5, UR49, 0x3, URZ ;  /* 0x0000000331057899 */ /* 0x000fe200080006ff */
[----:B------:R-:W-:Y:S01]  /*13560*/  FSETP.NEU.AND P0, PT, R17, -INF , PT ;  /* 0xff8000001100780b */ /* 0x000fe20003f0d000 */
[----:B------:R-:W-:Y:S01]  /*13570*/  UIADD3 UR4, UPT, UPT, UR36, 0x28080, URZ ;  /* 0x0002808024047890 */ /* 0x000fe2000fffe0ff */
[----:B------:R-:W-:Y:S01]  /*13580*/  SHF.L.U32 R3, R3, 0x1f, RZ ;  /* 0x0000001f03037819 */ /* 0x000fe200000006ff */
[----:B------:R-:W-:Y:S01]  /*13590*/  UIADD3 UR7, UPT, UPT, UR5, 0x280d0, UR36 ;  /* 0x000280d005077890 */ /* 0x000fe2000fffe024 */
[----:B------:R-:W-:Y:S01]  /*135a0*/  FSEL R0, R17, RZ, P0 ;  /* 0x000000ff11007208 */ /* 0x000fe20000000000 */
[----:B------:R-:W-:-:S03]  /*135b0*/  USEL UR6, UR46, UR45, UP0 ;  /* 0x0000002d2e067287 */ /* 0x000fc60008000000 */
[----:B------:R-:W-:Y:S01]  /*135c0*/  @UP0 UIADD3 UR4, UPT, UPT, UR36, 0x28070, URZ ;  /* 0x0002807024040890 */ /* 0x000fe2000fffe0ff */
[----:B--2---:R-:W-:Y:S01]  /*135d0*/  FMUL R0, R0, -UR37 ;  /* 0x8000002500007c20 */ /* 0x004fe20008400000 */
[----:B------:R-:W-:-:S03]  /*135e0*/  ULOP3.LUT UR39, UR6, 0x1, URZ, 0x3c, !UPT ;  /* 0x0000000106277892 */ /* 0x000fc6000f8e3cff */
[--C-:B------:R-:W-:Y:S02]  /*135f0*/  FFMA2 R18, R124.F32x2.HI_LO, UR37.F32, R0.reuse.F32 ;  /* 0x000000257c127c49 */ /* 0x100fe40009200000 */
[--C-:B------:R-:W-:Y:S02]  /*13600*/  FFMA2 R22, R126.F32x2.HI_LO, UR37.F32, R0.reuse.F32 ;  /* 0x000000257e167c49 */ /* 0x100fe40009200000 */
[----:B------:R-:W-:Y:S01]  /*13610*/  SYNCS.ARRIVE.TRANS64.A1T0 RZ, [UR4], RZ ;  /* 0x000000ffffff79a7 */ /* 0x000fe20008100004 */
[----:B------:R-:W-:Y:S01]  /*13620*/  FSETP.GEU.AND P4, PT, R18, -126, PT ;  /* 0xc2fc00001200780b */ /* 0x000fe20003f8e000 */
[----:B------:R-:W-:Y:S01]  /*13630*/  ULOP3.LUT UR4, UR5, 0x8, URZ, 0x3c, !UPT ;  /* 0x0000000805047892 */ /* 0x000fe2000f8e3cff */
[----:B------:R-:W-:Y:S01]  /*13640*/  FSETP.GEU.AND P3, PT, R19, -126, PT ;  /* 0xc2fc00001300780b */ /* 0x000fe20003f6e000 */
[--C-:B------:R-:W-:Y:S01]  /*13650*/  FFMA2 R124, R128.F32x2.HI_LO, UR37.F32, R0.reuse.F32 ;  /* 0x00000025807c7c49 */ /* 0x100fe20009200000 */
[----:B------:R-:W-:Y:S01]  /*13660*/  FSETP.GEU.AND P2, PT, R22, -126, PT ;  /* 0xc2fc00001600780b */ /* 0x000fe20003f4e000 */
[----:B------:R-:W-:Y:S01]  /*13670*/  UIADD3 UR4, UPT, UPT, UR4, 0x280d0, UR36 ;  /* 0x000280d004047890 */ /* 0x000fe2000fffe024 */
[----:B------:R-:W-:Y:S01]  /*13680*/  FSETP.GEU.AND P1, PT, R23, -126, PT ;  /* 0xc2fc00001700780b */ /* 0x000fe20003f2e000 */
[----:B------:R-:W2:Y:S01]  /*13690*/  SYNCS.PHASECHK.TRANS64.TRYWAIT P5, [UR7], R3 ;  /* 0x00000003ff0075a7 */ /* 0x000ea200080a1107 */
[----:B------:R-:W-:Y:S01]  /*136a0*/  FSETP.GEU.AND P0, PT, R124, -126, PT ;  /* 0xc2fc00007c00780b */ /* 0x000fe20003f0e000 */
[----:B------:R-:W-:Y:S01]  /*136b0*/  FFMA2 R126, R130.F32x2.HI_LO, UR37.F32, R0.F32 ;  /* 0x00000025827e7c49 */ /* 0x000fe20009200000 */
[----:B------:R-:W-:-:S03]  /*136c0*/  FSETP.GEU.AND P6, PT, R125, -126, PT ;  /* 0xc2fc00007d00780b */ /* 0x000fc60003fce000 */
[----:B------:R-:W-:Y:S02]  /*136d0*/  @!P4 FMUL R18, R18, 0.5 ;  /* 0x3f0000001212c820 */ /* 0x000fe40000400000 */
[----:B------:R-:W-:Y:S02]  /*136e0*/  @!P3 FMUL R19, R19, 0.5 ;  /* 0x3f0000001313b820 */ /* 0x000fe40000400000 */
[----:B------:R-:W-:Y:S02]  /*136f0*/  @!P2 FMUL R22, R22, 0.5 ;  /* 0x3f0000001616a820 */ /* 0x000fe40000400000 */
[----:B------:R-:W-:Y:S01]  /*13700*/  @!P1 FMUL R23, R23, 0.5 ;  /* 0x3f00000017179820 */ /* 0x000fe20000400000 */
[----:B------:R-:W4:Y:S08]  /*13710*/  MUFU.EX2 R18, R18 ;  /* 0x0000001200127308 */ /* 0x000f300000000800 */
[----:B------:R-:W1:Y:S08]  /*13720*/  MUFU.EX2 R19, R19 ;  /* 0x0000001300137308 */ /* 0x000e700000000800 */
[----:B------:R-:W1:Y:S08]  /*13730*/  MUFU.EX2 R22, R22 ;  /* 0x0000001600167308 */ /* 0x000e700000000800 */
[----:B------:R-:W1:Y:S02]  /*13740*/  MUFU.EX2 R23, R23 ;  /* 0x0000001700177308 */ /* 0x000e640000000800 */
[----:B-12-4-:R-:W-:Y:S05]  /*13750*/  @!P5 BRA `(.L_x_268) ;  /* 0x000000e80044d947 */ /* 0x016fea0003800000 */
.L_x_446:
[----:B------:R-:W-:Y:S01]  /*13760*/  @!P0 FMUL R124, R124, 0.5 ;  /* 0x3f0000007c7c8820 */ /* 0x000fe20000400000 */
[--C-:B------:R-:W-:Y:S01]  /*13770*/  FFMA2 R128, R132.F32x2.HI_LO, UR37.F32, R0.reuse.F32 ;  /* 0x0000002584807c49 */ /* 0x100fe20009200000 */
[----:B------:R-:W-:Y:S01]  /*13780*/  FSETP.GEU.AND P5, PT, R126, -126, PT ;  /* 0xc2fc00007e00780b */ /* 0x000fe20003fae000 */
[----:B------:R-:W-:Y:S01]  /*13790*/  @!P4 FMUL R18, R18, R18 ;  /* 0x000000121212c220 */ /* 0x000fe20000400000 */
[--C-:B------:R-:W-:Y:S01]  /*137a0*/  FFMA2 R130, R134.F32x2.HI_LO, UR37.F32, R0.reuse.F32 ;  /* 0x0000002586827c49 */ /* 0x100fe20009200000 */
[----:B------:R-:W-:Y:S01]  /*137b0*/  FSETP.GEU.AND P4, PT, R127, -126, PT ;  /* 0xc2fc00007f00780b */ /* 0x000fe20003f8e000 */
[----:B------:R-:W2:Y:S01]  /*137c0*/  MUFU.EX2 R124, R124 ;  /* 0x0000007c007c7308 */ /* 0x000ea20000000800 */
[----:B------:R-:W-:Y:S01]  /*137d0*/  @!P3 FMUL R19, R19, R19 ;  /* 0x000000131313b220 */ /* 0x000fe20000400000 */
[----:B------:R-:W-:Y:S01]  /*137e0*/  FSETP.GEU.AND P3, PT, R128, -126, PT ;  /* 0xc2fc00008000780b */ /* 0x000fe20003f6e000 */
[----:B------:R-:W-:Y:S01]  /*137f0*/  @!P2 FMUL R22, R22, R22 ;  /* 0x000000161616a220 */ /* 0x000fe20000400000 */
[----:B------:R-:W-:Y:S01]  /*13800*/  @!P1 FMUL R23, R23, R23 ;  /* 0x0000001717179220 */ /* 0x000fe20000400000 */
[----:B------:R-:W-:Y:S01]  /*13810*/  FSETP.GEU.AND P2, PT, R129, -126, PT ;  /* 0xc2fc00008100780b */ /* 0x000fe20003f4e000 */
[----:B------:R-:W-:Y:S01]  /*13820*/  @!P6 FMUL R125, R125, 0.5 ;  /* 0x3f0000007d7de820 */ /* 0x000fe20000400000 */
[----:B------:R-:W-:Y:S01]  /*13830*/  FSETP.GEU.AND P1, PT, R130, -126, PT ;  /* 0xc2fc00008200780b */ /* 0x000fe20003f2e000 */
[--C-:B------:R-:W-:Y:S01]  /*13840*/  FFMA2 R132, R136.F32x2.HI_LO, UR37.F32, R0.reuse.F32 ;  /* 0x0000002588847c49 */ /* 0x100fe20009200000 */
[----:B------:R-:W-:Y:S01]  /*13850*/  USHF.R.U32.HI UR5, URZ, 0x15, UR38 ;  /* 0x00000015ff057899 */ /* 0x000fe20008011626 */
[----:B------:R-:W-:Y:S01]  /*13860*/  @!P5 FMUL R126, R126, 0.5 ;  /* 0x3f0000007e7ed820 */ /* 0x000fe20000400000 */
[--C-:B------:R-:W-:Y:S01]  /*13870*/  FFMA2 R134, R138.F32x2.HI_LO, UR37.F32, R0.reuse.F32 ;  /* 0x000000258a867c49 */ /* 0x100fe20009200000 */
[----:B------:R-:W4:Y:S01]  /*13880*/  MUFU.EX2 R125, R125 ;  /* 0x0000007d007d7308 */ /* 0x000f220000000800 */
[----:B------:R-:W-:Y:S01]  /*13890*/  @!P4 FMUL R127, R127, 0.5 ;  /* 0x3f0000007f7fc820 */ /* 0x000fe20000400000 */
[--C-:B------:R-:W-:Y:S01]  /*138a0*/  FFMA2 R136, R140.F32x2.HI_LO, UR37.F32, R0.reuse.F32 ;  /* 0x000000258c887c49 */ /* 0x100fe20009200000 */
[----:B-1----:R-:W-:Y:S01]  /*138b0*/  MOV R3, UR5 ;  /* 0x0000000500037c02 */ /* 0x002fe20008000f00 */
[----:B------:R-:W-:Y:S01]  /*138c0*/  @!P3 FMUL R128, R128, 0.5 ;  /* 0x3f0000008080b820 */ /* 0x000fe20000400000 */
[----:B--2---:R-:W-:Y:S01]  /*138d0*/  @!P0 FMUL R124, R124, R124 ;  /* 0x0000007c7c7c8220 */ /* 0x004fe20000400000 */
[----:B------:R-:W-:Y:S01]  /*138e0*/  FSETP.GEU.AND P0, PT, R131, -126, PT ;  /* 0xc2fc00008300780b */ /* 0x000fe20003f0e000 */
[----:B------:R-:W-:Y:S01]  /*138f0*/  @!P2 FMUL R129, R129, 0.5 ;  /* 0x3f0000008181a820 */ /* 0x000fe20000400000 */
[----:B------:R-:W-:Y:S01]  /*13900*/  @!P1 FMUL R130, R130, 0.5 ;  /* 0x3f00000082829820 */ /* 0x000fe20000400000 */
[----:B------:R-:W1:Y:S01]  /*13910*/  MUFU.EX2 R126, R126 ;  /* 0x0000007e007e7308 */ /* 0x000e620000000800 */
[--C-:B------:R-:W-:Y:S01]  /*13920*/  FFMA2 R138, R142.F32x2.HI_LO, UR37.F32, R0.reuse.F32 ;  /* 0x000000258e8a7c49 */ /* 0x100fe20009200000 */
[----:B------:R-:W-:Y:S01]  /*13930*/  UISETP.NE.AND UP0, UPT, UR40, URZ, UPT ;  /* 0x000000ff2800728c */ /* 0x000fe2000bf05270 */
[--C-:B------:R-:W-:Y:S01]  /*13940*/  FFMA2 R140, R144.F32x2.HI_LO, UR37.F32, R0.reuse.F32 ;  /* 0x00000025908c7c49 */ /* 0x100fe20009200000 */
[----:B------:R-:W-:Y:S01]  /*13950*/  ULOP3.LUT UR44, UR44, 0x1, URZ, 0x3c, !UPT ;  /* 0x000000012c2c7892 */ /* 0x000fe2000f8e3cff */
[--C-:B------:R-:W-:Y:S01]  /*13960*/  FFMA2 R142, R146.F32x2.HI_LO, UR37.F32, R0.reuse.F32 ;  /* 0x00000025928e7c49 */ /* 0x100fe20009200000 */
[----:B------:R-:W-:Y:S01]  /*13970*/  USEL UR46, UR39, UR46, UP0 ;  /* 0x0000002e272e7287 */ /* 0x000fe20008000000 */
[--C-:B------:R-:W-:Y:S01]  /*13980*/  FFMA2 R144, R148.F32x2.HI_LO, UR37.F32, R0.reuse.F32 ;  /* 0x0000002594907c49 */ /* 0x100fe20009200000 */
[----:B------:R-:W2:Y:S01]  /*13990*/  MUFU.EX2 R127, R127 ;  /* 0x0000007f007f7308 */ /* 0x000ea20000000800 */
[----:B----4-:R-:W-:Y:S01]  /*139a0*/  @!P6 FMUL R125, R125, R125 ;  /* 0x0000007d7d7de220 */ /* 0x010fe20000400000 */
[----:B------:R-:W-:Y:S01]  /*139b0*/  @!P0 FMUL R131, R131, 0.5 ;  /* 0x3f00000083838820 */ /* 0x000fe20000400000 */
[----:B------:R-:W-:Y:S01]  /*139c0*/  FSETP.GEU.AND P6, PT, R132, -126, PT ;  /* 0xc2fc00008400780b */ /* 0x000fe20003fce000 */
[--C-:B------:R-:W-:Y:S01]  /*139d0*/  FFMA2 R146, R150.F32x2.HI_LO, UR37.F32, R0.reuse.F32 ;  /* 0x0000002596927c49 */ /* 0x100fe20009200000 */
[----:B------:R-:W-:Y:S01]  /*139e0*/  USEL UR45, UR45, UR39, UP0 ;  /* 0x000000272d2d7287 */ /* 0x000fe20008000000 */
[--C-:B------:R-:W-:Y:S01]  /*139f0*/  FFMA2 R148, R152.F32x2.HI_LO, UR37.F32, R0.reuse.F32 ;  /* 0x0000002598947c49 */ /* 0x100fe20009200000 */
[----:B------:R-:W-:Y:S01]  /*13a00*/  SYNCS.ARRIVE.TRANS64.A1T0 RZ, [UR4], RZ ;  /* 0x000000ffffff79a7 */ /* 0x000fe20008100004 */
[----:B------:R-:W4:Y:S01]  /*13a10*/  MUFU.EX2 R128, R128 ;  /* 0x0000008000807308 */ /* 0x000f220000000800 */
[----:B-1----:R-:W-:Y:S01]  /*13a20*/  @!P5 FMUL R126, R126, R126 ;  /* 0x0000007e7e7ed220 */ /* 0x002fe20000400000 */
[----:B------:R-:W-:Y:S01]  /*13a30*/  FSETP.GEU.AND P5, PT, R133, -126, PT ;  /* 0xc2fc00008500780b */ /* 0x000fe20003fae000 */
[--C-:B------:R-:W-:Y:S01]  /*13a40*/  FFMA2 R154, R154.F32x2.HI_LO, UR37.F32, R0.reuse.F32 ;  /* 0x000000259a9a7c49 */ /* 0x100fe20009200000 */
[----:B------:R-:W-:Y:S01]  /*13a50*/  F2FP.BF16.F32.PACK_AB R57, R23, R22 ;  /* 0x000000161739723e */ /* 0x000fe200000010ff */
[--C-:B------:R-:W-:Y:S01]  /*13a60*/  FFMA2 R8, R92.F32x2.HI_LO, UR37.F32, R0.reuse.F32 ;  /* 0x000000255c087c49 */ /* 0x100fe20009200000 */
[----:B------:R-:W-:Y:S01]  /*13a70*/  F2FP.BF16.F32.PACK_AB R58, R125, R124 ;  /* 0x0000007c7d3a723e */ /* 0x000fe200000010ff */
[--C-:B------:R-:W-:Y:S01]  /*13a80*/  FFMA2 R6, R94.F32x2.HI_LO, UR37.F32, R0.reuse.F32 ;  /* 0x000000255e067c49 */ /* 0x100fe20009200000 */
[----:B------:R-:W1:Y:S01]  /*13a90*/  MUFU.EX2 R129, R129 ;  /* 0x0000008100817308 */ /* 0x000e620000000800 */
[----:B--2---:R-:W-:Y:S01]  /*13aa0*/  @!P4 FMUL R127, R127, R127 ;  /* 0x0000007f7f7fc220 */ /* 0x004fe20000400000 */
[----:B------:R-:W-:Y:S01]  /*13ab0*/  FSETP.GEU.AND P4, PT, R134, -126, PT ;  /* 0xc2fc00008600780b */ /* 0x000fe20003f8e000 */
[----:B------:R-:W-:Y:S01]  /*13ac0*/  @!P6 FMUL R132, R132, 0.5 ;  /* 0x3f0000008484e820 */ /* 0x000fe20000400000 */
[----:B------:R-:W-:-:S02]  /*13ad0*/  FFMA2 R4, R96.F32x2.HI_LO, UR37.F32, R0.F32 ;  /* 0x0000002560047c49 */ /* 0x000fc40009200000 */
[--C-:B------:R-:W-:Y:S01]  /*13ae0*/  FFMA2 R10, R98.F32x2.HI_LO, UR37.F32, R0.reuse.F32 ;  /* 0x00000025620a7c49 */ /* 0x100fe20009200000 */
[----:B------:R-:W-:Y:S01]  /*13af0*/  F2FP.BF16.F32.PACK_AB R59, R127, R126 ;  /* 0x0000007e7f3b723e */ /* 0x000fe200000010ff */
[----:B------:R-:W2:Y:S01]  /*13b00*/  MUFU.EX2 R130, R130 ;  /* 0x0000008200827308 */ /* 0x000ea20000000800 */
[----:B----4-:R-:W-:Y:S01]  /*13b10*/  @!P3 FMUL R128, R128, R128 ;  /* 0x000000808080b220 */ /* 0x010fe20000400000 */
[----:B------:R-:W-:Y:S01]  /*13b20*/  FSETP.GEU.AND P3, PT, R135, -126, PT ;  /* 0xc2fc00008700780b */ /* 0x000fe20003f6e000 */
[----:B------:R-:W-:Y:S01]  /*13b30*/  @!P5 FMUL R133, R133, 0.5 ;  /* 0x3f0000008585d820 */ /* 0x000fe20000400000 */
[--C-:B------:R-:W-:Y:S02]  /*13b40*/  FFMA2 R150, R122.F32x2.HI_LO, UR37.F32, R0.reuse.F32 ;  /* 0x000000257a967c49 */ /* 0x100fe40009200000 */
[--C-:B------:R-:W-:Y:S02]  /*13b50*/  FFMA2 R24, R24.F32x2.HI_LO, UR37.F32, R0.reuse.F32 ;  /* 0x0000002518187c49 */ /* 0x100fe40009200000 */
[----:B------:R-:W4:Y:S01]  /*13b60*/  MUFU.EX2 R131, R131 ;  /* 0x0000008300837308 */ /* 0x000f220000000800 */
[----:B-1----:R-:W-:Y:S01]  /*13b70*/  @!P2 FMUL R129, R129, R129 ;  /* 0x000000818181a220 */ /* 0x002fe20000400000 */
[----:B------:R-:W-:Y:S01]  /*13b80*/  FSETP.GEU.AND P2, PT, R136, -126, PT ;  /* 0xc2fc00008800780b */ /* 0x000fe20003f4e000 */
[----:B------:R-:W-:Y:S01]  /*13b90*/  @!P4 FMUL R134, R134, 0.5 ;  /* 0x3f0000008686c820 */ /* 0x000fe20000400000 */
[----:B------:R-:W-:-:S02]  /*13ba0*/  FFMA2 R26, R26.F32x2.HI_LO, UR37.F32, R0.F32 ;  /* 0x000000251a1a7c49 */ /* 0x000fc40009200000 */
[--C-:B------:R-:W-:Y:S02]  /*13bb0*/  FFMA2 R28, R28.F32x2.HI_LO, UR37.F32, R0.reuse.F32 ;  /* 0x000000251c1c7c49 */ /* 0x100fe40009200000 */
[----:B------:R-:W-:Y:S01]  /*13bc0*/  @!P3 FMUL R135, R135, 0.5 ;  /* 0x3f0000008787b820 */ /* 0x000fe20000400000 */
[----:B--2---:R-:W-:Y:S01]  /*13bd0*/  @!P1 FMUL R130, R130, R130 ;  /* 0x0000008282829220 */ /* 0x004fe20000400000 */
[----:B------:R-:W-:Y:S01]  /*13be0*/  FSETP.GEU.AND P1, PT, R137, -126, PT ;  /* 0xc2fc00008900780b */ /* 0x000fe20003f2e000 */
[----:B------:R-:W1:Y:S01]  /*13bf0*/  MUFU.EX2 R132, R132 ;  /* 0x0000008400847308 */ /* 0x000e620000000800 */
[--C-:B------:R-:W-:Y:S02]  /*13c00*/  FFMA2 R30, R30.F32x2.HI_LO, UR37.F32, R0.reuse.F32 ;  /* 0x000000251e1e7c49 */ /* 0x100fe40009200000 */
[--C-:B------:R-:W-:Y:S02]  /*13c10*/  FFMA2 R32, R32.F32x2.HI_LO, UR37.F32, R0.reuse.F32 ;  /* 0x0000002520207c49 */ /* 0x100fe40009200000 */
[----:B------:R-:W-:Y:S01]  /*13c20*/  @!P2 FMUL R136, R136, 0.5 ;  /* 0x3f0000008888a820 */ /* 0x000fe20000400000 */
[----:B----4-:R-:W-:Y:S01]  /*13c30*/  @!P0 FMUL R131, R131, R131 ;  /* 0x0000008383838220 */ /* 0x010fe20000400000 */
[----:B------:R-:W-:Y:S01]  /*13c40*/  FSETP.GEU.AND P0, PT, R138, -126, PT ;  /* 0xc2fc00008a00780b */ /* 0x000fe20003f0e000 */
[----:B------:R-:W2:Y:S01]  /*13c50*/  MUFU.EX2 R133, R133 ;  /* 0x0000008500857308 */ /* 0x000ea20000000800 */
[----:B------:R-:W-:-:S02]  /*13c60*/  FFMA2 R34, R34.F32x2.HI_LO, UR37.F32, R0.F32 ;  /* 0x0000002522227c49 */ /* 0x000fc40009200000 */
[--C-:B------:R-:W-:Y:S02]  /*13c70*/  FFMA2 R36, R36.F32x2.HI_LO, UR37.F32, R0.reuse.F32 ;  /* 0x0000002524247c49 */ /* 0x100fe40009200000 */
[----:B------:R-:W-:Y:S01]  /*13c80*/  @!P1 FMUL R137, R137, 0.5 ;  /* 0x3f00000089899820 */ /* 0x000fe20000400000 */
[--C-:B------:R-:W-:Y:S02]  /*13c90*/  FFMA2 R38, R38.F32x2.HI_LO, UR37.F32, R0.reuse.F32 ;  /* 0x0000002526267c49 */ /* 0x100fe40009200000 */
[----:B------:R-:W4:Y:S01]  /*13ca0*/  MUFU.EX2 R134, R134 ;  /* 0x0000008600867308 */ /* 0x000f220000000800 */
[----:B-1----:R-:W-:Y:S01]  /*13cb0*/  @!P6 FMUL R132, R132, R132 ;  /* 0x000000848484e220 */ /* 0x002fe20000400000 */
[----:B------:R-:W-:Y:S01]  /*13cc0*/  FSETP.GEU.AND P6, PT, R139, -126, PT ;  /* 0xc2fc00008b00780b */ /* 0x000fe20003fce000 */
[--C-:B------:R-:W-:Y:S02]  /*13cd0*/  FFMA2 R40, R40.F32x2.HI_LO, UR37.F32, R0.reuse.F32 ;  /* 0x0000002528287c49 */ /* 0x100fe40009200000 */
[----:B------:R-:W-:Y:S01]  /*13ce0*/  @!P0 FMUL R138, R138, 0.5 ;  /* 0x3f0000008a8a8820 */ /* 0x000fe20000400000 */
[----:B------:R-:W-:-:S02]  /*13cf0*/  FFMA2 R42, R42.F32x2.HI_LO, UR37.F32, R0.F32 ;  /* 0x000000252a2a7c49 */ /* 0x000fc40009200000 */
[----:B------:R-:W1:Y:S01]  /*13d00*/  MUFU.EX2 R135, R135 ;  /* 0x0000008700877308 */ /* 0x000e620000000800 */
[----:B--2---:R-:W-:Y:S01]  /*13d10*/  @!P5 FMUL R133, R133, R133 ;  /* 0x000000858585d220 */ /* 0x004fe20000400000 */
[----:B------:R-:W-:Y:S01]  /*13d20*/  FSETP.GEU.AND P5, PT, R140, -126, PT ;  /* 0xc2fc00008c00780b */ /* 0x000fe20003fae000 */
[--C-:B------:R-:W-:Y:S02]  /*13d30*/  FFMA2 R44, R44.F32x2.HI_LO, UR37.F32, R0.reuse.F32 ;  /* 0x000000252c2c7c49 */ /* 0x100fe40009200000 */
[--C-:B------:R-:W-:Y:S02]  /*13d40*/  FFMA2 R46, R46.F32x2.HI_LO, UR37.F32, R0.reuse.F32 ;  /* 0x000000252e2e7c49 */ /* 0x100fe40009200000 */
[----:B------:R-:W-:Y:S01]  /*13d50*/  @!P6 FMUL R139, R139, 0.5 ;  /* 0x3f0000008b8be820 */ /* 0x000fe20000400000 */
[----:B------:R-:W2:Y:S01]  /*13d60*/  MUFU.EX2 R136, R136 ;  /* 0x0000008800887308 */ /* 0x000ea20000000800 */
[----:B----4-:R-:W-:Y:S01]  /*13d70*/  @!P4 FMUL R134, R134, R134 ;  /* 0x000000868686c220 */ /* 0x010fe20000400000 */
[----:B------:R-:W-:Y:S01]  /*13d80*/  FSETP.GEU.AND P4, PT, R141, -126, PT ;  /* 0xc2fc00008d00780b */ /* 0x000fe20003f8e000 */
[----:B------:R-:W-:-:S02]  /*13d90*/  FFMA2 R48, R48.F32x2.HI_LO, UR37.F32, R0.F32 ;  /* 0x0000002530307c49 */ /* 0x000fc40009200000 */
[--C-:B------:R-:W-:Y:S02]  /*13da0*/  FFMA2 R50, R50.F32x2.HI_LO, UR37.F32, R0.reuse.F32 ;  /* 0x0000002532327c49 */ /* 0x100fe40009200000 */
[----:B------:R-:W-:Y:S01]  /*13db0*/  @!P5 FMUL R140, R140, 0.5 ;  /* 0x3f0000008c8cd820 */ /* 0x000fe20000400000 */
[----:B------:R-:W4:Y:S01]  /*13dc0*/  MUFU.EX2 R137, R137 ;  /* 0x0000008900897308 */ /* 0x000f220000000800 */
[----:B-1----:R-:W-:Y:S01]  /*13dd0*/  @!P3 FMUL R135, R135, R135 ;  /* 0x000000878787b220 */ /* 0x002fe20000400000 */
[----:B------:R-:W-:Y:S01]  /*13de0*/  FSETP.GEU.AND P3, PT, R142, -126, PT ;  /* 0xc2fc00008e00780b */ /* 0x000fe20003f6e000 */
[--C-:B------:R-:W-:Y:S02]  /*13df0*/  FFMA2 R52, R52.F32x2.HI_LO, UR37.F32, R0.reuse.F32 ;  /* 0x0000002534347c49 */ /* 0x100fe40009200000 */
[--C-:B------:R-:W-:Y:S02]  /*13e00*/  FFMA2 R54, R54.F32x2.HI_LO, UR37.F32, R0.reuse.F32 ;  /* 0x0000002536367c49 */ /* 0x100fe40009200000 */
[----:B------:R-:W-:Y:S01]  /*13e10*/  @!P4 FMUL R141, R141, 0.5 ;  /* 0x3f0000008d8dc820 */ /* 0x000fe20000400000 */
[----:B------:R-:W1:Y:S01]  /*13e20*/  MUFU.EX2 R138, R138 ;  /* 0x0000008a008a7308 */ /* 0x000e620000000800 */
[----:B--2---:R-:W-:Y:S01]  /*13e30*/  @!P2 FMUL R136, R136, R136 ;  /* 0x000000888888a220 */ /* 0x004fe20000400000 */
[----:B------:R-:W-:Y:S01]  /*13e40*/  FSETP.GEU.AND P2, PT, R143, -126, PT ;  /* 0xc2fc00008f00780b */ /* 0x000fe20003f4e000 */
[----:B------:R-:W-:-:S02]  /*13e50*/  FFMA2 R60, R60.F32x2.HI_LO, UR37.F32, R0.F32 ;  /* 0x000000253c3c7c49 */ /* 0x000fc40009200000 */
[--C-:B------:R-:W-:Y:S02]  /*13e60*/  FFMA2 R62, R62.F32x2.HI_LO, UR37.F32, R0.reuse.F32 ;  /* 0x000000253e3e7c49 */ /* 0x100fe40009200000 */
[----:B------:R-:W-:Y:S01]  /*13e70*/  @!P3 FMUL R142, R142, 0.5 ;  /* 0x3f0000008e8eb820 */ /* 0x000fe20000400000 */
[----:B------:R-:W2:Y:S01]  /*13e80*/  MUFU.EX2 R139, R139 ;  /* 0x0000008b008b7308 */ /* 0x000ea20000000800 */
[----:B----4-:R-:W-:Y:S01]  /*13e90*/  @!P1 FMUL R137, R137, R137 ;  /* 0x0000008989899220 */ /* 0x010fe20000400000 */
[----:B------:R-:W-:Y:S01]  /*13ea0*/  FSETP.GEU.AND P1, PT, R144, -126, PT ;  /* 0xc2fc00009000780b */ /* 0x000fe20003f2e000 */
[--C-:B------:R-:W-:Y:S02]  /*13eb0*/  FFMA2 R64, R64.F32x2.HI_LO, UR37.F32, R0.reuse.F32 ;  /* 0x0000002540407c49 */ /* 0x100fe40009200000 */
[--C-:B------:R-:W-:Y:S02]  /*13ec0*/  FFMA2 R66, R66.F32x2.HI_LO, UR37.F32, R0.reuse.F32 ;  /* 0x0000002542427c49 */ /* 0x100fe40009200000 */
[----:B------:R-:W-:Y:S01]  /*13ed0*/  @!P2 FMUL R143, R143, 0.5 ;  /* 0x3f0000008f8fa820 */ /* 0x000fe20000400000 */
[----:B------:R-:W4:Y:S01]  /*13ee0*/  MUFU.EX2 R140, R140 ;  /* 0x0000008c008c7308 */ /* 0x000f220000000800 */
[----:B-1----:R-:W-:Y:S01]  /*13ef0*/  @!P0 FMUL R138, R138, R138 ;  /* 0x0000008a8a8a8220 */ /* 0x002fe20000400000 */
[----:B------:R-:W-:Y:S01]  /*13f00*/  FSETP.GEU.AND P0, PT, R145, -126, PT ;  /* 0xc2fc00009100780b */ /* 0x000fe20003f0e000 */
[----:B------:R-:W-:-:S02]  /*13f10*/  FFMA2 R68, R68.F32x2.HI_LO, UR37.F32, R0.F32 ;  /* 0x0000002544447c49 */ /* 0x000fc40009200000 */
[--C-:B------:R-:W-:Y:S02]  /*13f20*/  FFMA2 R70, R70.F32x2.HI_LO, UR37.F32, R0.reuse.F32 ;  /* 0x0000002546467c49 */ /* 0x100fe40009200000 */
[----:B------:R-:W-:Y:S01]  /*13f30*/  @!P1 FMUL R144, R144, 0.5 ;  /* 0x3f00000090909820 */ /* 0x000fe20000400000 */
        /* <DEDUP_REMOVED lines=22> */
[----:B------:R-:W-:Y:S02]  /*140a0*/  FFMA2 R86, R86.F32x2.HI_LO, UR37.F32, R0.F32 ;  /* 0x0000002556567c49 */ /* 0x000fe40009200000 */
[----:B------:R-:W-:Y:S01]  /*140b0*/  @!P4 FMUL R148, R148, 0.5 ;  /* 0x3f0000009494c820 */ /* 0x000fe20000400000 */
[----:B------:R-:W2:Y:S01]  /*140c0*/  MUFU.EX2 R145, R145 ;  /* 0x0000009100917308 */ /* 0x000ea20000000800 */
[----:B----4-:R-:W-:Y:S01]  /*140d0*/  @!P2 FMUL R143, R143, R143 ;  /* 0x0000008f8f8fa220 */ /* 0x010fe20000400000 */
[----:B------:R-:W-:-:S05]  /*140e0*/  FSETP.GEU.AND P2, PT, R154, -126, PT ;  /* 0xc2fc00009a00780b */ /* 0x000fca0003f4e000 */
[----:B------:R-:W-:Y:S01]  /*140f0*/  @!P3 FMUL R149, R149, 0.5 ;  /* 0x3f0000009595b820 */ /* 0x000fe20000400000 */
[----:B------:R-:W4:Y:S01]  /*14100*/  MUFU.EX2 R146, R146 ;  /* 0x0000009200927308 */ /* 0x000f220000000800 */
[----:B-1----:R-:W-:Y:S01]  /*14110*/  @!P1 FMUL R144, R144, R144 ;  /* 0x0000009090909220 */ /* 0x002fe20000400000 */
[----:B------:R-:W-:-:S05]  /*14120*/  FSETP.GEU.AND P1, PT, R155, -126, PT ;  /* 0xc2fc00009b00780b */ /* 0x000fca0003f2e000 */
[----:B------:R-:W-:Y:S01]  /*14130*/  @!P2 FMUL R154, R154, 0.5 ;  /* 0x3f0000009a9aa820 */ /* 0x000fe20000400000 */
[----:B------:R-:W1:Y:S01]  /*14140*/  MUFU.EX2 R147, R147 ;  /* 0x0000009300937308 */ /* 0x000e620000000800 */
[----:B--2---:R-:W-:Y:S01]  /*14150*/  @!P0 FMUL R145, R145, R145 ;  /* 0x0000009191918220 */ /* 0x004fe20000400000 */
[----:B------:R-:W-:-:S05]  /*14160*/  FSETP.GEU.AND P0, PT, R8, -126, PT ;  /* 0xc2fc00000800780b */ /* 0x000fca0003f0e000 */
        /* <DEDUP_REMOVED lines=21> */
[----:B------:R1:W5:Y:S01]  /*142c0*/  MUFU.EX2 R95, R9 ;  /* 0x00000009005f7308 */ /* 0x0003620000000800 */
[----:B--2---:R-:W-:Y:S01]  /*142d0*/  @!P1 FMUL R93, R93, R93 ;  /* 0x0000005d5d5d9220 */ /* 0x004fe20000400000 */
[----:B------:R-:W-:-:S05]  /*142e0*/  FSETP.GEU.AND P1, PT, R10, -126, PT ;  /* 0xc2fc00000a00780b */ /* 0x000fca0003f2e000 */
[----:B------:R-:W-:Y:S01]  /*142f0*/  @!P2 FMUL R5, R5, 0.5 ;  /* 0x3f0000000505a820 */ /* 0x000fe20000400000 */
[----:B------:R-:W2:Y:S01]  /*14300*/  MUFU.EX2 R96, R6 ;  /* 0x0000000600607308 */ /* 0x000ea20000000800 */
[----:B----4-:R-:W-:Y:S01]  /*14310*/  @!P0 FMUL R94, R94, R94 ;  /* 0x0000005e5e5e8220 */ /* 0x010fe20000400000 */
[----:B------:R-:W-:-:S05]  /*14320*/  FSETP.GEU.AND P0, PT, R11, -126, PT ;  /* 0xc2fc00000b00780b */ /* 0x000fca0003f0e000 */
[----:B------:R-:W-:Y:S01]  /*14330*/  @!P1 FMUL R10, R10, 0.5 ;  /* 0x3f0000000a0a9820 */ /* 0x000fe20000400000 */
[----:B------:R4:W3:Y:S01]  /*14340*/  MUFU.EX2 R97, R7 ;  /* 0x0000000700617308 */ /* 0x0008e20000000800 */
[----:B-1----:R-:W-:Y:S02]  /*14350*/  FFMA2 R8, R100.F32x2.HI_LO, UR37.F32, R0.F32 ;  /* 0x0000002564087c49 */ /* 0x002fe40009200000 */
[----:B-----5:R-:W-:-:S03]  /*14360*/  @!P6 FMUL R95, R95, R95 ;  /* 0x0000005f5f5fe220 */ /* 0x020fc60000400000 */
[----:B------:R-:W-:Y:S01]  /*14370*/  FSETP.GEU.AND P6, PT, R8, -126, PT ;  /* 0xc2fc00000800780b */ /* 0x000fe20003fce000 */
[----:B------:R-:W-:Y:S01]  /*14380*/  @!P0 FMUL R11, R11, 0.5 ;  /* 0x3f0000000b0b8820 */ /* 0x000fe20000400000 */
[----:B------:R-:W1:Y:S01]  /*14390*/  MUFU.EX2 R98, R4 ;  /* 0x0000000400627308 */ /* 0x000e620000000800 */
[----:B--2---:R-:W-:Y:S01]  /*143a0*/  @!P5 FMUL R96, R96, R96 ;  /* 0x000000606060d220 */ /* 0x004fe20000400000 */
[----:B------:R-:W-:-:S06]  /*143b0*/  FSETP.GEU.AND P5, PT, R9, -126, PT ;  /* 0xc2fc00000900780b */ /* 0x000fcc0003fae000 */
[----:B------:R2:W5:Y:S01]  /*143c0*/  MUFU.EX2 R99, R5 ;  /* 0x0000000500637308 */ /* 0x0005620000000800 */
[----:B----4-:R-:W-:Y:S02]  /*143d0*/  FFMA2 R6, R102.F32x2.HI_LO, UR37.F32, R0.F32 ;  /* 0x0000002566067c49 */ /* 0x010fe40009200000 */
[----:B---3--:R-:W-:Y:S01]  /*143e0*/  @!P4 FMUL R97, R97, R97 ;  /* 0x000000616161c220 */ /* 0x008fe20000400000 */
[----:B------:R-:W-:Y:S02]  /*143f0*/  @!P6 FMUL R8, R8, 0.5 ;  /* 0x3f0000000808e820 */ /* 0x000fe40000400000 */
[----:B------:R-:W-:Y:S01]  /*14400*/  FSETP.GEU.AND P4, PT, R6, -126, PT ;  /* 0xc2fc00000600780b */ /* 0x000fe20003f8e000 */
[----:B------:R-:W-:Y:S01]  /*14410*/  @!P5 FMUL R9, R9, 0.5 ;  /* 0x3f0000000909d820 */ /* 0x000fe20000400000 */
[----:B------:R-:W3:Y:S01]  /*14420*/  MUFU.EX2 R100, R10 ;  /* 0x0000000a00647308 */ /* 0x000ee20000000800 */
[----:B-1----:R-:W-:Y:S01]  /*14430*/  @!P3 FMUL R98, R98, R98 ;  /* 0x000000626262b220 */ /* 0x002fe20000400000 */
[----:B------:R-:W-:-:S06]  /*14440*/  FSETP.GEU.AND P3, PT, R7, -126, PT ;  /* 0xc2fc00000700780b */ /* 0x000fcc0003f6e000 */
[----:B------:R1:W4:Y:S01]  /*14450*/  MUFU.EX2 R101, R11 ;  /* 0x0000000b00657308 */ /* 0x0003220000000800 */
[----:B--2---:R-:W-:Y:S02]  /*14460*/  FFMA2 R4, R104.F32x2.HI_LO, UR37.F32, R0.F32 ;  /* 0x0000002568047c49 */ /* 0x004fe40009200000 */
[----:B-----5:R-:W-:Y:S01]  /*14470*/  @!P2 FMUL R99, R99, R99 ;  /* 0x000000636363a220 */ /* 0x020fe20000400000 */
[----:B------:R-:W-:Y:S02]  /*14480*/  @!P4 FMUL R6, R6, 0.5 ;  /* 0x3f0000000606c820 */ /* 0x000fe40000400000 */
[----:B------:R-:W-:Y:S01]  /*14490*/  FSETP.GEU.AND P2, PT, R4, -126, PT ;  /* 0xc2fc00000400780b */ /* 0x000fe20003f4e000 */
[----:B------:R-:W-:Y:S01]  /*144a0*/  @!P3 FMUL R7, R7, 0.5 ;  /* 0x3f0000000707b820 */ /* 0x000fe20000400000 */
[----:B------:R-:W2:Y:S01]  /*144b0*/  MUFU.EX2 R102, R8 ;  /* 0x0000000800667308 */ /* 0x000ea20000000800 */
[----:B---3--:R-:W-:Y:S01]  /*144c0*/  @!P1 FMUL R100, R100, R100 ;  /* 0x0000006464649220 */ /* 0x008fe20000400000 */
[----:B------:R-:W-:-:S06]  /*144d0*/  FSETP.GEU.AND P1, PT, R5, -126, PT ;  /* 0xc2fc00000500780b */ /* 0x000fcc0003f2e000 */
[----:B------:R3:W5:Y:S01]  /*144e0*/  MUFU.EX2 R103, R9 ;  /* 0x0000000900677308 */ /* 0x0007620000000800 */
[----:B-1----:R-:W-:Y:S02]  /*144f0*/  FFMA2 R10, R106.F32x2.HI_LO, UR37.F32, R0.F32 ;  /* 0x000000256a0a7c49 */ /* 0x002fe40009200000 */
[----:B----4-:R-:W-:Y:S01]  /*14500*/  @!P0 FMUL R101, R101, R101 ;  /* 0x0000006565658220 */ /* 0x010fe20000400000 */
[----:B------:R-:W-:Y:S02]  /*14510*/  @!P2 FMUL R4, R4, 0.5 ;  /* 0x3f0000000404a820 */ /* 0x000fe40000400000 */
[----:B------:R-:W-:Y:S01]  /*14520*/  FSETP.GEU.AND P0, PT, R10, -126, PT ;  /* 0xc2fc00000a00780b */ /* 0x000fe20003f0e000 */
[----:B------:R-:W-:Y:S01]  /*14530*/  @!P1 FMUL R5, R5, 0.5 ;  /* 0x3f00000005059820 */ /* 0x000fe20000400000 */
[----:B------:R-:W1:Y:S01]  /*14540*/  MUFU.EX2 R104, R6 ;  /* 0x0000000600687308 */ /* 0x000e620000000800 */
[----:B--2---:R-:W-:Y:S01]  /*14550*/  @!P6 FMUL R102, R102, R102 ;  /* 0x000000666666e220 */ /* 0x004fe20000400000 */
[----:B------:R-:W-:-:S06]  /*14560*/  FSETP.GEU.AND P6, PT, R11, -126, PT ;  /* 0xc2fc00000b00780b */ /* 0x000fcc0003fce000 */
[----:B------:R2:W4:Y:S01]  /*14570*/  MUFU.EX2 R105, R7 ;  /* 0x0000000700697308 */ /* 0x0005220000000800 */
[----:B---3--:R-:W-:Y:S02]  /*14580*/  FFMA2 R8, R108.F32x2.HI_LO, UR37.F32, R0.F32 ;  /* 0x000000256c087c49 */ /* 0x008fe40009200000 */
[----:B------:R-:W-:Y:S01]  /*14590*/  @!P0 FMUL R10, R10, 0.5 ;  /* 0x3f0000000a0a8820 */ /* 0x000fe20000400000 */
[----:B-----5:R-:W-:Y:S02]  /*145a0*/  @!P5 FMUL R103, R103, R103 ;  /* 0x000000676767d220 */ /* 0x020fe40000400000 */
[----:B------:R-:W-:Y:S01]  /*145b0*/  FSETP.GEU.AND P5, PT, R8, -126, PT ;  /* 0xc2fc00000800780b */ /* 0x000fe20003fae000 */
[----:B------:R-:W-:Y:S01]  /*145c0*/  @!P6 FMUL R11, R11, 0.5 ;  /* 0x3f0000000b0be820 */ /* 0x000fe20000400000 */
[----:B------:R-:W3:Y:S01]  /*145d0*/  MUFU.EX2 R106, R4 ;  /* 0x00000004006a7308 */ /* 0x000ee20000000800 */
[----:B-1----:R-:W-:Y:S01]  /*145e0*/  @!P4 FMUL R104, R104, R104 ;  /* 0x000000686868c220 */ /* 0x002fe20000400000 */
[----:B------:R-:W-:-:S06]  /*145f0*/  FSETP.GEU.AND P4, PT, R9, -126, PT ;  /* 0xc2fc00000900780b */ /* 0x000fcc0003f8e000 */
[----:B------:R1:W5:Y:S01]  /*14600*/  MUFU.EX2 R107, R5 ;  /* 0x00000005006b7308 */ /* 0x0003620000000800 */
[----:B--2---:R-:W-:Y:S02]  /*14610*/  FFMA2 R6, R110.F32x2.HI_LO, UR37.F32, R0.F32 ;  /* 0x000000256e067c49 */ /* 0x004fe40009200000 */
[----:B----4-:R-:W-:Y:S01]  /*14620*/  @!P3 FMUL R105, R105, R105 ;  /* 0x000000696969b220 */ /* 0x010fe20000400000 */
[----:B------:R-:W-:Y:S02]  /*14630*/  @!P5 FMUL R8, R8, 0.5 ;  /* 0x3f0000000808d820 */ /* 0x000fe40000400000 */
[----:B------:R-:W-:Y:S01]  /*14640*/  FSETP.GEU.AND P3, PT, R6, -126, PT ;  /* 0xc2fc00000600780b */ /* 0x000fe20003f6e000 */
[----:B------:R-:W-:Y:S01]  /*14650*/  @!P4 FMUL R9, R9, 0.5 ;  /* 0x3f0000000909c820 */ /* 0x000fe20000400000 */
[----:B------:R-:W2:Y:S01]  /*14660*/  MUFU.EX2 R108, R10 ;  /* 0x0000000a006c7308 */ /* 0x000ea20000000800 */
[----:B---3--:R-:W-:Y:S01]  /*14670*/  @!P2 FMUL R106, R106, R106 ;  /* 0x0000006a6a6aa220 */ /* 0x008fe20000400000 */
[----:B------:R-:W-:-:S06]  /*14680*/  FSETP.GEU.AND P2, PT, R7, -126, PT ;  /* 0xc2fc00000700780b */ /* 0x000fcc0003f4e000 */
[----:B------:R3:W4:Y:S01]  /*14690*/  MUFU.EX2 R109, R11 ;  /* 0x0000000b006d7308 */ /* 0x0007220000000800 */
[----:B-1----:R-:W-:Y:S02]  /*146a0*/  FFMA2 R4, R112.F32x2.HI_LO, UR37.F32, R0.F32 ;  /* 0x0000002570047c49 */ /* 0x002fe40009200000 */
[----:B-----5:R-:W-:Y:S01]  /*146b0*/  @!P1 FMUL R107, R107, R107 ;  /* 0x0000006b6b6b9220 */ /* 0x020fe20000400000 */
[----:B------:R-:W-:Y:S02]  /*146c0*/  @!P3 FMUL R6, R6, 0.5 ;  /* 0x3f0000000606b820 */ /* 0x000fe40000400000 */
[----:B------:R-:W-:Y:S01]  /*146d0*/  FSETP.GEU.AND P1, PT, R4, -126, PT ;  /* 0xc2fc00000400780b */ /* 0x000fe20003f2e000 */
[----:B------:R-:W-:Y:S01]  /*146e0*/  @!P2 FMUL R7, R7, 0.5 ;  /* 0x3f0000000707a820 */ /* 0x000fe20000400000 */
[----:B------:R-:W1:Y:S01]  /*146f0*/  MUFU.EX2 R110, R8 ;  /* 0x00000008006e7308 */ /* 0x000e620000000800 */
[----:B--2---:R-:W-:Y:S01]  /*14700*/  @!P0 FMUL R108, R108, R108 ;  /* 0x0000006c6c6c8220 */ /* 0x004fe20000400000 */
[----:B------:R-:W-:-:S06]  /*14710*/  FSETP.GEU.AND P0, PT, R5, -126, PT ;  /* 0xc2fc00000500780b */ /* 0x000fcc0003f0e000 */
[----:B------:R2:W5:Y:S01]  /*14720*/  MUFU.EX2 R111, R9 ;  /* 0x00000009006f7308 */ /* 0x0005620000000800 */
[----:B---3--:R-:W-:Y:S02]  /*14730*/  FFMA2 R10, R114.F32x2.HI_LO, UR37.F32, R0.F32 ;  /* 0x00000025720a7c49 */ /* 0x008fe40009200000 */
[----:B------:R-:W-:Y:S01]  /*14740*/  @!P1 FMUL R4, R4, 0.5 ;  /* 0x3f00000004049820 */ /* 0x000fe20000400000 */
[----:B----4-:R-:W-:Y:S02]  /*14750*/  @!P6 FMUL R109, R109, R109 ;  /* 0x0000006d6d6de220 */ /* 0x010fe40000400000 */
        /* <DEDUP_REMOVED lines=23> */
[----:B------:R-:W2:Y:S01]  /*148d0*/  MUFU.EX2 R118, R8 ;  /* 0x0000000800767308 */ /* 0x000ea20000000800 */
[----:B---3--:R-:W-:Y:S02]  /*148e0*/  FFMA2 R4, R120.F32x2.HI_LO, UR37.F32, R0.F32 ;  /* 0x0000002578047c49 */ /* 0x008fe40009200000 */
[----:B-----5:R-:W-:Y:S01]  /*148f0*/  @!P0 FMUL R115, R115, R115 ;  /* 0x0000007373738220 */ /* 0x020fe20000400000 */
[----:B------:R-:W-:Y:S02]  /*14900*/  @!P2 FMUL R6, R6, 0.5 ;  /* 0x3f0000000606a820 */ /* 0x000fe40000400000 */
[----:B------:R-:W-:Y:S01]  /*14910*/  FSETP.GEU.AND P0, PT, R4, -126, PT ;  /* 0xc2fc00000400780b */ /* 0x000fe20003f0e000 */
[----:B------:R-:W-:Y:S01]  /*14920*/  @!P1 FMUL R7, R7, 0.5 ;  /* 0x3f00000007079820 */ /* 0x000fe20000400000 */
[----:B------:R-:W3:Y:S01]  /*14930*/  MUFU.EX2 R116, R10 ;  /* 0x0000000a00747308 */ /* 0x000ee20000000800 */
[----:B-1----:R-:W-:Y:S01]  /*14940*/  @!P5 FMUL R117, R117, R117 ;  /* 0x000000757575d220 */ /* 0x002fe20000400000 */
[----:B------:R-:W-:-:S06]  /*14950*/  FSETP.GEU.AND P5, PT, R150, -126, PT ;  /* 0xc2fc00009600780b */ /* 0x000fcc0003fae000 */
[----:B------:R-:W1:Y:S01]  /*14960*/  MUFU.EX2 R119, R9 ;  /* 0x0000000900777308 */ /* 0x000e620000000800 */
[----:B--2---:R-:W-:Y:S01]  /*14970*/  @!P4 FMUL R118, R118, R118 ;  /* 0x000000767676c220 */ /* 0x004fe20000400000 */
[----:B------:R-:W-:Y:S01]  /*14980*/  FSETP.GEU.AND P4, PT, R151, -126, PT ;  /* 0xc2fc00009700780b */ /* 0x000fe20003f8e000 */
[----:B------:R-:W-:-:S04]  /*14990*/  @!P0 FMUL R4, R4, 0.5 ;  /* 0x3f00000004048820 */ /* 0x000fc80000400000 */
[----:B------:R-:W-:Y:S01]  /*149a0*/  @!P5 FMUL R150, R150, 0.5 ;  /* 0x3f0000009696d820 */ /* 0x000fe20000400000 */
[----:B------:R-:W2:Y:S01]  /*149b0*/  MUFU.EX2 R120, R6 ;  /* 0x0000000600787308 */ /* 0x000ea20000000800 */
[----:B---3--:R-:W-:Y:S01]  /*149c0*/  @!P6 FMUL R116, R116, R116 ;  /* 0x000000747474e220 */ /* 0x008fe20000400000 */
[----:B------:R-:W-:-:S05]  /*149d0*/  FSETP.GEU.AND P6, PT, R5, -126, PT ;  /* 0xc2fc00000500780b */ /* 0x000fca0003fce000 */
[----:B------:R-:W-:Y:S01]  /*149e0*/  @!P4 FMUL R151, R151, 0.5 ;  /* 0x3f0000009797c820 */ /* 0x000fe20000400000 */
[----:B------:R-:W3:Y:S01]  /*149f0*/  MUFU.EX2 R121, R7 ;  /* 0x0000000700797308 */ /* 0x000ee20000000800 */
        /* <DEDUP_REMOVED lines=33> */
[----:B------:R-:W-:-:S04]  /*14c10*/  FSETP.GEU.AND P2, PT, R32, -126, PT ;  /* 0xc2fc00002000780b */ /* 0x000fc80003f4e000 */
[----:B------:R-:W-:Y:S01]  /*14c20*/  F2FP.BF16.F32.PACK_AB R24, R153, R152 ;  /* 0x000000989918723e */ /* 0x000fe200000010ff */
[----:B------:R-:W-:Y:S01]  /*14c30*/  @!P3 FMUL R31, R31, 0.5 ;  /* 0x3f0000001f1fb820 */ /* 0x000fe20000400000 */
[----:B------:R-:W3:Y:S01]  /*14c40*/  MUFU.EX2 R158, R28 ;  /* 0x0000001c009e7308 */ /* 0x000ee20000000800 */
[----:B-1----:R-:W-:Y:S01]  /*14c50*/  @!P1 FMUL R154, R154, R154 ;  /* 0x0000009a9a9a9220 */ /* 0x002fe20000400000 */
[----:B------:R-:W-:-:S05]  /*14c60*/  FSETP.GEU.AND P1, PT, R33, -126, PT ;  /* 0xc2fc00002100780b */ /* 0x000fca0003f2e000 */
[----:B------:R-:W-:Y:S01]  /*14c70*/  @!P2 FMUL R32, R32, 0.5 ;  /* 0x3f0000002020a820 */ /* 0x000fe20000400000 */
[----:B------:R-:W1:Y:S01]  /*14c80*/  MUFU.EX2 R159, R29 ;  /* 0x0000001d009f7308 */ /* 0x000e620000000800 */
[----:B--2---:R-:W-:Y:S01]  /*14c90*/  @!P0 FMUL R155, R155, R155 ;  /* 0x0000009b9b9b8220 */ /* 0x004fe20000400000 */
[----:B------:R-:W-:-:S04]  /*14ca0*/  FSETP.GEU.AND P0, PT, R34, -126, PT ;  /* 0xc2fc00002200780b */ /* 0x000fc80003f0e000 */
[----:B------:R-:W-:Y:S01]  /*14cb0*/  F2FP.BF16.F32.PACK_AB R25, R155, R154 ;  /* 0x0000009a9b19723e */ /* 0x000fe200000010ff */
[----:B------:R-:W-:Y:S01]  /*14cc0*/  @!P1 FMUL R33, R33, 0.5 ;  /* 0x3f00000021219820 */ /* 0x000fe20000400000 */
[----:B------:R-:W2:Y:S01]  /*14cd0*/  MUFU.EX2 R160, R30 ;  /* 0x0000001e00a07308 */ /* 0x000ea20000000800 */
[----:B---3--:R-:W-:Y:S01]  /*14ce0*/  @!P6 FMUL R158, R158, R158 ;  /* 0x0000009e9e9ee220 */ /* 0x008fe20000400000 */
[----:B------:R-:W-:-:S05]  /*14cf0*/  FSETP.GEU.AND P6, PT, R35, -126, PT ;  /* 0xc2fc00002300780b */ /* 0x000fca0003fce000 */
[----:B------:R-:W-:Y:S01]  /*14d00*/  @!P0 FMUL R34, R34, 0.5 ;  /* 0x3f00000022228820 */ /* 0x000fe20000400000 */
[----:B------:R-:W3:Y:S01]  /*14d10*/  MUFU.EX2 R161, R31 ;  /* 0x0000001f00a17308 */ /* 0x000ee20000000800 */
[----:B-1----:R-:W-:Y:S01]  /*14d20*/  @!P5 FMUL R159, R159, R159 ;  /* 0x0000009f9f9fd220 */ /* 0x002fe20000400000 */
[----:B------:R-:W-:-:S04]  /*14d30*/  FSETP.GEU.AND P5, PT, R36, -126, PT ;  /* 0xc2fc00002400780b */ /* 0x000fc80003fae000 */
[----:B------:R-:W-:Y:S01]  /*14d40*/  F2FP.BF16.F32.PACK_AB R26, R159, R158 ;  /* 0x0000009e9f1a723e */ /* 0x000fe200000010ff */
        /* <DEDUP_REMOVED lines=120> */
[----:B------:R-:W-:Y:S02]  /*154d0*/  FSETP.GEU.AND P6, PT, R67, -126, PT ;  /* 0xc2fc00004300780b */ /* 0x000fe40003fce000 */
[----:B------:R-:W-:-:S03]  /*154e0*/  F2FP.BF16.F32.PACK_AB R60, R129, R128 ;  /* 0x00000080813c723e */ /* 0x000fc600000010ff */
[----:B------:R-:W-:Y:S01]  /*154f0*/  @!P0 FMUL R66, R66, 0.5 ;  /* 0x3f00000042428820 */ /* 0x000fe20000400000 */
[----:B------:R-:W1:Y:S01]  /*15500*/  MUFU.EX2 R189, R63 ;  /* 0x0000003f00bd7308 */ /* 0x000e620000000800 */
[----:B--2---:R-:W-:Y:S01]  /*15510*/  @!P5 FMUL R187, R187, R187 ;  /* 0x000000bbbbbbd220 */ /* 0x004fe20000400000 */
[----:B------:R-:W-:Y:S02]  /*15520*/  FSETP.GEU.AND P5, PT, R68, -126, PT ;  /* 0xc2fc00004400780b */ /* 0x000fe40003fae000 */
[----:B------:R-:W-:Y:S02]  /*15530*/  F2FP.BF16.F32.PACK_AB R61, R131, R130 ;  /* 0x00000082833d723e */ /* 0x000fe400000010ff */
[----:B------:R-:W-:Y:S01]  /*15540*/  F2FP.BF16.F32.PACK_AB R40, R187, R186 ;  /* 0x000000babb28723e */ /* 0x000fe200000010ff */
[----:B------:R-:W-:Y:S01]  /*15550*/  @!P6 FMUL R67, R67, 0.5 ;  /* 0x3f0000004343e820 */ /* 0x000fe20000400000 */
[----:B------:R-:W2:Y:S01]  /*15560*/  MUFU.EX2 R42, R64 ;  /* 0x00000040002a7308 */ /* 0x000ea20000000800 */
[----:B---3--:R-:W-:Y:S01]  /*15570*/  @!P4 FMUL R188, R188, R188 ;  /* 0x000000bcbcbcc220 */ /* 0x008fe20000400000 */
[----:B------:R-:W-:-:S02]  /*15580*/  FSETP.GEU.AND P4, PT, R69, -126, PT ;  /* 0xc2fc00004500780b */ /* 0x000fc40003f8e000 */
[----:B------:R-:W-:-:S03]  /*15590*/  F2FP.BF16.F32.PACK_AB R62, R133, R132 ;  /* 0x00000084853e723e */ /* 0x000fc600000010ff */
[----:B------:R-:W-:Y:S01]  /*155a0*/  @!P5 FMUL R68, R68, 0.5 ;  /* 0x3f0000004444d820 */ /* 0x000fe20000400000 */
[----:B------:R-:W3:Y:S01]  /*155b0*/  MUFU.EX2 R50, R65 ;  /* 0x0000004100327308 */ /* 0x000ee20000000800 */
[----:B-1----:R-:W-:Y:S01]  /*155c0*/  @!P3 FMUL R189, R189, R189 ;  /* 0x000000bdbdbdb220 */ /* 0x002fe20000400000 */
[----:B------:R-:W-:Y:S02]  /*155d0*/  FSETP.GEU.AND P3, PT, R70, -126, PT ;  /* 0xc2fc00004600780b */ /* 0x000fe40003f6e000 */
[----:B------:R-:W-:Y:S02]  /*155e0*/  F2FP.BF16.F32.PACK_AB R63, R135, R134 ;  /* 0x00000086873f723e */ /* 0x000fe400000010ff */
[----:B------:R-:W-:Y:S01]  /*155f0*/  F2FP.BF16.F32.PACK_AB R41, R189, R188 ;  /* 0x000000bcbd29723e */ /* 0x000fe200000010ff */
[----:B------:R-:W-:Y:S01]  /*15600*/  @!P4 FMUL R69, R69, 0.5 ;  /* 0x3f0000004545c820 */ /* 0x000fe20000400000 */
[----:B------:R-:W1:Y:S01]  /*15610*/  MUFU.EX2 R43, R66 ;  /* 0x00000042002b7308 */ /* 0x000e620000000800 */
[----:B--2---:R-:W-:Y:S01]  /*15620*/  @!P2 FMUL R42, R42, R42 ;  /* 0x0000002a2a2aa220 */ /* 0x004fe20000400000 */
[----:B------:R-:W-:-:S02]  /*15630*/  FSETP.GEU.AND P2, PT, R71, -126, PT ;  /* 0xc2fc00004700780b */ /* 0x000fc40003f4e000 */
[----:B------:R-:W-:Y:S02]  /*15640*/  F2FP.BF16.F32.PACK_AB R64, R137, R136 ;  /* 0x000000888940723e */ /* 0x000fe400000010ff */
[----:B------:R2:W-:Y:S01]  /*15650*/  STL [R1+0x18], R42 ;  /* 0x0000182a01007387 */ /* 0x0005e20000100800 */
[----:B------:R-:W-:Y:S01]  /*15660*/  @!P3 FMUL R70, R70, 0.5 ;  /* 0x3f0000004646b820 */ /* 0x000fe20000400000 */
[----:B------:R-:W4:Y:S01]  /*15670*/  MUFU.EX2 R49, R67 ;  /* 0x0000004300317308 */ /* 0x000f220000000800 */
[----:B---3--:R-:W-:Y:S01]  /*15680*/  @!P1 FMUL R50, R50, R50 ;  /* 0x0000003232329220 */ /* 0x008fe20000400000 */
[----:B------:R-:W-:Y:S02]  /*15690*/  FSETP.GEU.AND P1, PT, R72, -126, PT ;  /* 0xc2fc00004800780b */ /* 0x000fe40003f2e000 */
[----:B------:R-:W-:Y:S02]  /*156a0*/  F2FP.BF16.F32.PACK_AB R65, R139, R138 ;  /* 0x0000008a8b41723e */ /* 0x000fe400000010ff */
[----:B------:R-:W-:Y:S01]  /*156b0*/  STL [R1+0x1c], R50 ;  /* 0x00001c3201007387 */ /* 0x000fe20000100800 */
[----:B------:R-:W-:Y:S01]  /*156c0*/  @!P2 FMUL R71, R71, 0.5 ;  /* 0x3f0000004747a820 */ /* 0x000fe20000400000 */
[----:B------:R-:W3:Y:S01]  /*156d0*/  MUFU.EX2 R44, R68 ;  /* 0x00000044002c7308 */ /* 0x000ee20000000800 */
[----:B-1----:R-:W-:Y:S01]  /*156e0*/  @!P0 FMUL R43, R43, R43 ;  /* 0x0000002b2b2b8220 */ /* 0x002fe20000400000 */
[----:B------:R-:W-:-:S02]  /*156f0*/  FSETP.GEU.AND P0, PT, R73, -126, PT ;  /* 0xc2fc00004900780b */ /* 0x000fc40003f0e000 */
[----:B------:R-:W-:Y:S02]  /*15700*/  F2FP.BF16.F32.PACK_AB R66, R141, R140 ;  /* 0x0000008c8d42723e */ /* 0x000fe400000010ff */
[----:B------:R1:W-:Y:S01]  /*15710*/  STL [R1+0x20], R43 ;  /* 0x0000202b01007387 */ /* 0x0003e20000100800 */
[----:B------:R-:W-:Y:S01]  /*15720*/  @!P1 FMUL R72, R72, 0.5 ;  /* 0x3f00000048489820 */ /* 0x000fe20000400000 */
[----:B------:R-:W5:Y:S01]  /*15730*/  MUFU.EX2 R48, R69 ;  /* 0x0000004500307308 */ /* 0x000f620000000800 */
[----:B----4-:R-:W-:Y:S01]  /*15740*/  @!P6 FMUL R49, R49, R49 ;  /* 0x000000313131e220 */ /* 0x010fe20000400000 */
[----:B------:R-:W-:Y:S02]  /*15750*/  FSETP.GEU.AND P6, PT, R74, -126, PT ;  /* 0xc2fc00004a00780b */ /* 0x000fe40003fce000 */
[----:B------:R-:W-:Y:S02]  /*15760*/  F2FP.BF16.F32.PACK_AB R67, R143, R142 ;  /* 0x0000008e8f43723e */ /* 0x000fe400000010ff */
[----:B------:R-:W-:Y:S01]  /*15770*/  STL [R1+0x24], R49 ;  /* 0x0000243101007387 */ /* 0x000fe20000100800 */
[----:B------:R-:W-:Y:S01]  /*15780*/  @!P0 FMUL R73, R73, 0.5 ;  /* 0x3f00000049498820 */ /* 0x000fe20000400000 */
[----:B------:R-:W4:Y:S01]  /*15790*/  MUFU.EX2 R45, R70 ;  /* 0x00000046002d7308 */ /* 0x000f220000000800 */
[----:B---3--:R-:W-:Y:S01]  /*157a0*/  @!P5 FMUL R44, R44, R44 ;  /* 0x0000002c2c2cd220 */ /* 0x008fe20000400000 */
[----:B------:R-:W-:-:S02]  /*157b0*/  FSETP.GEU.AND P5, PT, R75, -126, PT ;  /* 0xc2fc00004b00780b */ /* 0x000fc40003fae000 */
[----:B--2---:R-:W-:Y:S02]  /*157c0*/  F2FP.BF16.F32.PACK_AB R42, R50, R42 ;  /* 0x0000002a322a723e */ /* 0x004fe400000010ff */
[----:B------:R2:W-:Y:S01]  /*157d0*/  STL [R1+0x28], R44 ;  /* 0x0000282c01007387 */ /* 0x0005e20000100800 */
[----:B------:R-:W-:Y:S01]  /*157e0*/  @!P6 FMUL R74, R74, 0.5 ;  /* 0x3f0000004a4ae820 */ /* 0x000fe20000400000 */
[----:B------:R-:W3:Y:S01]  /*157f0*/  MUFU.EX2 R47, R71 ;  /* 0x00000047002f7308 */ /* 0x000ee20000000800 */
[----:B-----5:R-:W-:Y:S01]  /*15800*/  @!P4 FMUL R48, R48, R48 ;  /* 0x000000303030c220 */ /* 0x020fe20000400000 */
[----:B------:R-:W-:Y:S02]  /*15810*/  FSETP.GEU.AND P4, PT, R76, -126, PT ;  /* 0xc2fc00004c00780b */ /* 0x000fe40003f8e000 */
[----:B------:R-:W-:Y:S02]  /*15820*/  F2FP.BF16.F32.PACK_AB R68, R145, R144 ;  /* 0x000000909144723e */ /* 0x000fe400000010ff */
[----:B------:R-:W-:Y:S01]  /*15830*/  STL [R1+0x2c], R48 ;  /* 0x00002c3001007387 */ /* 0x000fe20000100800 */
[----:B------:R-:W-:Y:S01]  /*15840*/  @!P5 FMUL R75, R75, 0.5 ;  /* 0x3f0000004b4bd820 */ /* 0x000fe20000400000 */
[----:B------:R-:W5:Y:S01]  /*15850*/  MUFU.EX2 R5, R72 ;  /* 0x0000004800057308 */ /* 0x000f620000000800 */
[----:B----4-:R-:W-:Y:S01]  /*15860*/  @!P3 FMUL R45, R45, R45 ;  /* 0x0000002d2d2db220 */ /* 0x010fe20000400000 */
[----:B------:R-:W-:-:S02]  /*15870*/  FSETP.GEU.AND P3, PT, R77, -126, PT ;  /* 0xc2fc00004d00780b */ /* 0x000fc40003f6e000 */
[----:B-1----:R-:W-:Y:S02]  /*15880*/  F2FP.BF16.F32.PACK_AB R43, R49, R43 ;  /* 0x0000002b312b723e */ /* 0x002fe400000010ff */
        /* <DEDUP_REMOVED lines=9> */
[----:B-----5:R-:W-:Y:S01]  /*15920*/  @!P1 FMUL R5, R5, R5 ;  /* 0x0000000505059220 */ /* 0x020fe20000400000 */
[----:B------:R-:W-:-:S02]  /*15930*/  FSETP.GEU.AND P1, PT, R79, -126, PT ;  /* 0xc2fc00004f00780b */ /* 0x000fc40003f2e000 */
[----:B--2---:R-:W-:Y:S02]  /*15940*/  F2FP.BF16.F32.PACK_AB R44, R48, R44 ;  /* 0x0000002c302c723e */ /* 0x004fe400000010ff */
[----:B------:R-:W-:Y:S01]  /*15950*/  STL [R1+0x38], R5 ;  /* 0x0000380501007387 */ /* 0x000fe20000100800 */
[----:B------:R-:W-:Y:S01]  /*15960*/  @!P2 FMUL R78, R78, 0.5 ;  /* 0x3f0000004e4ea820 */ /* 0x000fe20000400000 */
[----:B------:R-:W2:Y:S01]  /*15970*/  MUFU.EX2 R4, R75 ;  /* 0x0000004b00047308 */ /* 0x000ea20000000800 */
[----:B----4-:R-:W-:Y:S01]  /*15980*/  @!P0 FMUL R46, R46, R46 ;  /* 0x0000002e2e2e8220 */ /* 0x010fe20000400000 */
[----:B------:R-:W-:Y:S02]  /*15990*/  FSETP.GEU.AND P0, PT, R80, -126, PT ;  /* 0xc2fc00005000780b */ /* 0x000fe40003f0e000 */
[----:B------:R-:W-:Y:S02]  /*159a0*/  F2FP.BF16.F32.PACK_AB R70, R149, R148 ;  /* 0x000000949546723e */ /* 0x000fe400000010ff */
[----:B------:R4:W-:Y:S01]  /*159b0*/  STL [R1+0x3c], R46 ;  /* 0x00003c2e01007387 */ /* 0x0009e20000100800 */
[----:B------:R-:W-:Y:S01]  /*159c0*/  @!P1 FMUL R79, R79, 0.5 ;  /* 0x3f0000004f4f9820 */ /* 0x000fe20000400000 */
[----:B------:R-:W5:Y:S01]  /*159d0*/  MUFU.EX2 R9, R76 ;  /* 0x0000004c00097308 */ /* 0x000f620000000800 */
[----:B---3--:R-:W-:Y:S01]  /*159e0*/  @!P6 FMUL R7, R7, R7 ;  /* 0x000000070707e220 */ /* 0x008fe20000400000 */
[----:B------:R-:W-:-:S02]  /*159f0*/  FSETP.GEU.AND P6, PT, R81, -126, PT ;  /* 0xc2fc00005100780b */ /* 0x000fc40003fce000 */
[----:B-1----:R-:W-:Y:S02]  /*15a00*/  F2FP.BF16.F32.PACK_AB R45, R47, R45 ;  /* 0x0000002d2f2d723e */ /* 0x002fe400000010ff */
[----:B------:R1:W-:Y:S01]  /*15a10*/  STL [R1+0x40], R7 ;  /* 0x0000400701007387 */ /* 0x0003e20000100800 */
[----:B------:R-:W-:Y:S01]  /*15a20*/  @!P0 FMUL R80, R80, 0.5 ;  /* 0x3f00000050508820 */ /* 0x000fe20000400000 */
[----:B------:R-:W3:Y:S01]  /*15a30*/  MUFU.EX2 R6, R77 ;  /* 0x0000004d00067308 */ /* 0x000ee20000000800 */
[----:B--2---:R-:W-:Y:S01]  /*15a40*/  @!P5 FMUL R4, R4, R4 ;  /* 0x000000040404d220 */ /* 0x004fe20000400000 */
[----:B------:R-:W-:Y:S02]  /*15a50*/  FSETP.GEU.AND P5, PT, R82, -126, PT ;  /* 0xc2fc00005200780b */ /* 0x000fe40003fae000 */
[----:B------:R-:W-:Y:S02]  /*15a60*/  F2FP.BF16.F32.PACK_AB R71, R93, R92 ;  /* 0x0000005c5d47723e */ /* 0x000fe400000010ff */
[----:B------:R1:W-:Y:S01]  /*15a70*/  STL [R1+0x44], R4 ;  /* 0x0000440401007387 */ /* 0x0003e20000100800 */
[----:B------:R-:W-:Y:S01]  /*15a80*/  @!P6 FMUL R81, R81, 0.5 ;  /* 0x3f0000005151e820 */ /* 0x000fe20000400000 */
[----:B------:R-:W2:Y:S01]  /*15a90*/  MUFU.EX2 R11, R78 ;  /* 0x0000004e000b7308 */ /* 0x000ea20000000800 */
[----:B-----5:R-:W-:Y:S01]  /*15aa0*/  @!P4 FMUL R9, R9, R9 ;  /* 0x000000090909c220 */ /* 0x020fe20000400000 */
[----:B------:R-:W-:-:S02]  /*15ab0*/  FSETP.GEU.AND P4, PT, R83, -126, PT ;  /* 0xc2fc00005300780b */ /* 0x000fc40003f8e000 */
[----:B------:R-:W-:Y:S02]  /*15ac0*/  F2FP.BF16.F32.PACK_AB R72, R95, R94 ;  /* 0x0000005e5f48723e */ /* 0x000fe400000010ff */
[----:B------:R1:W-:Y:S01]  /*15ad0*/  STL [R1+0x48], R9 ;  /* 0x0000480901007387 */ /* 0x0003e20000100800 */
[----:B------:R-:W-:Y:S01]  /*15ae0*/  @!P5 FMUL R82, R82, 0.5 ;  /* 0x3f0000005252d820 */ /* 0x000fe20000400000 */
[----:B------:R-:W5:Y:S01]  /*15af0*/  MUFU.EX2 R8, R79 ;  /* 0x0000004f00087308 */ /* 0x000f620000000800 */
[----:B---3--:R-:W-:Y:S01]  /*15b00*/  @!P3 FMUL R6, R6, R6 ;  /* 0x000000060606b220 */ /* 0x008fe20000400000 */
[----:B------:R-:W-:Y:S02]  /*15b10*/  FSETP.GEU.AND P3, PT, R84, -126, PT ;  /* 0xc2fc00005400780b */ /* 0x000fe40003f6e000 */
[----:B------:R-:W-:Y:S02]  /*15b20*/  F2FP.BF16.F32.PACK_AB R73, R97, R96 ;  /* 0x000000606149723e */ /* 0x000fe400000010ff */
[----:B------:R1:W-:Y:S01]  /*15b30*/  STL [R1+0x4c], R6 ;  /* 0x00004c0601007387 */ /* 0x0003e20000100800 */
[----:B------:R-:W-:Y:S01]  /*15b40*/  @!P4 FMUL R83, R83, 0.5 ;  /* 0x3f0000005353c820 */ /* 0x000fe20000400000 */
[----:B------:R-:W3:Y:S01]  /*15b50*/  MUFU.EX2 R157, R80 ;  /* 0x00000050009d7308 */ /* 0x000ee20000000800 */
[----:B--2---:R-:W-:Y:S01]  /*15b60*/  @!P2 FMUL R11, R11, R11 ;  /* 0x0000000b0b0ba220 */ /* 0x004fe20000400000 */
[----:B------:R-:W-:-:S02]  /*15b70*/  FSETP.GEU.AND P2, PT, R85, -126, PT ;  /* 0xc2fc00005500780b */ /* 0x000fc40003f4e000 */
[----:B------:R-:W-:Y:S02]  /*15b80*/  F2FP.BF16.F32.PACK_AB R74, R99, R98 ;  /* 0x00000062634a723e */ /* 0x000fe400000010ff */
[----:B------:R1:W-:Y:S01]  /*15b90*/  STL [R1+0x50], R11 ;  /* 0x0000500b01007387 */ /* 0x0003e20000100800 */
[----:B------:R-:W-:Y:S01]  /*15ba0*/  @!P3 FMUL R84, R84, 0.5 ;  /* 0x3f0000005454b820 */ /* 0x000fe20000400000 */
[----:B------:R-:W2:Y:S01]  /*15bb0*/  MUFU.EX2 R10, R81 ;  /* 0x00000051000a7308 */ /* 0x000ea20000000800 */
[----:B-----5:R-:W-:Y:S01]  /*15bc0*/  @!P1 FMUL R8, R8, R8 ;  /* 0x0000000808089220 */ /* 0x020fe20000400000 */
[----:B------:R-:W-:Y:S02]  /*15bd0*/  FSETP.GEU.AND P1, PT, R86, -126, PT ;  /* 0xc2fc00005600780b */ /* 0x000fe40003f2e000 */
[----:B------:R-:W-:Y:S02]  /*15be0*/  F2FP.BF16.F32.PACK_AB R75, R101, R100 ;  /* 0x00000064654b723e */ /* 0x000fe400000010ff */
[----:B------:R1:W-:Y:S01]  /*15bf0*/  STL [R1+0x54], R8 ;  /* 0x0000540801007387 */ /* 0x0003e20000100800 */
[----:B------:R-:W-:Y:S01]  /*15c00*/  @!P2 FMUL R85, R85, 0.5 ;  /* 0x3f0000005555a820 */ /* 0x000fe20000400000 */
[----:B------:R-:W5:Y:S01]  /*15c10*/  MUFU.EX2 R20, R82 ;  /* 0x0000005200147308 */ /* 0x000f620000000800 */
[----:B---3--:R-:W-:Y:S01]  /*15c20*/  @!P0 FMUL R157, R157, R157 ;  /* 0x0000009d9d9d8220 */ /* 0x008fe20000400000 */
[----:B------:R-:W-:-:S02]  /*15c30*/  FSETP.GEU.AND P0, PT, R87, -126, PT ;  /* 0xc2fc00005700780b */ /* 0x000fc40003f0e000 */
[----:B------:R-:W-:Y:S02]  /*15c40*/  F2FP.BF16.F32.PACK_AB R76, R103, R102 ;  /* 0x00000066674c723e */ /* 0x000fe400000010ff */
[----:B------:R1:W-:Y:S01]  /*15c50*/  STL [R1+0x58], R157 ;  /* 0x0000589d01007387 */ /* 0x0003e20000100800 */
[----:B------:R-:W-:Y:S01]  /*15c60*/  @!P1 FMUL R86, R86, 0.5 ;  /* 0x3f00000056569820 */ /* 0x000fe20000400000 */
[----:B------:R-:W3:Y:S01]  /*15c70*/  MUFU.EX2 R21, R83 ;  /* 0x0000005300157308 */ /* 0x000ee20000000800 */
[----:B--2---:R-:W-:Y:S01]  /*15c80*/  @!P6 FMUL R10, R10, R10 ;  /* 0x0000000a0a0ae220 */ /* 0x004fe20000400000 */
[----:B------:R-:W-:Y:S02]  /*15c90*/  LOP3.LUT P6, RZ, R3, 0x3, R56, 0x48, !PT ;  /* 0x0000000303ff7812 */ /* 0x000fe400078c4838 */
[----:B------:R-:W-:Y:S02]  /*15ca0*/  F2FP.BF16.F32.PACK_AB R56, R19, R18 ;  /* 0x000000121338723e */ /* 0x000fe400000010ff */
[----:B------:R1:W-:Y:S01]  /*15cb0*/  STL [R1+0x5c], R10 ;  /* 0x00005c0a01007387 */ /* 0x0003e20000100800 */
[----:B------:R-:W-:Y:S01]  /*15cc0*/  @!P0 FMUL R87, R87, 0.5 ;  /* 0x3f00000057578820 */ /* 0x000fe20000400000 */
[----:B------:R-:W2:Y:S01]  /*15cd0*/  MUFU.EX2 R14, R84 ;  /* 0x00000054000e7308 */ /* 0x000ea20000000800 */
[----:B-----5:R-:W-:Y:S01]  /*15ce0*/  @!P5 FMUL R20, R20, R20 ;  /* 0x000000141414d220 */ /* 0x020fe20000400000 */
[----:B------:R-:W-:-:S02]  /*15cf0*/  F2FP.BF16.F32.PACK_AB R77, R105, R104 ;  /* 0x00000068694d723e */ /* 0x000fc400000010ff */
[----:B------:R-:W-:Y:S02]  /*15d00*/  F2FP.BF16.F32.PACK_AB R78, R107, R106 ;  /* 0x0000006a6b4e723e */ /* 0x000fe400000010ff */
[----:B------:R1:W-:Y:S01]  /*15d10*/  STL [R1+0x60], R20 ;  /* 0x0000601401007387 */ /* 0x0003e20000100800 */
[----:B------:R-:W-:Y:S01]  /*15d20*/  F2FP.BF16.F32.PACK_AB R79, R109, R108 ;  /* 0x0000006c6d4f723e */ /* 0x000fe200000010ff */
[----:B------:R-:W5:Y:S01]  /*15d30*/  MUFU.EX2 R15, R85 ;  /* 0x00000055000f7308 */ /* 0x000f620000000800 */
[----:B---3--:R-:W-:Y:S01]  /*15d40*/  @!P4 FMUL R21, R21, R21 ;  /* 0x000000151515c220 */ /* 0x008fe20000400000 */
[----:B------:R-:W-:Y:S02]  /*15d50*/  F2FP.BF16.F32.PACK_AB R80, R111, R110 ;  /* 0x0000006e6f50723e */ /* 0x000fe400000010ff */
[----:B------:R-:W-:Y:S02]  /*15d60*/  F2FP.BF16.F32.PACK_AB R81, R113, R112 ;  /* 0x000000707151723e */ /* 0x000fe400000010ff */
[----:B------:R1:W-:Y:S01]  /*15d70*/  STL [R1+0x64], R21 ;  /* 0x0000641501007387 */ /* 0x0003e20000100800 */
[----:B------:R-:W-:Y:S01]  /*15d80*/  F2FP.BF16.F32.PACK_AB R82, R115, R114 ;  /* 0x000000727352723e */ /* 0x000fe200000010ff */
[----:B------:R-:W3:Y:S01]  /*15d90*/  MUFU.EX2 R12, R86 ;  /* 0x00000056000c7308 */ /* 0x000ee20000000800 */
[----:B--2---:R-:W-:Y:S01]  /*15da0*/  @!P3 FMUL R14, R14, R14 ;  /* 0x0000000e0e0eb220 */ /* 0x004fe20000400000 */
[----:B------:R-:W-:-:S02]  /*15db0*/  F2FP.BF16.F32.PACK_AB R83, R117, R116 ;  /* 0x000000747553723e */ /* 0x000fc400000010ff */
[----:B------:R-:W-:Y:S02]  /*15dc0*/  F2FP.BF16.F32.PACK_AB R84, R119, R118 ;  /* 0x000000767754723e */ /* 0x000fe400000010ff */
[----:B------:R1:W-:Y:S01]  /*15dd0*/  STL [R1+0x70], R14 ;  /* 0x0000700e01007387 */ /* 0x0003e20000100800 */
[----:B----4-:R-:W-:Y:S01]  /*15de0*/  F2FP.BF16.F32.PACK_AB R46, R46, R5 ;  /* 0x000000052e2e723e */ /* 0x010fe200000010ff */
[----:B------:R-:W2:Y:S01]  /*15df0*/  MUFU.EX2 R13, R87 ;  /* 0x00000057000d7308 */ /* 0x000ea20000000800 */
[----:B-----5:R-:W-:Y:S01]  /*15e00*/  @!P2 FMUL R15, R15, R15 ;  /* 0x0000000f0f0fa220 */ /* 0x020fe20000400000 */
[----:B------:R-:W-:Y:S02]  /*15e10*/  F2FP.BF16.F32.PACK_AB R85, R121, R120 ;  /* 0x000000787955723e */ /* 0x000fe400000010ff */
[----:B------:R-:W-:Y:S02]  /*15e20*/  F2FP.BF16.F32.PACK_AB R47, R4, R7 ;  /* 0x00000007042f723e */ /* 0x000fe400000010ff */
[----:B------:R1:W-:Y:S01]  /*15e30*/  STL [R1+0x74], R15 ;  /* 0x0000740f01007387 */ /* 0x0003e20000100800 */
[----:B------:R-:W-:Y:S01]  /*15e40*/  F2FP.BF16.F32.PACK_AB R48, R6, R9 ;  /* 0x000000090630723e */ /* 0x000fe200000010ff */
[----:B---3--:R-:W-:Y:S01]  /*15e50*/  @!P1 FMUL R12, R12, R12 ;  /* 0x0000000c0c0c9220 */ /* 0x008fe20000400000 */
[----:B------:R-:W-:-:S02]  /*15e60*/  F2FP.BF16.F32.PACK_AB R86, R123, R122 ;  /* 0x0000007a7b56723e */ /* 0x000fc400000010ff */
[----:B------:R-:W-:Y:S02]  /*15e70*/  F2FP.BF16.F32.PACK_AB R49, R8, R11 ;  /* 0x0000000b0831723e */ /* 0x000fe400000010ff */
[----:B------:R1:W-:Y:S01]  /*15e80*/  STL [R1+0x68], R12 ;  /* 0x0000680c01007387 */ /* 0x0003e20000100800 */
[----:B------:R-:W-:Y:S01]  /*15e90*/  F2FP.BF16.F32.PACK_AB R50, R10, R157 ;  /* 0x0000009d0a32723e */ /* 0x000fe200000010ff */
[----:B--2---:R-:W-:Y:S01]  /*15ea0*/  @!P0 FMUL R13, R13, R13 ;  /* 0x0000000d0d0d8220 */ /* 0x004fe20000400000 */
[----:B------:R-:W-:Y:S02]  /*15eb0*/  F2FP.BF16.F32.PACK_AB R87, R151, R150 ;  /* 0x000000969757723e */ /* 0x000fe400000010ff */
[----:B------:R-:W-:Y:S02]  /*15ec0*/  F2FP.BF16.F32.PACK_AB R51, R21, R20 ;  /* 0x000000141533723e */ /* 0x000fe400000010ff */
[----:B------:R1:W-:Y:S01]  /*15ed0*/  STL [R1+0x6c], R13 ;  /* 0x00006c0d01007387 */ /* 0x0003e20000100800 */
[----:B------:R-:W-:-:S02]  /*15ee0*/  F2FP.BF16.F32.PACK_AB R52, R15, R14 ;  /* 0x0000000e0f34723e */ /* 0x000fc400000010ff */
[----:B------:R-:W-:Y:S01]  /*15ef0*/  F2FP.BF16.F32.PACK_AB R53, R13, R12 ;  /* 0x0000000c0d35723e */ /* 0x000fe200000010ff */
[----:B------:R-:W-:Y:S06]  /*15f00*/  @!P6 BRA `(.L_x_269) ;  /* 0x000000000040e947 */ /* 0x000fec0003800000 */
[----:B-1----:R-:W-:Y:S01]  /*15f10*/  MOV R14, 0x8 ;  /* 0x00000008000e7802 */ /* 0x002fe20000000f00 */
[----:B------:R-:W1:Y:S01]  /*15f20*/  LDCU.64 UR6, c[0x4][0xb0] ;  /* 0x01001600ff0677ac */ /* 0x000e620008000a00 */
[----:B------:R-:W-:Y:S02]  /*15f30*/  HFMA2 R12, -RZ, RZ, 0, 5.9604644775390625e-08 ;  /* 0x00000001ff0c7431 */ /* 0x000fe400000001ff */
[----:B------:R-:W-:Y:S01]  /*15f40*/  IMAD.MOV.U32 R8, RZ, RZ, 0x1be ;  /* 0x000001beff087424 */ /* 0x000fe200078e00ff */
[----:B------:R-:W2:Y:S01]  /*15f50*/  LDCU.64 UR4, c[0x4][0xb8] ;  /* 0x01001700ff0477ac */ /* 0x000ea20008000a00 */
[----:B------:R-:W3:Y:S01]  /*15f60*/  LDC.64 R14, c[0x4][R14] ;  /* 0x010000000e0e7b82 */ /* 0x000ee20000000a00 */
[----:B------:R-:W-:Y:S01]  /*15f70*/  IMAD.MOV.U32 R13, RZ, RZ, RZ ;  /* 0x000000ffff0d7224 */ /* 0x000fe200078e00ff */
[----:B------:R-:W4:Y:S01]  /*15f80*/  LDCU.64 UR8, c[0x4][0x20] ;  /* 0x01000400ff0877ac */ /* 0x000f220008000a00 */
[----:B-1----:R-:W-:Y:S01]  /*15f90*/  IMAD.U32 R4, RZ, RZ, UR6 ;  /* 0x00000006ff047e24 */ /* 0x002fe2000f8e00ff */
[----:B------:R-:W-:Y:S01]  /*15fa0*/  MOV R5, UR7 ;  /* 0x0000000700057c02 */ /* 0x000fe20008000f00 */
[----:B--2---:R-:W-:Y:S01]  /*15fb0*/  IMAD.U32 R6, RZ, RZ, UR4 ;  /* 0x00000004ff067e24 */ /* 0x004fe2000f8e00ff */
[----:B------:R-:W-:Y:S01]  /*15fc0*/  MOV R7, UR5 ;  /* 0x0000000500077c02 */ /* 0x000fe20008000f00 */
[----:B----4-:R-:W-:Y:S01]  /*15fd0*/  IMAD.U32 R10, RZ, RZ, UR8 ;  /* 0x00000008ff0a7e24 */ /* 0x010fe2000f8e00ff */
[----:B------:R-:W-:-:S02]  /*15fe0*/  MOV R11, UR9 ;  /* 0x00000009000b7c02 */ /* 0x000fc40008000f00 */
[----:B------:R-:W-:-:S07]  /*15ff0*/  LEPC R20, `(.L_x_269) ;  /* 0x000000001014794e */ /* 0x000fce0000000000 */
[----:B---3--:R-:W-:Y:S05]  /*16000*/  CALL.ABS.NOINC R14 ;  /* 0x000000000e007343 */ /* 0x008fea0003c00000 */
.L_x_269:
[C---:B------:R-:W-:Y:S01]  /*16010*/  FSETP.NEU.AND P0, PT, R17.reuse, -INF , PT ;  /* 0xff8000001100780b */ /* 0x040fe20003f0d000 */
[----:B-1----:R-:W1:Y:S01]  /*16020*/  S2R R157, SR_TID.X ;  /* 0x00000000009d7919 */ /* 0x002e620000002100 */
[----:B------:R-:W-:Y:S05]  /*16030*/  WARPSYNC.ALL ;  /* 0x0000000000007948 */ /* 0x000fea0003800000 */
[----:B------:R-:W-:Y:S01]  /*16040*/  FSEL R0, R17, RZ, P0 ;  /* 0x000000ff11007208 */ /* 0x000fe20000000000 */
[----:B------:R-:W-:Y:S01]  /*16050*/  UIADD3 UR4, UPT, UPT, UR38, 0x20, URZ ;  /* 0x0000002026047890 */ /* 0x000fe2000fffe0ff */
[----:B------:R2:W-:Y:S03]  /*16060*/  STTM.x32 tmem[UR38], R56 ;  /* 0x00000038000079ed */ /* 0x0005e600082c0026 */
[----:B------:R-:W-:Y:S01]  /*16070*/  FMUL R0, R0, -UR37 ;  /* 0x8000002500007c20 */ /* 0x000fe20008400000 */
[----:B------:R-:W-:-:S03]  /*16080*/  USHF.R.U32.HI UR4, URZ, 0x15, UR4 ;  /* 0x00000015ff047899 */ /* 0x000fc60008011604 */
[--C-:B------:R-:W-:Y:S02]  /*16090*/  FFMA2 R88, R88.F32x2.HI_LO, UR37.F32, R0.reuse.F32 ;  /* 0x0000002558587c49 */ /* 0x100fe40009200000 */
[----:B------:R-:W-:Y:S01]  /*160a0*/  FFMA2 R90, R90.F32x2.HI_LO, UR37.F32, R0.F32 ;  /* 0x000000255a5a7c49 */ /* 0x000fe20009200000 */
[----:B------:R-:W-:Y:S02]  /*160b0*/  MOV R3, UR4 ;  /* 0x0000000400037c02 */ /* 0x000fe40008000f00 */
[----:B------:R-:W-:Y:S02]  /*160c0*/  FSETP.GEU.AND P4, PT, R88, -126, PT ;  /* 0xc2fc00005800780b */ /* 0x000fe40003f8e000 */
[----:B------:R-:W-:Y:S02]  /*160d0*/  FSETP.GEU.AND P3, PT, R89, -126, PT ;  /* 0xc2fc00005900780b */ /* 0x000fe40003f6e000 */
[----:B------:R-:W-:Y:S02]  /*160e0*/  FSETP.GEU.AND P2, PT, R90, -126, PT ;  /* 0xc2fc00005a00780b */ /* 0x000fe40003f4e000 */
[----:B------:R-:W-:-:S07]  /*160f0*/  FSETP.GEU.AND P1, PT, R91, -126, PT ;  /* 0xc2fc00005b00780b */ /* 0x000fce0003f2e000 */
[----:B------:R-:W-:Y:S02]  /*16100*/  @!P4 FMUL R88, R88, 0.5 ;  /* 0x3f0000005858c820 */ /* 0x000fe40000400000 */
[----:B------:R-:W-:Y:S02]  /*16110*/  @!P3 FMUL R89, R89, 0.5 ;  /* 0x3f0000005959b820 */ /* 0x000fe40000400000 */
[----:B------:R-:W-:Y:S02]  /*16120*/  @!P2 FMUL R90, R90, 0.5 ;  /* 0x3f0000005a5aa820 */ /* 0x000fe40000400000 */
[----:B------:R-:W-:Y:S01]  /*16130*/  @!P1 FMUL R91, R91, 0.5 ;  /* 0x3f0000005b5b9820 */ /* 0x000fe20000400000 */
[----:B--2---:R-:W2:Y:S01]  /*16140*/  MUFU.EX2 R58, R88 ;  /* 0x00000058003a7308 */ /* 0x004ea20000000800 */
[----:B-1----:R-:W-:-:S04]  /*16150*/  SHF.R.U32.HI R60, RZ, 0x5, R157 ;  /* 0x00000005ff3c7819 */ /* 0x002fc8000001169d */
[----:B------:R-:W-:-:S03]  /*16160*/  LOP3.LUT P0, RZ, R3, 0x3, R60, 0x48, !PT ;  /* 0x0000000303ff7812 */ /* 0x000fc6000780483c */
[----:B------:R-:W1:Y:S08]  /*16170*/  MUFU.EX2 R59, R89 ;  /* 0x00000059003b7308 */ /* 0x000e700000000800 */
[----:B------:R-:W3:Y:S01]  /*16180*/  MUFU.EX2 R56, R90 ;  /* 0x0000005a00387308 */ /* 0x000ee20000000800 */
[----:B--2---:R-:W-:-:S07]  /*16190*/  @!P4 FMUL R58, R58, R58 ;  /* 0x0000003a3a3ac220 */ /* 0x004fce0000400000 */
[----:B------:R-:W2:Y:S01]  /*161a0*/  MUFU.EX2 R57, R91 ;  /* 0x0000005b00397308 */ /* 0x000ea20000000800 */
[----:B-1----:R-:W-:-:S05]  /*161b0*/  @!P3 FMUL R59, R59, R59 ;  /* 0x0000003b3b3bb220 */ /* 0x002fca0000400000 */
[----:B------:R-:W-:Y:S01]  /*161c0*/  F2FP.BF16.F32.PACK_AB R54, R59, R58 ;  /* 0x0000003a3b36723e */ /* 0x000fe200000010ff */
[----:B---3--:R-:W-:Y:S01]  /*161d0*/  @!P2 FMUL R56, R56, R56 ;  /* 0x000000383838a220 */ /* 0x008fe20000400000 */
[----:B--2---:R-:W-:-:S05]  /*161e0*/  @!P1 FMUL R57, R57, R57 ;  /* 0x0000003939399220 */ /* 0x004fca0000400000 */
[----:B------:R-:W-:Y:S01]  /*161f0*/  F2FP.BF16.F32.PACK_AB R55, R57, R56 ;  /* 0x000000383937723e */ /* 0x000fe200000010ff */
[----:B------:R-:W-:Y:S06]  /*16200*/  @!P0 BRA `(.L_x_270) ;  /* 0x0000000000408947 */ /* 0x000fec0003800000 */
[----:B------:R-:W-:Y:S01]  /*16210*/  MOV R14, 0x8 ;  /* 0x00000008000e7802 */ /* 0x000fe20000000f00 */
        /* <DEDUP_REMOVED lines=15> */
.L_x_270:
[----:B------:R-:W-:-:S04]  /*16310*/  UISETP.NE.AND UP0, UPT, UR40, URZ, UPT ;  /* 0x000000ff2800728c */ /* 0x000fc8000bf05270 */
[----:B------:R-:W-:-:S06]  /*16320*/  USEL UR4, UR48, UR50, UP0 ;  /* 0x0000003230047287 */ /* 0x000fcc0008000000 */
[----:B------:R-:W-:Y:S01]  /*16330*/  MOV R0, UR4 ;  /* 0x0000000400007c02 */ /* 0x000fe20008000f00 */
[----:B------:R-:W-:Y:S05]  /*16340*/  WARPSYNC.ALL ;  /* 0x0000000000007948 */ /* 0x000fea0003800000 */
[----:B------:R-:W-:Y:S01]  /*16350*/  ISETP.GT.U32.AND P1, PT, R0, 0x1, PT ;  /* 0x000000010000780c */ /* 0x000fe20003f24070 */
[----:B------:R1:W-:Y:S01]  /*16360*/  STTM.x32 tmem[UR38+0x20], R24 ;  /* 0x00002018000079ed */ /* 0x0003e200082c0026 */
[----:B------:R-:W2:Y:S11]  /*16370*/  FENCE.VIEW.ASYNC.T ;  /* 0x00000000000073c6 */ /* 0x000eb60000000200 */
[----:B------:R-:W-:Y:S05]  /*16380*/  @P1 BRA `(.L_x_271) ;  /* 0x0000000000081947 */ /* 0x000fea0003800000 */
[----:B------:R-:W-:Y:S05]  /*16390*/  BPT.TRAP 0x1 ;  /* 0x000000040000795c */ /* 0x000fea0000300000 */
[----:B------:R-:W-:Y:S05]  /*163a0*/  BPT.TRAP 0x1 ;  /* 0x000000040000795c */ /* 0x000fea0000300000 */
.L_x_271:
[----:B------:R-:W3:Y:S01]  /*163b0*/  S2UR UR5, SR_CgaCtaId ;  /* 0x00000000000579c3 */ /* 0x000ee20000008800 */
[----:B------:R-:W-:Y:S01]  /*163c0*/  UISETP.NE.AND UP0, UPT, UR40, URZ, UPT ;  /* 0x000000ff2800728c */ /* 0x000fe2000bf05270 */
[----:B------:R-:W-:Y:S02]  /*163d0*/  UMOV UR6, 0x400 ;  /* 0x0000040000067882 */ /* 0x000fe40000000000 */
[----:B---3--:R-:W-:-:S04]  /*163e0*/  ULEA UR6, UR5, UR6, 0x18 ;  /* 0x0000000605067291 */ /* 0x008fc8000f8ec0ff */
[----:B------:R-:W-:-:S04]  /*163f0*/  UIADD3 UR4, UPT, UPT, UR6, 0x28068, URZ ;  /* 0x0002806806047890 */ /* 0x000fc8000fffe0ff */
[----:B------:R-:W-:-:S04]  /*16400*/  @UP0 UIADD3 UR4, UPT, UPT, UR6, 0x28058, URZ ;  /* 0x0002805806040890 */ /* 0x000fc8000fffe0ff */
[----:B------:R-:W-:-:S09]  /*16410*/  UPRMT UR4, UR5, 0x654, UR4 ;  /* 0x0000065405047896 */ /* 0x000fd20008000004 */
[----:B--2---:R-:W-:Y:S01]  /*16420*/  SYNCS.ARRIVE.TRANS64.RED.A1T0 RZ, [UR4], RZ ;  /* 0x000000ffffff79a7 */ /* 0x004fe20008100404 */
[----:B------:R-:W-:-:S04]  /*16430*/  USEL UR4, UR43, UR42, UP0 ;  /* 0x0000002a2b047287 */ /* 0x000fc80008000000 */
[----:B------:R-:W-:-:S04]  /*16440*/  ULOP3.LUT UR5, UR4, 0x1, URZ, 0x3c, !UPT ;  /* 0x0000000104057892 */ /* 0x000fc8000f8e3cff */
[----:B------:R-:W-:Y:S02]  /*16450*/  USEL UR43, UR5, UR43, UP0 ;  /* 0x0000002b052b7287 */ /* 0x000fe40008000000 */
[----:B------:R-:W-:Y:S02]  /*16460*/  USEL UR42, UR42, UR5, UP0 ;  /* 0x000000052a2a7287 */ /* 0x000fe40008000000 */
[----:B------:R-:W-:-:S09]  /*16470*/  UISETP.NE.AND UP0, UPT, UR47, URZ, UPT ;  /* 0x000000ff2f00728c */ /* 0x000fd2000bf05270 */
[----:B------:R-:W-:Y:S05]  /*16480*/  BRA.U UP0, `(.L_x_272) ;  /* 0x0000000100047547 */ /* 0x000fea000b800000 */
[----:B------:R-:W-:Y:S05]  /*16490*/  BPT.TRAP 0x1 ;  /* 0x000000040000795c */ /* 0x000fea0000300000 */
.L_x_272:
[----:B------:R-:W-:Y:S01]  /*164a0*/  UISETP.NE.AND UP0, UPT, UR40, URZ, UPT ;  /* 0x000000ff2800728c */ /* 0x000fe2000bf05270 */
[----:B------:R-:W-:Y:S01]  /*164b0*/  MOV R0, UR39 ;  /* 0x0000002700007c02 */ /* 0x000fe20008000f00 */
[----:B------:R-:W-:Y:S01]  /*164c0*/  UIADD3 UR4, UPT, UPT, UR6, 0x28078, URZ ;  /* 0x0002807806047890 */ /* 0x000fe2000fffe0ff */
[----:B------:R-:W-:Y:S01]  /*164d0*/  FADD2 R22, R22.F32x2.HI_LO, RZ.F32 ;  /* 0x000000ff1616724b */ /* 0x000fe20000200000 */
[----:B------:R-:W-:Y:S01]  /*164e0*/  FSETP.NEU.AND P0, PT, R17, -INF , PT ;  /* 0xff8000001100780b */ /* 0x000fe20003f0d000 */
[----:B------:R-:W-:Y:S01]  /*164f0*/  FADD2 R124, R124.F32x2.HI_LO, RZ.F32 ;  /* 0x000000ff7c7c724b */ /* 0x000fe20000200000 */
[----:B------:R-:W-:Y:S01]  /*16500*/  SHF.L.U32 R0, R0, 0x1f, RZ ;  /* 0x0000001f00007819 */ /* 0x000fe200000006ff */
[----:B------:R-:W-:Y:S01]  /*16510*/  FADD2 R22, R22.F32x2.HI_LO, R130.F32x2.HI_LO ;  /* 0x000000821616724b */ /* 0x000fe20000000000 */
[----:B------:R-:W-:Y:S01]  /*16520*/  FSEL R3, R17, RZ, P0 ;  /* 0x000000ff11037208 */ /* 0x000fe20000000000 */
[----:B------:R-:W-:Y:S02]  /*16530*/  FADD2 R126, R126.F32x2.HI_LO, RZ.F32 ;  /* 0x000000ff7e7e724b */ /* 0x000fe40000200000 */
[----:B------:R-:W-:Y:S01]  /*16540*/  @!UP0 UIADD3 UR4, UPT, UPT, UR6, 0x28088, URZ ;  /* 0x0002808806048890 */ /* 0x000fe2000fffe0ff */
[----:B------:R-:W-:Y:S01]  /*16550*/  FADD2 R124, R124.F32x2.HI_LO, R132.F32x2.HI_LO ;  /* 0x000000847c7c724b */ /* 0x000fe20000000000 */
[----:B------:R-:W-:Y:S01]  /*16560*/  FSETP.NEU.AND P0, PT, R156, R3, PT ;  /* 0x000000039c00720b */ /* 0x000fe20003f0d000 */
[----:B------:R-:W-:-:S02]  /*16570*/  FADD2 R126, R126.F32x2.HI_LO, R134.F32x2.HI_LO ;  /* 0x000000867e7e724b */ /* 0x000fc40000000000 */
[----:B------:R-:W-:Y:S02]  /*16580*/  FADD2 R22, R22.F32x2.HI_LO, R138.F32x2.HI_LO ;  /* 0x0000008a1616724b */ /* 0x000fe40000000000 */
[----:B------:R-:W-:Y:S02]  /*16590*/  FADD2 R124, R124.F32x2.HI_LO, R140.F32x2.HI_LO ;  /* 0x0000008c7c7c724b */ /* 0x000fe40000000000 */
[----:B------:R-:W2:Y:S01]  /*165a0*/  SYNCS.PHASECHK.TRANS64.TRYWAIT P2, [UR4], R0 ;  /* 0x00000000ff0075a7 */ /* 0x000ea20008041104 */
[----:B------:R-:W-:Y:S02]  /*165b0*/  FADD2 R126, R126.F32x2.HI_LO, R142.F32x2.HI_LO ;  /* 0x0000008e7e7e724b */ /* 0x000fe40000000000 */
[----:B------:R-:W-:Y:S02]  /*165c0*/  FADD2 R22, R22.F32x2.HI_LO, R146.F32x2.HI_LO ;  /* 0x000000921616724b */ /* 0x000fe40000000000 */
[----:B------:R-:W-:Y:S02]  /*165d0*/  FADD2 R124, R124.F32x2.HI_LO, R148.F32x2.HI_LO ;  /* 0x000000947c7c724b */ /* 0x000fe40000000000 */
[----:B------:R-:W-:-:S02]  /*165e0*/  FADD2 R126, R126.F32x2.HI_LO, R92.F32x2.HI_LO ;  /* 0x0000005c7e7e724b */ /* 0x000fc40000000000 */
[----:B------:R-:W-:Y:S02]  /*165f0*/  FADD2 R22, R22.F32x2.HI_LO, R96.F32x2.HI_LO ;  /* 0x000000601616724b */ /* 0x000fe40000000000 */
[----:B------:R-:W-:Y:S02]  /*16600*/  FADD2 R124, R124.F32x2.HI_LO, R98.F32x2.HI_LO ;  /* 0x000000627c7c724b */ /* 0x000fe40000000000 */
[----:B------:R-:W-:Y:S02]  /*16610*/  FADD2 R126, R126.F32x2.HI_LO, R100.F32x2.HI_LO ;  /* 0x000000647e7e724b */ /* 0x000fe40000000000 */
[----:B------:R-:W-:Y:S01]  /*16620*/  FADD2 R22, R22.F32x2.HI_LO, R104.F32x2.HI_LO ;  /* 0x000000681616724b */ /* 0x000fe20000000000 */
[----:B--2---:R-:W-:Y:S06]  /*16630*/  @!P2 BRA `(.L_x_273) ;  /* 0x000000b800a4a947 */ /* 0x004fec0003800000 */
.L_x_448:
[----:B------:R-:W-:Y:S01]  /*16640*/  BSSY.RECONVERGENT B0, `(.L_x_274) ;  /* 0x000000a000007945 */ /* 0x000fe20003800200 */
[----:B--2---:R-:W-:-:S03]  /*16650*/  MOV R5, 0x3f000000 ;  /* 0x3f00000000057802 */ /* 0x004fc60000000f00 */
[----:B------:R-:W-:Y:S05]  /*16660*/  @!P0 BRA `(.L_x_275) ;  /* 0x00000000001c8947 */ /* 0x000fea0003800000 */
[----:B------:R-:W-:-:S04]  /*16670*/  FADD R0, -R3, R156 ;  /* 0x0000009c03007221 */ /* 0x000fc80000000100 */
[----:B------:R-:W-:-:S05]  /*16680*/  FMUL R0, R0, UR37 ;  /* 0x0000002500007c20 */ /* 0x000fca0008400000 */
[----:B------:R-:W-:-:S13]  /*16690*/  FSETP.GEU.AND P0, PT, R0, -126, PT ;  /* 0xc2fc00000000780b */ /* 0x000fda0003f0e000 */
[----:B------:R-:W-:-:S04]  /*166a0*/  @!P0 FMUL R0, R0, 0.5 ;  /* 0x3f00000000008820 */ /* 0x000fc80000400000 */
[----:B------:R-:W2:Y:S02]  /*166b0*/  MUFU.EX2 R5, R0 ;  /* 0x0000000000057308 */ /* 0x000ea40000000800 */
[----:B--2---:R-:W-:-:S04]  /*166c0*/  @!P0 FMUL R5, R5, R5 ;  /* 0x0000000505058220 */ /* 0x004fc80000400000 */
[----:B------:R-:W-:Y:S02]  /*166d0*/  FMUL R5, R5, 0.5 ;  /* 0x3f00000005057820 */ /* 0x000fe40000400000 */
.L_x_275:
[----:B------:R-:W-:Y:S05]  /*166e0*/  BSYNC.RECONVERGENT B0 ;  /* 0x0000000000007941 */ /* 0x000fea0003800200 */
.L_x_274:
[----:B-1----:R-:W2:Y:S04]  /*166f0*/  LDL.LU.64 R34, [R1+0x18] ;  /* 0x0000180001227983 */ /* 0x002ea80000300a00 */
[----:B------:R-:W3:Y:S04]  /*16700*/  LDL.LU.64 R32, [R1+0x20] ;  /* 0x0000200001207983 */ /* 0x000ee80000300a00 */
[----:B------:R-:W4:Y:S04]  /*16710*/  LDL.LU.64 R30, [R1+0x30] ;  /* 0x00003000011e7983 */ /* 0x000f280000300a00 */
[----:B------:R-:W5:Y:S04]  /*16720*/  LDL.LU.64 R28, [R1+0x38] ;  /* 0x00003800011c7983 */ /* 0x000f680000300a00 */
[----:B------:R-:W5:Y:S04]  /*16730*/  LDL.LU.64 R26, [R1+0x40] ;  /* 0x00004000011a7983 */ /* 0x000f680000300a00 */
[----:B------:R-:W5:Y:S04]  /*16740*/  LDL.LU.64 R14, [R1+0x28] ;  /* 0x00002800010e7983 */ /* 0x000f680000300a00 */
[----:B------:R-:W5:Y:S04]  /*16750*/  LDL.LU.64 R24, [R1+0x50] ;  /* 0x0000500001187983 */ /* 0x000f680000300a00 */
[----:B------:R-:W5:Y:S04]  /*16760*/  LDL.LU.64 R20, [R1+0x58] ;  /* 0x0000580001147983 */ /* 0x000f680000300a00 */
[----:B------:R-:W5:Y:S04]  /*16770*/  LDL.LU.64 R12, [R1+0x60] ;  /* 0x00006000010c7983 */ /* 0x000f680000300a00 */
[----:B------:R-:W5:Y:S04]  /*16780*/  LDL.LU.64 R8, [R1+0x48] ;  /* 0x0000480001087983 */ /* 0x000f680000300a00 */
[----:B------:R-:W5:Y:S04]  /*16790*/  LDL.LU.64 R10, [R1+0x68] ;  /* 0x00006800010a7983 */ /* 0x000f680000300a00 */
[----:B------:R-:W5:Y:S01]  /*167a0*/  LDL.LU.64 R6, [R1+0x70] ;  /* 0x0000700001067983 */ /* 0x000f620000300a00 */
[----:B------:R-:W-:-:S04]  /*167b0*/  FMUL R16, R5, R16 ;  /* 0x0000001005107220 */ /* 0x000fc80000400000 */
[----:B------:R-:W-:-:S04]  /*167c0*/  FADD2 R18, R16.F32, R18.F32x2.HI_LO ;  /* 0x000000121012724b */ /* 0x000fc80000040000 */
[----:B------:R-:W-:-:S04]  /*167d0*/  FADD2 R18, R18.F32x2.HI_LO, R128.F32x2.HI_LO ;  /* 0x000000801212724b */ /* 0x000fc80000000000 */
[----:B------:R-:W-:-:S04]  /*167e0*/  FADD2 R18, R18.F32x2.HI_LO, R136.F32x2.HI_LO ;  /* 0x000000881212724b */ /* 0x000fc80000000000 */
[----:B------:R-:W-:-:S04]  /*167f0*/  FADD2 R18, R18.F32x2.HI_LO, R144.F32x2.HI_LO ;  /* 0x000000901212724b */ /* 0x000fc80000000000 */
[----:B------:R-:W-:Y:S02]  /*16800*/  FADD2 R18, R18.F32x2.HI_LO, R94.F32x2.HI_LO ;  /* 0x0000005e1212724b */ /* 0x000fe40000000000 */
[----:B------:R-:W-:Y:S02]  /*16810*/  FADD2 R124, R124.F32x2.HI_LO, R106.F32x2.HI_LO ;  /* 0x0000006a7c7c724b */ /* 0x000fe40000000000 */
[----:B------:R-:W-:Y:S02]  /*16820*/  FADD2 R126, R126.F32x2.HI_LO, R108.F32x2.HI_LO ;  /* 0x0000006c7e7e724b */ /* 0x000fe40000000000 */
[----:B------:R-:W-:Y:S02]  /*16830*/  FADD2 R18, R18.F32x2.HI_LO, R102.F32x2.HI_LO ;  /* 0x000000661212724b */ /* 0x000fe40000000000 */
[----:B------:R-:W-:Y:S02]  /*16840*/  FADD2 R22, R22.F32x2.HI_LO, R112.F32x2.HI_LO ;  /* 0x000000701616724b */ /* 0x000fe40000000000 */
[----:B------:R-:W-:-:S02]  /*16850*/  FADD2 R124, R124.F32x2.HI_LO, R114.F32x2.HI_LO ;  /* 0x000000727c7c724b */ /* 0x000fc40000000000 */
        /* <DEDUP_REMOVED lines=23> */
[----:B------:R-:W-:Y:S01]  /*169d0*/  FADD2 R18, R18.F32x2.HI_LO, R186.F32x2.HI_LO ;  /* 0x000000ba1212724b */ /* 0x000fe20000000000 */
[----:B------:R-:W-:Y:S01]  /*169e0*/  ULOP3.LUT UP0, URZ, UR41, 0x7f, UR51, 0xf8, !UPT ;  /* 0x0000007f29ff7892 */ /* 0x000fe2000f80f833 */
[----:B--2---:R-:W-:-:S02]  /*169f0*/  FADD2 R124, R124.F32x2.HI_LO, R34.F32x2.HI_LO ;  /* 0x000000227c7c724b */ /* 0x004fc40000000000 */
[----:B---3--:R-:W-:Y:S02]  /*16a00*/  FADD2 R126, R126.F32x2.HI_LO, R32.F32x2.HI_LO ;  /* 0x000000207e7e724b */ /* 0x008fe40000000000 */
[----:B----4-:R-:W-:Y:S02]  /*16a10*/  FADD2 R22, R22.F32x2.HI_LO, R30.F32x2.HI_LO ;  /* 0x0000001e1616724b */ /* 0x010fe40000000000 */
[----:B-----5:R-:W-:Y:S02]  /*16a20*/  FADD2 R124, R124.F32x2.HI_LO, R28.F32x2.HI_LO ;  /* 0x0000001c7c7c724b */ /* 0x020fe40000000000 */
        /* <DEDUP_REMOVED lines=11> */
[----:B------:R-:W-:-:S04]  /*16ae0*/  FADD2 R18, R18.F32x2.HI_LO, R22.F32x2.HI_LO ;  /* 0x000000161212724b */ /* 0x000fc80000000000 */
[----:B------:R-:W-:-:S04]  /*16af0*/  FADD2 R18, R18.F32x2.HI_LO, R124.F32x2.HI_LO ;  /* 0x0000007c1212724b */ /* 0x000fc80000000000 */
[----:B------:R-:W-:Y:S01]  /*16b00*/  FADD R16, R18, R19 ;  /* 0x0000001312107221 */ /* 0x000fe20000000000 */
[----:B------:R-:W-:Y:S06]  /*16b10*/  BRA.U UP0, `(.L_x_276) ;  /* 0x0000000100907547 */ /* 0x000fec000b800000 */
[----:B------:R-:W-:Y:S05]  /*16b20*/  @P1 BRA `(.L_x_277) ;  /* 0x0000000000041947 */ /* 0x000fea0003800000 */
[----:B------:R-:W-:Y:S05]  /*16b30*/  BPT.TRAP 0x1 ;  /* 0x000000040000795c */ /* 0x000fea0000300000 */
.L_x_277:
[----:B------:R-:W-:Y:S01]  /*16b40*/  UISETP.NE.AND UP0, UPT, UR40, URZ, UPT ;  /* 0x000000ff2800728c */ /* 0x000fe2000bf05270 */
[----:B------:R-:W-:Y:S01]  /*16b50*/  IMAD.U32 R0, RZ, RZ, UR5 ;  /* 0x00000005ff007e24 */ /* 0x000fe2000f8e00ff */
[----:B------:R-:W-:Y:S01]  /*16b60*/  UIADD3 UR4, UPT, UPT, UR6, 0x28060, URZ ;  /* 0x0002806006047890 */ /* 0x000fe2000fffe0ff */
[----:B------:R-:W-:Y:S01]  /*16b70*/  IMAD.U32 R18, R157, 0x10000, RZ ;  /* 0x000100009d127824 */ /* 0x000fe200078e00ff */
[----:B------:R-:W-:Y:S01]  /*16b80*/  USEL UR5, URZ, 0x80, UP0 ;  /* 0x00000080ff057887 */ /* 0x000fe20008000000 */
[----:B------:R-:W-:Y:S02]  /*16b90*/  LOP3.LUT R60, R60, 0x3, RZ, 0xc0, !PT ;  /* 0x000000033c3c7812 */ /* 0x000fe400078ec0ff */
[----:B------:R-:W-:Y:S02]  /*16ba0*/  SHF.L.U32 R0, R0, 0x1f, RZ ;  /* 0x0000001f00007819 */ /* 0x000fe400000006ff */
[----:B------:R-:W-:Y:S02]  /*16bb0*/  LOP3.LUT R18, R18, 0x600000, RZ, 0xc0, !PT ;  /* 0x0060000012127812 */ /* 0x000fe400078ec0ff */
[----:B------:R-:W-:-:S02]  /*16bc0*/  @UP0 UIADD3 UR4, UPT, UPT, UR6, 0x28050, URZ ;  /* 0x0002805006040890 */ /* 0x000fc4000fffe0ff */
[----:B------:R-:W-:Y:S02]  /*16bd0*/  SHF.R.U32.HI R3, RZ, 0x15, R18 ;  /* 0x00000015ff037819 */ /* 0x000fe40000011612 */
[----:B------:R-:W-:Y:S02]  /*16be0*/  LOP3.LUT R18, R18, UR5, RZ, 0xfc, !PT ;  /* 0x0000000512127c12 */ /* 0x000fe4000f8efcff */
[----:B------:R-:W-:-:S03]  /*16bf0*/  ISETP.NE.AND P0, PT, R60, R3, PT ;  /* 0x000000033c00720c */ /* 0x000fc60003f05270 */
[----:B------:R-:W1:Y:S02]  /*16c00*/  SYNCS.PHASECHK.TRANS64.TRYWAIT P1, [UR4], R0 ;  /* 0x00000000ff0075a7 */ /* 0x000e640008021104 */
[----:B-1----:R-:W-:Y:S08]  /*16c10*/  @!P1 BRA `(.L_x_278) ;  /* 0x000000b400449947 */ /* 0x002ff00003800000 */
.L_x_450:
        /* <DEDUP_REMOVED lines=17> */
.L_x_279:
[----:B------:R-:W-:Y:S05]  /*16d30*/  WARPSYNC.ALL ;  /* 0x0000000000007948 */ /* 0x000fea0003800000 */
[----:B------:R-:W-:-:S13]  /*16d40*/  R2UR UR4, R18 ;  /* 0x00000000120472ca */ /* 0x000fda00000e0000 */
[----:B------:R2:W-:Y:S02]  /*16d50*/  STTM.x2 tmem[UR4], R16 ;  /* 0x00000010000079ed */ /* 0x0005e400080c0004 */
.L_x_276:
[----:B------:R-:W-:Y:S01]  /*16d60*/  UIADD3 UR4, UPT, UPT, UR41, 0x1, URZ ;  /* 0x0000000129047890 */ /* 0x000fe2000fffe0ff */
[----:B------:R-:W-:Y:S01]  /*16d70*/  MOV R156, R17 ;  /* 0x00000011009c7202 */ /* 0x000fe20000000f00 */
[----:B------:R-:W-:Y:S02]  /*16d80*/  UIADD3 UR5, UPT, UPT, UR41, -0x1, URZ ;  /* 0xffffffff29057890 */ /* 0x000fe4000fffe0ff */
[----:B------:R-:W-:-:S05]  /*16d90*/  UISETP.GT.U32.AND UP0, UPT, UR4, 0x1, UPT ;  /* 0x000000010400788c */ /* 0x000fca000bf04070 */
[----:B------:R-:W-:-:S04]  /*16da0*/  UMOV UR41, UR5 ;  /* 0x0000000500297c82 */ /* 0x000fc80008000000 */
[----:B------:R-:W-:Y:S05]  /*16db0*/  BRA.U UP0, `(.L_x_280) ;  /* 0xffffffb900907547 */ /* 0x000fea000b83ffff */
.L_x_259:
[----:B------:R-:W3:Y:S02]  /*16dc0*/  LDCU UR4, c[0x0][0x384] ;  /* 0x00007080ff0477ac */ /* 0x000ee40008000800 */
[----:B---3--:R-:W-:-:S09]  /*16dd0*/  ULOP3.LUT UP0, URZ, UR4, 0x7f, URZ, 0xc0, !UPT ;  /* 0x0000007f04ff7892 */ /* 0x008fd2000f80c0ff */
[----:B------:R-:W-:Y:S05]  /*16de0*/  BRA.U !UP0, `(.L_x_281) ;  /* 0x0000005d08787547 */ /* 0x000fea000b800000 */
[----:B-1----:R-:W1:Y:S01]  /*16df0*/  S2R R0, SR_TID.X ;  /* 0x0000000000007919 */ /* 0x002e620000002100 */
[----:B------:R-:W-:Y:S01]  /*16e00*/  UISETP.NE.AND UP0, UPT, UR40, URZ, UPT ;  /* 0x000000ff2800728c */ /* 0x000fe2000bf05270 */
[----:B------:R-:W-:-:S03]  /*16e10*/  UMOV UR4, 0x20 ;  /* 0x0000002000047882 */ /* 0x000fc60000000000 */
[----:B------:R-:W-:Y:S02]  /*16e20*/  USEL UR4, UR4, 0xa0, UP0 ;  /* 0x000000a004047887 */ /* 0x000fe40008000000 */
[----:B------:R-:W-:Y:S02]  /*16e30*/  USEL UR5, URZ, 0x80, UP0 ;  /* 0x00000080ff057887 */ /* 0x000fe40008000000 */
[----:B------:R-:W-:Y:S01]  /*16e40*/  USEL UR42, UR43, UR42, UP0 ;  /* 0x0000002a2b2a7287 */ /* 0x000fe20008000000 */
[----:B-1----:R-:W-:-:S05]  /*16e50*/  IMAD.U32 R18, R0, 0x10000, RZ ;  /* 0x0001000000127824 */ /* 0x002fca00078e00ff */
[----:B------:R-:W-:-:S05]  /*16e60*/  LOP3.LUT R18, R18, 0x600000, RZ, 0xc0, !PT ;  /* 0x0060000012127812 */ /* 0x000fca00078ec0ff */
[C---:B------:R-:W-:Y:S01]  /*16e70*/  VIADD R3, R18.reuse, UR4 ;  /* 0x0000000412037c36 */ /* 0x040fe20008000000 */
[----:B------:R-:W-:Y:S01]  /*16e80*/  USEL UR4, UR48, UR50, UP0 ;  /* 0x0000003230047287 */ /* 0x000fe20008000000 */
[----:B------:R-:W-:-:S03]  /*16e90*/  LOP3.LUT R18, R18, UR5, RZ, 0xfc, !PT ;  /* 0x0000000512127c12 */ /* 0x000fc6000f8efcff */
[----:B------:R-:W-:Y:S01]  /*16ea0*/  UISETP.GT.U32.AND UP0, UPT, UR4, 0x1, UPT ;  /* 0x000000010400788c */ /* 0x000fe2000bf04070 */
[----:B------:R-:W1:Y:S02]  /*16eb0*/  SHFL.IDX PT, R3, R3, RZ, 0x1f ;  /* 0x00001fff03037589 */ /* 0x000e6400000e0000 */
[----:B-1----:R-:W-:-:S06]  /*16ec0*/  R2UR UR37, R3 ;  /* 0x00000000032572ca */ /* 0x002fcc00000e0000 */
[----:B------:R-:W-:Y:S09]  /*16ed0*/  BRA.U UP0, `(.L_x_282) ;  /* 0x0000000100047547 */ /* 0x000ff2000b800000 */
[----:B------:R-:W-:Y:S05]  /*16ee0*/  BPT.TRAP 0x1 ;  /* 0x000000040000795c */ /* 0x000fea0000300000 */
.L_x_282:
[----:B------:R-:W1:Y:S01]  /*16ef0*/  S2UR UR38, SR_CgaCtaId ;  /* 0x00000000002679c3 */ /* 0x000e620000008800 */
[----:B------:R-:W-:Y:S01]  /*16f00*/  UISETP.NE.AND UP0, UPT, UR40, URZ, UPT ;  /* 0x000000ff2800728c */ /* 0x000fe2000bf05270 */
[----:B------:R-:W-:Y:S01]  /*16f10*/  IMAD.U32 R3, RZ, RZ, UR42 ;  /* 0x0000002aff037e24 */ /* 0x000fe2000f8e00ff */
[----:B------:R-:W-:Y:S01]  /*16f20*/  UMOV UR36, 0x400 ;  /* 0x0000040000247882 */ /* 0x000fe20000000000 */
[----:B------:R-:W-:Y:S02]  /*16f30*/  SHF.R.U32.HI R0, RZ, 0x5, R0 ;  /* 0x00000005ff007819 */ /* 0x000fe40000011600 */
[----:B------:R-:W-:Y:S02]  /*16f40*/  SHF.R.U32.HI R22, RZ, 0x15, R18 ;  /* 0x00000015ff167819 */ /* 0x000fe40000011612 */
[----:B------:R-:W-:Y:S02]  /*16f50*/  SHF.L.U32 R3, R3, 0x1f, RZ ;  /* 0x0000001f03037819 */ /* 0x000fe400000006ff */
[----:B------:R-:W-:-:S04]  /*16f60*/  LOP3.LUT R19, R0, 0x3, RZ, 0xc0, !PT ;  /* 0x0000000300137812 */ /* 0x000fc800078ec0ff */
[----:B------:R-:W-:Y:S01]  /*16f70*/  ISETP.NE.AND P0, PT, R19, R22, PT ;  /* 0x000000161300720c */ /* 0x000fe20003f05270 */
[----:B-1----:R-:W-:-:S04]  /*16f80*/  ULEA UR36, UR38, UR36, 0x18 ;  /* 0x0000002426247291 */ /* 0x002fc8000f8ec0ff */
[----:B------:R-:W-:Y:S02]  /*16f90*/  UIADD3 UR4, UPT, UPT, UR36, 0x28050, URZ ;  /* 0x0002805024047890 */ /* 0x000fe4000fffe0ff */
[----:B------:R-:W-:-:S09]  /*16fa0*/  @!UP0 UIADD3 UR4, UPT, UPT, UR36, 0x28060, URZ ;  /* 0x0002806024048890 */ /* 0x000fd2000fffe0ff */
[----:B------:R-:W1:Y:S02]  /*16fb0*/  SYNCS.PHASECHK.TRANS64.TRYWAIT P1, [UR4], R3 ;  /* 0x00000003ff0075a7 */ /* 0x000e640008021104 */
[----:B-1----:R-:W-:Y:S05]  /*16fc0*/  @!P1 BRA `(.L_x_283) ;  /* 0x000000b000709947 */ /* 0x002fea0003800000 */
.L_x_452:
        /* <DEDUP_REMOVED lines=17> */
.L_x_284:
        /* <DEDUP_REMOVED lines=11> */
[----:B------:R-:W3:Y:S01]  /*17190*/  LDCU.64 UR6, c[0x4][0xb8] ;  /* 0x01001700ff0677ac */ /* 0x000ee20008000a00 */
[----:B------:R-:W4:Y:S01]  /*171a0*/  LDC.64 R14, c[0x4][R14] ;  /* 0x010000000e0e7b82 */ /* 0x000f220000000a00 */
        /* <DEDUP_REMOVED lines=10> */
.L_x_285:
        /* <DEDUP_REMOVED lines=23> */
.L_x_286:
        /* <DEDUP_REMOVED lines=23> */
.L_x_287:
[----:B------:R-:W-:Y:S05]  /*17530*/  WARPSYNC.ALL ;  /* 0x0000000000007948 */ /* 0x000fea0003800000 */
[----:B------:R-:W1:Y:S01]  /*17540*/  LDCU UR4, c[0x0][0x384] ;  /* 0x00007080ff0477ac */ /* 0x000e620008000800 */
[----:B------:R-:W-:Y:S01]  /*17550*/  VIADD R0, R2, 0x1 ;  /* 0x0000000102007836 */ /* 0x000fe20000000000 */
[----:B------:R-:W-:Y:S01]  /*17560*/  R2UR UR5, R18 ;  /* 0x00000000120572ca */ /* 0x000fe200000e0000 */
[C---:B------:R-:W-:Y:S02]  /*17570*/  VIADD R3, R2.reuse, 0x2 ;  /* 0x0000000202037836 */ /* 0x040fe40000000000 */
[----:B------:R-:W-:-:S10]  /*17580*/  VIADD R4, R2, 0x4 ;  /* 0x0000000402047836 */ /* 0x000fd40000000000 */
[----:B------:R-:W3:Y:S01]  /*17590*/  LDTM.x32 R120, tmem[UR5+0x60] ;  /* 0x00006005007879ee */ /* 0x000ee200082c0000 */
[----:B-1----:R-:W-:Y:S01]  /*175a0*/  ISETP.GE.AND P4, PT, R0, UR4, PT ;  /* 0x0000000400007c0c */ /* 0x002fe2000bf86270 */
[C---:B------:R-:W-:Y:S01]  /*175b0*/  VIADD R0, R2.reuse, 0x5 ;  /* 0x0000000502007836 */ /* 0x040fe20000000000 */
[----:B------:R-:W-:Y:S01]  /*175c0*/  ISETP.GE.AND P3, PT, R3, UR4, PT ;  /* 0x0000000403007c0c */ /* 0x000fe2000bf66270 */
[C---:B------:R-:W-:Y:S01]  /*175d0*/  VIADD R3, R2.reuse, 0x6 ;  /* 0x0000000602037836 */ /* 0x040fe20000000000 */
[----:B------:R-:W-:Y:S02]  /*175e0*/  ISETP.GE.AND P5, PT, R2, UR4, PT ;  /* 0x0000000402007c0c */ /* 0x000fe4000bfa6270 */
[----:B------:R-:W-:Y:S01]  /*175f0*/  ISETP.GE.AND P1, PT, R0, UR4, PT ;  /* 0x0000000400007c0c */ /* 0x000fe2000bf26270 */
[C---:B------:R-:W-:Y:S01]  /*17600*/  VIADD R0, R2.reuse, 0x8 ;  /* 0x0000000802007836 */ /* 0x040fe20000000000 */
[----:B------:R-:W-:Y:S01]  /*17610*/  ISETP.GE.AND P0, PT, R3, UR4, PT ;  /* 0x0000000403007c0c */ /* 0x000fe2000bf06270 */
[----:B------:R-:W-:Y:S01]  /*17620*/  VIADD R3, R2, 0x9 ;  /* 0x0000000902037836 */ /* 0x000fe20000000000 */
[----:B------:R-:W-:-:S02]  /*17630*/  FSEL R88, R88, -INF , !P5 ;  /* 0xff80000058587808 */ /* 0x000fc40006800000 */
[----:B------:R-:W-:Y:S01]  /*17640*/  ISETP.GE.AND P6, PT, R0, UR4, PT ;  /* 0x0000000400007c0c */ /* 0x000fe2000bfc6270 */
[C---:B------:R-:W-:Y:S01]  /*17650*/  VIADD R0, R2.reuse, 0xa ;  /* 0x0000000a02007836 */ /* 0x040fe20000000000 */
[----:B------:R-:W-:Y:S02]  /*17660*/  FSEL R89, R89, -INF , !P4 ;  /* 0xff80000059597808 */ /* 0x000fe40006000000 */
[----:B------:R-:W-:Y:S01]  /*17670*/  ISETP.GE.AND P5, PT, R3, UR4, PT ;  /* 0x0000000403007c0c */ /* 0x000fe2000bfa6270 */
[----:B------:R-:W-:Y:S01]  /*17680*/  VIADD R3, R2, 0xc ;  /* 0x0000000c02037836 */ /* 0x000fe20000000000 */
[----:B------:R-:W-:Y:S01]  /*17690*/  ISETP.GE.AND P4, PT, R0, UR4, PT ;  /* 0x0000000400007c0c */ /* 0x000fe2000bf86270 */
[----:B------:R-:W-:Y:S01]  /*176a0*/  VIADD R0, R2, 0xd ;  /* 0x0000000d02007836 */ /* 0x000fe20000000000 */
[----:B------:R-:W-:Y:S02]  /*176b0*/  ISETP.GE.AND P2, PT, R4, UR4, PT ;  /* 0x0000000404007c0c */ /* 0x000fe4000bf46270 */
[----:B------:R-:W-:-:S02]  /*176c0*/  FSEL R90, R90, -INF , !P3 ;  /* 0xff8000005a5a7808 */ /* 0x000fc40005800000 */
[----:B------:R-:W-:Y:S02]  /*176d0*/  FSEL R92, R92, -INF , !P2 ;  /* 0xff8000005c5c7808 */ /* 0x000fe40005000000 */
[----:B------:R-:W-:Y:S01]  /*176e0*/  ISETP.GE.AND P3, PT, R3, UR4, PT ;  /* 0x0000000403007c0c */ /* 0x000fe2000bf66270 */
[----:B------:R-:W-:Y:S01]  /*176f0*/  VIADD R3, R2, 0xe ;  /* 0x0000000e02037836 */ /* 0x000fe20000000000 */
[----:B------:R-:W-:Y:S01]  /*17700*/  ISETP.GE.AND P2, PT, R0, UR4, PT ;  /* 0x0000000400007c0c */ /* 0x000fe2000bf46270 */
[----:B------:R-:W-:Y:S01]  /*17710*/  VIADD R0, R2, 0x10 ;  /* 0x0000001002007836 */ /* 0x000fe20000000000 */
[----:B------:R-:W-:Y:S02]  /*17720*/  FSEL R93, R93, -INF , !P1 ;  /* 0xff8000005d5d7808 */ /* 0x000fe40004800000 */
[----:B------:R-:W-:Y:S02]  /*17730*/  FSEL R94, R94, -INF , !P0 ;  /* 0xff8000005e5e7808 */ /* 0x000fe40004000000 */
[----:B------:R-:W-:Y:S01]  /*17740*/  ISETP.GE.AND P1, PT, R3, UR4, PT ;  /* 0x0000000403007c0c */ /* 0x000fe2000bf26270 */
[----:B------:R-:W-:Y:S01]  /*17750*/  VIADD R3, R2, 0x11 ;  /* 0x0000001102037836 */ /* 0x000fe20000000000 */
[----:B------:R-:W-:Y:S01]  /*17760*/  ISETP.GE.AND P0, PT, R0, UR4, PT ;  /* 0x0000000400007c0c */ /* 0x000fe2000bf06270 */
[----:B------:R-:W-:Y:S01]  /*17770*/  VIADD R0, R2, 0x12 ;  /* 0x0000001202007836 */ /* 0x000fe20000000000 */
        /* <DEDUP_REMOVED lines=198> */
[----:B---3--:R-:W-:Y:S02]  /*183e0*/  FSEL R120, R120, -INF , !P3 ;  /* 0xff80000078787808 */ /* 0x008fe40005800000 */
        /* <DEDUP_REMOVED lines=70> */
[C---:B------:R-:W-:Y:S01]  /*18850*/  VIADD R0, R2.reuse, 0x1f ;  /* 0x0000001f02007836 */ /* 0x040fe20000000000 */
        /* <DEDUP_REMOVED lines=65> */
[C---:B------:R-:W-:Y:S01]  /*18c70*/  VIADD R0, R2.reuse, 0x77 ;  /* 0x0000007702007836 */ /* 0x040fe20000000000 */
[----:B------:R-:W-:Y:S01]  /*18c80*/  FSEL R47, R47, -INF , !P6 ;  /* 0xff8000002f2f7808 */ /* 0x000fe20007000000 */
[----:B------:R-:W-:Y:S01]  /*18c90*/  VIADD R2, R2, 0x7b ;  /* 0x0000007b02027836 */ /* 0x000fe20000000000 */
[----:B------:R-:W-:-:S02]  /*18ca0*/  ISETP.GE.AND P6, PT, R3, UR4, PT ;  /* 0x0000000403007c0c */ /* 0x000fc4000bfc6270 */
[----:B------:R-:W-:Y:S02]  /*18cb0*/  FSEL R55, R55, -INF , !P4 ;  /* 0xff80000037377808 */ /* 0x000fe40006000000 */
[----:B------:R-:W-:Y:S02]  /*18cc0*/  ISETP.GE.AND P4, PT, R2, UR4, PT ;  /* 0x0000000402007c0c */ /* 0x000fe4000bf86270 */
[C---:B------:R-:W-:Y:S02]  /*18cd0*/  FMNMX3 R3, R17.reuse, R88, R92, !PT ;  /* 0x0000005811037276 */ /* 0x040fe4000780005c */
[C---:B------:R-:W-:Y:S02]  /*18ce0*/  FMNMX3 R2, R17.reuse, R89, R93, !PT ;  /* 0x0000005911027276 */ /* 0x040fe4000780005d */
[----:B------:R-:W-:Y:S02]  /*18cf0*/  FMNMX3 R5, R17, R90, R94, !PT ;  /* 0x0000005a11057276 */ /* 0x000fe4000780005e */
[----:B------:R-:W-:-:S02]  /*18d00*/  FSEL R51, R51, -INF , !P5 ;  /* 0xff80000033337808 */ /* 0x000fc40006800000 */
[----:B------:R-:W-:Y:S02]  /*18d10*/  FMNMX3 R3, R3, R96, R100, !PT ;  /* 0x0000006003037276 */ /* 0x000fe40007800064 */
[----:B------:R-:W-:Y:S02]  /*18d20*/  ISETP.GE.AND P5, PT, R0, UR4, PT ;  /* 0x0000000400007c0c */ /* 0x000fe4000bfa6270 */
        /* <DEDUP_REMOVED lines=45> */
[----:B------:R-:W-:-:S02]  /*19000*/  FSEL R123, R123, -INF , !P3 ;  /* 0xff8000007b7b7808 */ /* 0x000fc40005800000 */
[----:B------:R-:W-:Y:S02]  /*19010*/  FSEL R127, R127, -INF , !P2 ;  /* 0xff8000007f7f7808 */ /* 0x000fe40005000000 */
        /* <DEDUP_REMOVED lines=17> */
[----:B------:R-:W-:Y:S02]  /*19130*/  FMNMX3 R0, R0, R153, R155, !PT ;  /* 0x0000009900007276 */ /* 0x000fe4000780009b */
[----:B------:R-:W-:Y:S02]  /*19140*/  FMNMX3 R2, R5, R156, R150, !PT ;  /* 0x0000009c05027276 */ /* 0x000fe40007800096 */
[----:B------:R-:W-:Y:S02]  /*19150*/  FMNMX3 R0, R0, R157, R151, !PT ;  /* 0x0000009d00007276 */ /* 0x000fe40007800097 */
[----:B------:R-:W-:Y:S02]  /*19160*/  FMNMX3 R3, R4, R3, R2, !PT ;  /* 0x0000000304037276 */ /* 0x000fe40007800002 */
[----:B------:R-:W-:Y:S02]  /*19170*/  ISETP.NE.AND P0, PT, R19, R22, PT ;  /* 0x000000161300720c */ /* 0x000fe40003f05270 */
[----:B------:R-:W-:-:S04]  /*19180*/  FMNMX R23, R0, R3, !PT ;  /* 0x0000000300177209 */ /* 0x000fc80007800000 */
[C---:B------:R-:W-:Y:S01]  /*19190*/  FSETP.NEU.AND P1, PT, R23.reuse, -INF , PT ;  /* 0xff8000001700780b */ /* 0x040fe20003f2d000 */
[----:B------:R1:W-:Y:S03]  /*191a0*/  STL [R1+0x74], R23 ;  /* 0x0000741701007387 */ /* 0x0003e60000100800 */
[----:B------:R-:W-:-:S03]  /*191b0*/  FSEL R19, R23, RZ, P1 ;  /* 0x000000ff17137208 */ /* 0x000fc60000800000 */
        /* <DEDUP_REMOVED lines=17> */
.L_x_288:
[----:B------:R-:W-:Y:S05]  /*192d0*/  WARPSYNC.ALL ;  /* 0x0000000000007948 */ /* 0x000fea0003800000 */
[----:B------:R-:W-:Y:S01]  /*192e0*/  R2UR UR4, R18 ;  /* 0x00000000120472ca */ /* 0x000fe200000e0000 */
[----:B------:R-:W-:Y:S01]  /*192f0*/  IMAD.MOV.U32 R18, RZ, RZ, R17 ;  /* 0x000000ffff127224 */ /* 0x000fe200078e0011 */
[----:B------:R-:W-:-:S11]  /*19300*/  ISETP.NE.AND P0, PT, RZ, UR47, PT ;  /* 0x0000002fff007c0c */ /* 0x000fd6000bf05270 */
[----:B------:R3:W-:Y:S02]  /*19310*/  STTM.x2 tmem[UR4], R18 ;  /* 0x00000012000079ed */ /* 0x0007e400080c0004 */
[----:B------:R-:W-:Y:S05]  /*19320*/  @P0 BRA `(.L_x_289) ;  /* 0x0000000000040947 */ /* 0x000fea0003800000 */
[----:B------:R-:W-:Y:S05]  /*19330*/  BPT.TRAP 0x1 ;  /* 0x000000040000795c */ /* 0x000fea0000300000 */
.L_x_289:
[----:B------:R-:W-:Y:S01]  /*19340*/  UISETP.NE.AND UP0, UPT, UR40, URZ, UPT ;  /* 0x000000ff2800728c */ /* 0x000fe2000bf05270 */
[----:B------:R-:W-:Y:S01]  /*19350*/  MOV R2, UR44 ;  /* 0x0000002c00027c02 */ /* 0x000fe20008000f00 */
[----:B------:R-:W-:Y:S01]  /*19360*/  UIADD3 UR4, UPT, UPT, UR36, 0x28070, URZ ;  /* 0x0002807024047890 */ /* 0x000fe2000fffe0ff */
[C---:B------:R-:W-:Y:S01]  /*19370*/  FSETP.NEU.AND P0, PT, R23.reuse, -INF , PT ;  /* 0xff8000001700780b */ /* 0x040fe20003f0d000 */
[----:B------:R-:W-:Y:S01]  /*19380*/  UIADD3 UR6, UPT, UPT, UR36, 0x280d0, URZ ;  /* 0x000280d024067890 */ /* 0x000fe2000fffe0ff */
[----:B------:R-:W-:Y:S01]  /*19390*/  SHF.L.U32 R2, R2, 0x1f, RZ ;  /* 0x0000001f02027819 */ /* 0x000fe200000006ff */
[----:B------:R-:W-:Y:S01]  /*193a0*/  USHF.L.U32 UR5, UR49, 0x3, URZ ;  /* 0x0000000331057899 */ /* 0x000fe200080006ff */
[----:B------:R-:W-:-:S03]  /*193b0*/  FSEL R0, R23, RZ, P0 ;  /* 0x000000ff17007208 */ /* 0x000fc60000000000 */
[----:B------:R-:W-:Y:S01]  /*193c0*/  MOV R3, UR6 ;  /* 0x0000000600037c02 */ /* 0x000fe20008000f00 */
[----:B------:R-:W-:Y:S02]  /*193d0*/  @!UP0 UIADD3 UR4, UPT, UPT, UR36, 0x28080, URZ ;  /* 0x0002808024048890 */ /* 0x000fe4000fffe0ff */
[----:B------:R-:W-:-:S07]  /*193e0*/  UIADD3 UR7, UPT, UPT, UR5, UR6, URZ ;  /* 0x0000000605077290 */ /* 0x000fce000fffe0ff */
[----:B------:R-:W-:Y:S02]  /*193f0*/  SYNCS.ARRIVE.TRANS64.A1T0 RZ, [UR4], RZ ;  /* 0x000000ffffff79a7 */ /* 0x000fe40008100004 */
[----:B------:R-:W4:Y:S01]  /*19400*/  LDCU UR4, c[0x0][0x704] ;  /* 0x0000e080ff0477ac */ /* 0x000f220008000800 */
[----:B------:R-:W5:Y:S01]  /*19410*/  SYNCS.PHASECHK.TRANS64.TRYWAIT P5, [R3+UR5], R2 ;  /* 0x00000002030075a7 */ /* 0x000f6200080a1105 */
[----:B----4-:R-:W-:-:S04]  /*19420*/  FMUL R0, R0, -UR4 ;  /* 0x8000000400007c20 */ /* 0x010fc80008400000 */
[--C-:B---3--:R-:W-:Y:S02]  /*19430*/  FFMA2 R18, R88.F32x2.HI_LO, UR4.F32, R0.reuse.F32 ;  /* 0x0000000458127c49 */ /* 0x108fe40009200000 */
[--C-:B-1----:R-:W-:Y:S02]  /*19440*/  FFMA2 R22, R90.F32x2.HI_LO, UR4.F32, R0.reuse.F32 ;  /* 0x000000045a167c49 */ /* 0x102fe40009200000 */
[--C-:B------:R-:W-:Y:S01]  /*19450*/  FFMA2 R88, R92.F32x2.HI_LO, UR4.F32, R0.reuse.F32 ;  /* 0x000000045c587c49 */ /* 0x100fe20009200000 */
[----:B------:R-:W-:Y:S01]  /*19460*/  FSETP.GEU.AND P4, PT, R18, -126, PT ;  /* 0xc2fc00001200780b */ /* 0x000fe20003f8e000 */
[----:B------:R-:W-:Y:S01]  /*19470*/  FFMA2 R90, R94.F32x2.HI_LO, UR4.F32, R0.F32 ;  /* 0x000000045e5a7c49 */ /* 0x000fe20009200000 */
[----:B------:R-:W-:Y:S02]  /*19480*/  FSETP.GEU.AND P3, PT, R19, -126, PT ;  /* 0xc2fc00001300780b */ /* 0x000fe40003f6e000 */
[----:B------:R-:W-:Y:S02]  /*19490*/  FSETP.GEU.AND P2, PT, R22, -126, PT ;  /* 0xc2fc00001600780b */ /* 0x000fe40003f4e000 */
[----:B------:R-:W-:-:S02]  /*194a0*/  FSETP.GEU.AND P1, PT, R23, -126, PT ;  /* 0xc2fc00001700780b */ /* 0x000fc40003f2e000 */
[----:B------:R-:W-:Y:S02]  /*194b0*/  FSETP.GEU.AND P0, PT, R88, -126, PT ;  /* 0xc2fc00005800780b */ /* 0x000fe40003f0e000 */
[----:B------:R-:W-:-:S03]  /*194c0*/  FSETP.GEU.AND P6, PT, R89, -126, PT ;  /* 0xc2fc00005900780b */ /* 0x000fc60003fce000 */
[----:B------:R-:W-:Y:S02]  /*194d0*/  @!P4 FMUL R18, R18, 0.5 ;  /* 0x3f0000001212c820 */ /* 0x000fe40000400000 */
[----:B------:R-:W-:Y:S02]  /*194e0*/  @!P3 FMUL R19, R19, 0.5 ;  /* 0x3f0000001313b820 */ /* 0x000fe40000400000 */
[----:B------:R-:W-:Y:S02]  /*194f0*/  @!P2 FMUL R22, R22, 0.5 ;  /* 0x3f0000001616a820 */ /* 0x000fe40000400000 */
[----:B------:R-:W-:Y:S01]  /*19500*/  @!P1 FMUL R23, R23, 0.5 ;  /* 0x3f00000017179820 */ /* 0x000fe20000400000 */
[----:B------:R-:W1:Y:S08]  /*19510*/  MUFU.EX2 R18, R18 ;  /* 0x0000001200127308 */ /* 0x000e700000000800 */
[----:B------:R-:W3:Y:S08]  /*19520*/  MUFU.EX2 R19, R19 ;  /* 0x0000001300137308 */ /* 0x000ef00000000800 */
[----:B------:R-:W4:Y:S08]  /*19530*/  MUFU.EX2 R22, R22 ;  /* 0x0000001600167308 */ /* 0x000f300000000800 */
[----:B------:R-:W1:Y:S02]  /*19540*/  MUFU.EX2 R23, R23 ;  /* 0x0000001700177308 */ /* 0x000e640000000800 */
[----:B-1-345:R-:W-:Y:S05]  /*19550*/  @!P5 BRA `(.L_x_290) ;  /* 0x0000008c0024d947 */ /* 0x03afea0003800000 */
.L_x_454:
[--C-:B------:R-:W-:Y:S01]  /*19560*/  FFMA2 R92, R96.F32x2.HI_LO, UR4.F32, R0.reuse.F32 ;  /* 0x00000004605c7c49 */ /* 0x100fe20009200000 */
[----:B------:R-:W-:Y:S01]  /*19570*/  FSETP.GEU.AND P5, PT, R90, -126, PT ;  /* 0xc2fc00005a00780b */ /* 0x000fe20003fae000 */
[----:B------:R-:W-:Y:S01]  /*19580*/  @!P2 FMUL R22, R22, R22 ;  /* 0x000000161616a220 */ /* 0x000fe20000400000 */
[----:B------:R-:W-:Y:S01]  /*19590*/  @!P0 FMUL R88, R88, 0.5 ;  /* 0x3f00000058588820 */ /* 0x000fe20000400000 */
[----:B------:R-:W-:Y:S01]  /*195a0*/  @!P3 FMUL R19, R19, R19 ;  /* 0x000000131313b220 */ /* 0x000fe20000400000 */
[----:B------:R-:W-:Y:S01]  /*195b0*/  FSETP.GEU.AND P2, PT, R93, -126, PT ;  /* 0xc2fc00005d00780b */ /* 0x000fe20003f4e000 */
[----:B------:R-:W-:Y:S01]  /*195c0*/  @!P4 FMUL R18, R18, R18 ;  /* 0x000000121212c220 */ /* 0x000fe20000400000 */
[----:B------:R-:W-:Y:S01]  /*195d0*/  FSETP.GEU.AND P3, PT, R92, -126, PT ;  /* 0xc2fc00005c00780b */ /* 0x000fe20003f6e000 */
[--C-:B------:R-:W-:Y:S01]  /*195e0*/  FFMA2 R94, R98.F32x2.HI_LO, UR4.F32, R0.reuse.F32 ;  /* 0x00000004625e7c49 */ /* 0x100fe20009200000 */
[----:B------:R-:W3:Y:S01]  /*195f0*/  MUFU.EX2 R88, R88 ;  /* 0x0000005800587308 */ /* 0x000ee20000000800 */
[----:B------:R-:W-:Y:S01]  /*19600*/  FSETP.GEU.AND P4, PT, R91, -126, PT ;  /* 0xc2fc00005b00780b */ /* 0x000fe20003f8e000 */
[----:B------:R-:W-:Y:S01]  /*19610*/  @!P1 FMUL R23, R23, R23 ;  /* 0x0000001717179220 */ /* 0x000fe20000400000 */
[--C-:B------:R-:W-:Y:S01]  /*19620*/  FFMA2 R96, R100.F32x2.HI_LO, UR4.F32, R0.reuse.F32 ;  /* 0x0000000464607c49 */ /* 0x100fe20009200000 */
[----:B------:R-:W-:Y:S01]  /*19630*/  FSETP.GEU.AND P1, PT, R94, -126, PT ;  /* 0xc2fc00005e00780b */ /* 0x000fe20003f2e000 */
[----:B------:R-:W-:Y:S01]  /*19640*/  @!P6 FMUL R89, R89, 0.5 ;  /* 0x3f0000005959e820 */ /* 0x000fe20000400000 */
[--C-:B------:R-:W-:Y:S01]  /*19650*/  FFMA2 R100, R104.F32x2.HI_LO, UR4.F32, R0.reuse.F32 ;  /* 0x0000000468647c49 */ /* 0x100fe20009200000 */
[----:B------:R-:W-:Y:S01]  /*19660*/  USHF.R.U32.HI UR7, URZ, 0x15, UR37 ;  /* 0x00000015ff077899 */ /* 0x000fe20008011625 */
[----:B------:R-:W-:Y:S01]  /*19670*/  @!P5 FMUL R90, R90, 0.5 ;  /* 0x3f0000005a5ad820 */ /* 0x000fe20000400000 */
[----:B------:R-:W-:Y:S01]  /*19680*/  @!P2 FMUL R93, R93, 0.5 ;  /* 0x3f0000005d5da820 */ /* 0x000fe20000400000 */
[--C-:B------:R-:W-:Y:S01]  /*19690*/  FFMA2 R98, R102.F32x2.HI_LO, UR4.F32, R0.reuse.F32 ;  /* 0x0000000466627c49 */ /* 0x100fe20009200000 */
[----:B------:R-:W4:Y:S01]  /*196a0*/  MUFU.EX2 R89, R89 ;  /* 0x0000005900597308 */ /* 0x000f220000000800 */
[----:B------:R-:W-:Y:S01]  /*196b0*/  @!P3 FMUL R92, R92, 0.5 ;  /* 0x3f0000005c5cb820 */ /* 0x000fe20000400000 */
[----:B------:R-:W-:-:S02]  /*196c0*/  FFMA2 R102, R106.F32x2.HI_LO, UR4.F32, R0.F32 ;  /* 0x000000046a667c49 */ /* 0x000fc40009200000 */
[----:B------:R-:W-:Y:S01]  /*196d0*/  @!P4 FMUL R91, R91, 0.5 ;  /* 0x3f0000005b5bc820 */ /* 0x000fe20000400000 */
[--C-:B------:R-:W-:Y:S02]  /*196e0*/  FFMA2 R106, R110.F32x2.HI_LO, UR4.F32, R0.reuse.F32 ;  /* 0x000000046e6a7c49 */ /* 0x100fe40009200000 */
[----:B---3--:R-:W-:Y:S01]  /*196f0*/  @!P0 FMUL R88, R88, R88 ;  /* 0x0000005858588220 */ /* 0x008fe20000400000 */
[----:B------:R-:W3:Y:S01]  /*19700*/  MUFU.EX2 R93, R93 ;  /* 0x0000005d005d7308 */ /* 0x000ee20000000800 */
[----:B------:R-:W-:Y:S01]  /*19710*/  @!P1 FMUL R94, R94, 0.5 ;  /* 0x3f0000005e5e9820 */ /* 0x000fe20000400000 */
[----:B------:R-:W-:Y:S01]  /*19720*/  FSETP.GEU.AND P0, PT, R95, -126, PT ;  /* 0xc2fc00005f00780b */ /* 0x000fe20003f0e000 */
[--C-:B------:R-:W-:Y:S02]  /*19730*/  FFMA2 R104, R108.F32x2.HI_LO, UR4.F32, R0.reuse.F32 ;  /* 0x000000046c687c49 */ /* 0x100fe40009200000 */
[--C-:B------:R-:W-:Y:S02]  /*19740*/  FFMA2 R108, R112.F32x2.HI_LO, UR4.F32, R0.reuse.F32 ;  /* 0x00000004706c7c49 */ /* 0x100fe40009200000 */
[--C-:B------:R-:W-:Y:S01]  /*19750*/  FFMA2 R110, R114.F32x2.HI_LO, UR4.F32, R0.reuse.F32 ;  /* 0x00000004726e7c49 */ /* 0x100fe20009200000 */
[----:B------:R-:W5:Y:S01]  /*19760*/  MUFU.EX2 R92, R92 ;  /* 0x0000005c005c7308 */ /* 0x000f620000000800 */
[----:B----4-:R-:W-:Y:S01]  /*19770*/  @!P6 FMUL R89, R89, R89 ;  /* 0x000000595959e220 */ /* 0x010fe20000400000 */
[----:B------:R-:W-:Y:S01]  /*19780*/  FSETP.GEU.AND P6, PT, R96, -126, PT ;  /* 0xc2fc00006000780b */ /* 0x000fe20003fce000 */
[----:B------:R-:W-:-:S02]  /*19790*/  FFMA2 R114, R118.F32x2.HI_LO, UR4.F32, R0.F32 ;  /* 0x0000000476727c49 */ /* 0x000fc40009200000 */
[--C-:B------:R-:W-:Y:S02]  /*197a0*/  FFMA2 R112, R116.F32x2.HI_LO, UR4.F32, R0.reuse.F32 ;  /* 0x0000000474707c49 */ /* 0x100fe40009200000 */
[----:B------:R-:W-:Y:S01]  /*197b0*/  @!P0 FMUL R95, R95, 0.5 ;  /* 0x3f0000005f5f8820 */ /* 0x000fe20000400000 */
[----:B------:R-:W4:Y:S01]  /*197c0*/  MUFU.EX2 R91, R91 ;  /* 0x0000005b005b7308 */ /* 0x000f220000000800 */
[----:B---3--:R-:W-:Y:S01]  /*197d0*/  @!P2 FMUL R93, R93, R93 ;  /* 0x0000005d5d5da220 */ /* 0x008fe20000400000 */
[----:B------:R-:W-:Y:S01]  /*197e0*/  FSETP.GEU.AND P2, PT, R100, -126, PT ;  /* 0xc2fc00006400780b */ /* 0x000fe20003f4e000 */
[--C-:B------:R-:W-:Y:S02]  /*197f0*/  FFMA2 R56, R56.F32x2.HI_LO, UR4.F32, R0.reuse.F32 ;  /* 0x0000000438387c49 */ /* 0x100fe40009200000 */
[--C-:B------:R-:W-:Y:S02]  /*19800*/  FFMA2 R60, R60.F32x2.HI_LO, UR4.F32, R0.reuse.F32 ;  /* 0x000000043c3c7c49 */ /* 0x100fe40009200000 */
[----:B------:R-:W-:Y:S01]  /*19810*/  @!P6 FMUL R96, R96, 0.5 ;  /* 0x3f0000006060e820 */ /* 0x000fe20000400000 */
[----:B------:R-:W3:Y:S01]  /*19820*/  MUFU.EX2 R94, R94 ;  /* 0x0000005e005e7308 */ /* 0x000ee20000000800 */
[----:B-----5:R-:W-:Y:S01]  /*19830*/  @!P3 FMUL R92, R92, R92 ;  /* 0x0000005c5c5cb220 */ /* 0x020fe20000400000 */
[----:B------:R-:W-:Y:S01]  /*19840*/  FSETP.GEU.AND P3, PT, R99, -126, PT ;  /* 0xc2fc00006300780b */ /* 0x000fe20003f6e000 */
[----:B------:R-:W-:-:S02]  /*19850*/  FFMA2 R58, R58.F32x2.HI_LO, UR4.F32, R0.F32 ;  /* 0x000000043a3a7c49 */ /* 0x000fc40009200000 */
[--C-:B------:R-:W-:Y:S02]  /*19860*/  FFMA2 R62, R62.F32x2.HI_LO, UR4.F32, R0.reuse.F32 ;  /* 0x000000043e3e7c49 */ /* 0x100fe40009200000 */
[----:B------:R-:W-:Y:S01]  /*19870*/  @!P2 FMUL R100, R100, 0.5 ;  /* 0x3f0000006464a820 */ /* 0x000fe20000400000 */
[----:B------:R-:W5:Y:S01]  /*19880*/  MUFU.EX2 R90, R90 ;  /* 0x0000005a005a7308 */ /* 0x000f620000000800 */
[----:B----4-:R-:W-:Y:S01]  /*19890*/  @!P4 FMUL R91, R91, R91 ;  /* 0x0000005b5b5bc220 */ /* 0x010fe20000400000 */
[----:B------:R-:W-:Y:S01]  /*198a0*/  FSETP.GEU.AND P4, PT, R98, -126, PT ;  /* 0xc2fc00006200780b */ /* 0x000fe20003f8e000 */
[--C-:B------:R-:W-:Y:S02]  /*198b0*/  FFMA2 R68, R68.F32x2.HI_LO, UR4.F32, R0.reuse.F32 ;  /* 0x0000000444447c49 */ /* 0x100fe40009200000 */
[--C-:B------:R-:W-:Y:S02]  /*198c0*/  FFMA2 R66, R66.F32x2.HI_LO, UR4.F32, R0.reuse.F32 ;  /* 0x0000000442427c49 */ /* 0x100fe40009200000 */
[----:B------:R-:W-:Y:S01]  /*198d0*/  @!P3 FMUL R99, R99, 0.5 ;  /* 0x3f0000006363b820 */ /* 0x000fe20000400000 */
[----:B------:R-:W4:Y:S01]  /*198e0*/  MUFU.EX2 R95, R95 ;  /* 0x0000005f005f7308 */ /* 0x000f220000000800 */
[----:B---3--:R-:W-:Y:S01]  /*198f0*/  @!P1 FMUL R94, R94, R94 ;  /* 0x0000005e5e5e9220 */ /* 0x008fe20000400000 */
[----:B------:R-:W-:Y:S01]  /*19900*/  FSETP.GEU.AND P1, PT, R101, -126, PT ;  /* 0xc2fc00006500780b */ /* 0x000fe20003f2e000 */
[----:B------:R-:W-:-:S02]  /*19910*/  FFMA2 R64, R64.F32x2.HI_LO, UR4.F32, R0.F32 ;  /* 0x0000000440407c49 */ /* 0x000fc40009200000 */
[--C-:B------:R-:W-:Y:S02]  /*19920*/  FFMA2 R70, R70.F32x2.HI_LO, UR4.F32, R0.reuse.F32 ;  /* 0x0000000446467c49 */ /* 0x100fe40009200000 */
[----:B------:R-:W-:Y:S01]  /*19930*/  @!P4 FMUL R98, R98, 0.5 ;  /* 0x3f0000006262c820 */ /* 0x000fe20000400000 */
[----:B------:R-:W3:Y:S01]  /*19940*/  MUFU.EX2 R100, R100 ;  /* 0x0000006400647308 */ /* 0x000ee20000000800 */
[----:B-----5:R-:W-:Y:S01]  /*19950*/  @!P5 FMUL R90, R90, R90 ;  /* 0x0000005a5a5ad220 */ /* 0x020fe20000400000 */
[----:B------:R-:W-:Y:S01]  /*19960*/  FSETP.GEU.AND P5, PT, R97, -126, PT ;  /* 0xc2fc00006100780b */ /* 0x000fe20003fae000 */
[--C-:B------:R-:W-:Y:S02]  /*19970*/  FFMA2 R74, R74.F32x2.HI_LO, UR4.F32, R0.reuse.F32 ;  /* 0x000000044a4a7c49 */ /* 0x100fe40009200000 */
[--C-:B------:R-:W-:Y:S02]  /*19980*/  FFMA2 R72, R72.F32x2.HI_LO, UR4.F32, R0.reuse.F32 ;  /* 0x0000000448487c49 */ /* 0x100fe40009200000 */
[----:B------:R-:W-:Y:S01]  /*19990*/  @!P1 FMUL R101, R101, 0.5 ;  /* 0x3f00000065659820 */ /* 0x000fe20000400000 */
        /* <DEDUP_REMOVED lines=76> */
[----:B------:R-:W-:Y:S02]  /*19e60*/  FFMA2 R156, R156.F32x2.HI_LO, UR4.F32, R0.F32 ;  /* 0x000000049c9c7c49 */ /* 0x000fe40009200000 */
[----:B------:R-:W-:Y:S01]  /*19e70*/  @!P1 FMUL R115, R115, 0.5 ;  /* 0x3f00000073739820 */ /* 0x000fe20000400000 */
[----:B------:R-:W4:Y:S01]  /*19e80*/  MUFU.EX2 R114, R114 ;  /* 0x0000007200727308 */ /* 0x000f220000000800 */
[----:B---3--:R-:W-:Y:S01]  /*19e90*/  @!P5 FMUL R104, R104, R104 ;  /* 0x000000686868d220 */ /* 0x008fe20000400000 */
[----:B------:R-:W-:-:S05]  /*19ea0*/  FSETP.GEU.AND P5, PT, R111, -126, PT ;  /* 0xc2fc00006f00780b */ /* 0x000fca0003fae000 */
[----:B------:R-:W-:Y:S01]  /*19eb0*/  @!P6 FMUL R110, R110, 0.5 ;  /* 0x3f0000006e6ee820 */ /* 0x000fe20000400000 */
[----:B------:R-:W3:Y:S01]  /*19ec0*/  MUFU.EX2 R113, R113 ;  /* 0x0000007100717308 */ /* 0x000ee20000000800 */
[----:B-----5:R-:W-:Y:S01]  /*19ed0*/  @!P0 FMUL R109, R109, R109 ;  /* 0x0000006d6d6d8220 */ /* 0x020fe20000400000 */
[----:B------:R-:W-:-:S05]  /*19ee0*/  FSETP.GEU.AND P0, PT, R56, -126, PT ;  /* 0xc2fc00003800780b */ /* 0x000fca0003f0e000 */
[----:B------:R-:W-:Y:S01]  /*19ef0*/  @!P5 FMUL R111, R111, 0.5 ;  /* 0x3f0000006f6fd820 */ /* 0x000fe20000400000 */
[----:B------:R-:W5:Y:S01]  /*19f00*/  MUFU.EX2 R112, R112 ;  /* 0x0000007000707308 */ /* 0x000f620000000800 */
[----:B----4-:R-:W-:Y:S01]  /*19f10*/  @!P2 FMUL R114, R114, R114 ;  /* 0x000000727272a220 */ /* 0x010fe20000400000 */
[----:B------:R-:W-:-:S05]  /*19f20*/  FSETP.GEU.AND P2, PT, R61, -126, PT ;  /* 0xc2fc00003d00780b */ /* 0x000fca0003f4e000 */
        /* <DEDUP_REMOVED lines=27> */
[----:B------:R-:W-:Y:S02]  /*1a0e0*/  FSETP.GEU.AND P2, PT, R68, -126, PT ;  /* 0xc2fc00004400780b */ /* 0x000fe40003f4e000 */
[----:B------:R-:W-:-:S03]  /*1a0f0*/  F2FP.BF16.F32.PACK_AB R61, R95, R94 ;  /* 0x0000005e5f3d723e */ /* 0x000fc600000010ff */
[----:B------:R-:W-:Y:S01]  /*1a100*/  @!P0 FMUL R63, R63, 0.5 ;  /* 0x3f0000003f3f8820 */ /* 0x000fe20000400000 */
[----:B------:R-:W3:Y:S01]  /*1a110*/  MUFU.EX2 R142, R62 ;  /* 0x0000003e008e7308 */ /* 0x000ee20000000800 */
[----:B-----5:R-:W-:Y:S01]  /*1a120*/  @!P3 FMUL R138, R138, R138 ;  /* 0x0000008a8a8ab220 */ /* 0x020fe20000400000 */
[----:B------:R-:W-:Y:S02]  /*1a130*/  FSETP.GEU.AND P3, PT, R67, -126, PT ;  /* 0xc2fc00004300780b */ /* 0x000fe40003f6e000 */
[----:B------:R-:W-:-:S03]  /*1a140*/  F2FP.BF16.F32.PACK_AB R60, R93, R92 ;  /* 0x0000005c5d3c723e */ /* 0x000fc600000010ff */
[----:B------:R-:W-:Y:S01]  /*1a150*/  @!P2 FMUL R68, R68, 0.5 ;  /* 0x3f0000004444a820 */ /* 0x000fe20000400000 */
[----:B------:R-:W5:Y:S01]  /*1a160*/  MUFU.EX2 R117, R57 ;  /* 0x0000003900757308 */ /* 0x000f620000000800 */
[----:B----4-:R-:W-:Y:S01]  /*1a170*/  @!P4 FMUL R119, R119, R119 ;  /* 0x000000777777c220 */ /* 0x010fe20000400000 */
[----:B------:R-:W-:Y:S02]  /*1a180*/  FSETP.GEU.AND P4, PT, R66, -126, PT ;  /* 0xc2fc00004200780b */ /* 0x000fe40003f8e000 */
[----:B------:R-:W-:-:S03]  /*1a190*/  F2FP.BF16.F32.PACK_AB R59, R91, R90 ;  /* 0x0000005a5b3b723e */ /* 0x000fc600000010ff */
        /* <DEDUP_REMOVED lines=108> */
[----:B------:R-:W-:-:S05]  /*1a860*/  FSETP.GEU.AND P1, PT, R26, -126, PT ;  /* 0xc2fc00001a00780b */ /* 0x000fca0003f2e000 */
        /* <DEDUP_REMOVED lines=9> */
[----:B------:R-:W-:Y:S02]  /*1a900*/  F2FP.BF16.F32.PACK_AB R79, R163, R162 ;  /* 0x000000a2a34f723e */ /* 0x000fe400000010ff */
[----:B------:R-:W-:Y:S01]  /*1a910*/  F2FP.BF16.F32.PACK_AB R83, R171, R170 ;  /* 0x000000aaab53723e */ /* 0x000fe200000010ff */
[----:B------:R-:W-:Y:S01]  /*1a920*/  @!P6 FMUL R85, R85, 0.5 ;  /* 0x3f0000005555e820 */ /* 0x000fe20000400000 */
[----:B------:R-:W4:Y:S01]  /*1a930*/  MUFU.EX2 R180, R24 ;  /* 0x0000001800b47308 */ /* 0x000f220000000800 */
[----:B---3--:R-:W-:Y:S01]  /*1a940*/  @!P0 FMUL R176, R176, R176 ;  /* 0x000000b0b0b08220 */ /* 0x008fe20000400000 */
[----:B------:R-:W-:-:S02]  /*1a950*/  FSETP.GEU.AND P0, PT, R27, -126, PT ;  /* 0xc2fc00001b00780b */ /* 0x000fc40003f0e000 */
[----:B------:R-:W-:-:S03]  /*1a960*/  F2FP.BF16.F32.PACK_AB R84, R173, R172 ;  /* 0x000000acad54723e */ /* 0x000fc600000010ff */
[----:B------:R-:W-:Y:S01]  /*1a970*/  @!P5 FMUL R86, R86, 0.5 ;  /* 0x3f0000005656d820 */ /* 0x000fe20000400000 */
[----:B------:R-:W3:Y:S01]  /*1a980*/  MUFU.EX2 R179, R87 ;  /* 0x0000005700b37308 */ /* 0x000ee20000000800 */
[----:B-----5:R-:W-:Y:S01]  /*1a990*/  @!P2 FMUL R181, R181, R181 ;  /* 0x000000b5b5b5a220 */ /* 0x020fe20000400000 */
[----:B------:R-:W-:-:S05]  /*1a9a0*/  FSETP.GEU.AND P2, PT, R32, -126, PT ;  /* 0xc2fc00002000780b */ /* 0x000fca0003f4e000 */
[----:B------:R-:W-:Y:S01]  /*1a9b0*/  @!P0 FMUL R27, R27, 0.5 ;  /* 0x3f0000001b1b8820 */ /* 0x000fe20000400000 */
[----:B------:R-:W5:Y:S01]  /*1a9c0*/  MUFU.EX2 R182, R26 ;  /* 0x0000001a00b67308 */ /* 0x000f620000000800 */
[----:B----4-:R-:W-:Y:S01]  /*1a9d0*/  @!P3 FMUL R180, R180, R180 ;  /* 0x000000b4b4b4b220 */ /* 0x010fe20000400000 */
[----:B------:R-:W-:Y:S01]  /*1a9e0*/  FSETP.GEU.AND P3, PT, R31, -126, PT ;  /* 0xc2fc00001f00780b */ /* 0x000fe20003f6e000 */
[----:B------:R-:W4:Y:S04]  /*1a9f0*/  S2R R24, SR_TID.X ;  /* 0x0000000000187919 */ /* 0x000f280000002100 */
[----:B------:R-:W-:Y:S01]  /*1aa00*/  @!P2 FMUL R32, R32, 0.5 ;  /* 0x3f0000002020a820 */ /* 0x000fe20000400000 */
[----:B------:R-:W1:Y:S01]  /*1aa10*/  MUFU.EX2 R177, R85 ;  /* 0x0000005500b17308 */ /* 0x000e620000000800 */
        /* <DEDUP_REMOVED lines=8> */
[----:B-1----:R-:W-:Y:S01]  /*1aaa0*/  @!P6 FMUL R177, R177, R177 ;  /* 0x000000b1b1b1e220 */ /* 0x002fe20000400000 */
[----:B------:R-:W-:Y:S02]  /*1aab0*/  FSETP.GEU.AND P6, PT, R28, -126, PT ;  /* 0xc2fc00001c00780b */ /* 0x000fe40003fce000 */
[----:B------:R-:W-:-:S03]  /*1aac0*/  F2FP.BF16.F32.PACK_AB R85, R175, R174 ;  /* 0x000000aeaf55723e */ /* 0x000fc600000010ff */
[----:B------:R-:W-:Y:S01]  /*1aad0*/  @!P1 FMUL R33, R33, 0.5 ;  /* 0x3f00000021219820 */ /* 0x000fe20000400000 */
[----:B------:R-:W1:Y:S01]  /*1aae0*/  MUFU.EX2 R188, R32 ;  /* 0x0000002000bc7308 */ /* 0x000e620000000800 */
[----:B---3--:R-:W-:Y:S01]  /*1aaf0*/  @!P5 FMUL R178, R178, R178 ;  /* 0x000000b2b2b2d220 */ /* 0x008fe20000400000 */
[----:B------:R-:W-:Y:S02]  /*1ab00*/  FSETP.GEU.AND P5, PT, R29, -126, PT ;  /* 0xc2fc00001d00780b */ /* 0x000fe40003fae000 */
[----:B----4-:R-:W-:Y:S02]  /*1ab10*/  SHF.R.U32.HI R24, RZ, 0x5, R24 ;  /* 0x00000005ff187819 */ /* 0x010fe40000011618 */
[----:B------:R-:W-:Y:S01]  /*1ab20*/  F2FP.BF16.F32.PACK_AB R86, R177, R176 ;  /* 0x000000b0b156723e */ /* 0x000fe200000010ff */
[----:B------:R-:W-:Y:S01]  /*1ab30*/  @!P6 FMUL R28, R28, 0.5 ;  /* 0x3f0000001c1ce820 */ /* 0x000fe20000400000 */
[----:B------:R-:W3:Y:S01]  /*1ab40*/  MUFU.EX2 R187, R31 ;  /* 0x0000001f00bb7308 */ /* 0x000ee20000000800 */
[----:B-----5:R-:W-:Y:S01]  /*1ab50*/  @!P0 FMUL R183, R183, R183 ;  /* 0x000000b7b7b78220 */ /* 0x020fe20000400000 */
[----:B------:R-:W-:-:S02]  /*1ab60*/  FSETP.GEU.AND P0, PT, R34, -126, PT ;  /* 0xc2fc00002200780b */ /* 0x000fc40003f0e000 */
[----:B------:R-:W-:Y:S02]  /*1ab70*/  F2FP.BF16.F32.PACK_AB R87, R179, R178 ;  /* 0x000000b2b357723e */ /* 0x000fe400000010ff */
[----:B------:R-:W-:Y:S01]  /*1ab80*/  F2FP.BF16.F32.PACK_AB R25, R183, R182 ;  /* 0x000000b6b719723e */ /* 0x000fe200000010ff */
[----:B------:R-:W-:Y:S01]  /*1ab90*/  @!P5 FMUL R29, R29, 0.5 ;  /* 0x3f0000001d1dd820 */ /* 0x000fe20000400000 */
[----:B------:R-:W4:Y:S01]  /*1aba0*/  MUFU.EX2 R186, R30 ;  /* 0x0000001e00ba7308 */ /* 0x000f220000000800 */
[----:B-1----:R-:W-:Y:S01]  /*1abb0*/  @!P2 FMUL R188, R188, R188 ;  /* 0x000000bcbcbca220 */ /* 0x002fe20000400000 */
[----:B------:R-:W-:-:S05]  /*1abc0*/  FSETP.GEU.AND P2, PT, R39, -126, PT ;  /* 0xc2fc00002700780b */ /* 0x000fca0003f4e000 */
[----:B------:R-:W-:Y:S01]  /*1abd0*/  @!P0 FMUL R34, R34, 0.5 ;  /* 0x3f00000022228820 */ /* 0x000fe20000400000 */
[----:B------:R-:W1:Y:S01]  /*1abe0*/  MUFU.EX2 R189, R33 ;  /* 0x0000002100bd7308 */ /* 0x000e620000000800 */
[----:B---3--:R-:W-:Y:S01]  /*1abf0*/  @!P3 FMUL R187, R187, R187 ;  /* 0x000000bbbbbbb220 */ /* 0x008fe20000400000 */
[----:B------:R-:W-:-:S05]  /*1ac00*/  FSETP.GEU.AND P3, PT, R38, -126, PT ;  /* 0xc2fc00002600780b */ /* 0x000fca0003f6e000 */
[----:B------:R-:W-:Y:S01]  /*1ac10*/  @!P2 FMUL R39, R39, 0.5 ;  /* 0x3f0000002727a820 */ /* 0x000fe20000400000 */
[----:B------:R-:W3:Y:S01]  /*1ac20*/  MUFU.EX2 R184, R28 ;  /* 0x0000001c00b87308 */ /* 0x000ee20000000800 */
[----:B----4-:R-:W-:Y:S01]  /*1ac30*/  @!P4 FMUL R186, R186, R186 ;  /* 0x000000bababac220 */ /* 0x010fe20000400000 */
[----:B------:R-:W-:-:S04]  /*1ac40*/  FSETP.GEU.AND P4, PT, R37, -126, PT ;  /* 0xc2fc00002500780b */ /* 0x000fc80003f8e000 */
        /* <DEDUP_REMOVED lines=8> */
[----:B------:R-:W-:Y:S02]  /*1acd0*/  FSETP.GEU.AND P6, PT, R35, -126, PT ;  /* 0xc2fc00002300780b */ /* 0x000fe40003fce000 */
[----:B------:R-:W-:-:S03]  /*1ace0*/  F2FP.BF16.F32.PACK_AB R28, R189, R188 ;  /* 0x000000bcbd1c723e */ /* 0x000fc600000010ff */
        /* <DEDUP_REMOVED lines=8> */
[----:B------:R-:W-:-:S04]  /*1ad70*/  FSETP.GEU.AND P0, PT, R41, -126, PT ;  /* 0xc2fc00002900780b */ /* 0x000fc80003f0e000 */
[----:B------:R-:W-:Y:S01]  /*1ad80*/  STL [R1+0x18], R29 ;  /* 0x0000181d01007387 */ /* 0x000fe20000100800 */
[----:B------:R-:W-:Y:S01]  /*1ad90*/  @!P5 FMUL R36, R36, 0.5 ;  /* 0x3f0000002424d820 */ /* 0x000fe20000400000 */
[----:B------:R-:W1:Y:S02]  /*1ada0*/  MUFU.EX2 R2, R37 ;  /* 0x0000002500027308 */ /* 0x000e640000000800 */
[----:B---3--:R-:W-:Y:S05]  /*1adb0*/  STL [R1+0x2c], R3 ;  /* 0x00002c0301007387 */ /* 0x008fea0000100800 */
[----:B------:R-:W-:Y:S01]  /*1adc0*/  @!P0 FMUL R41, R41, 0.5 ;  /* 0x3f00000029298820 */ /* 0x000fe20000400000 */
[----:B------:R3:W5:Y:S01]  /*1add0*/  MUFU.EX2 R32, R40 ;  /* 0x0000002800207308 */ /* 0x0007620000000800 */
[----:B----4-:R-:W-:Y:S01]  /*1ade0*/  @!P3 FMUL R31, R31, R31 ;  /* 0x0000001f1f1fb220 */ /* 0x010fe20000400000 */
[----:B------:R-:W-:-:S04]  /*1adf0*/  FSETP.GEU.AND P3, PT, R45, -126, PT ;  /* 0xc2fc00002d00780b */ /* 0x000fc80003f6e000 */
[----:B------:R4:W-:Y:S02]  /*1ae00*/  STL [R1+0x28], R31 ;  /* 0x0000281f01007387 */ /* 0x0009e40000100800 */
[----:B------:R-:W2:Y:S02]  /*1ae10*/  MUFU.EX2 R56, R35 ;  /* 0x0000002300387308 */ /* 0x000ea40000000800 */
[----:B-1----:R1:W-:Y:S05]  /*1ae20*/  STL [R1+0x24], R2 ;  /* 0x0000240201007387 */ /* 0x0023ea0000100800 */
[----:B------:R-:W-:Y:S01]  /*1ae30*/  @!P3 FMUL R45, R45, 0.5 ;  /* 0x3f0000002d2db820 */ /* 0x000fe20000400000 */
[----:B------:R-:W4:Y:S01]  /*1ae40*/  MUFU.EX2 R30, R36 ;  /* 0x00000024001e7308 */ /* 0x000f220000000800 */
[----:B---3--:R-:W-:Y:S01]  /*1ae50*/  MOV R40, R3 ;  /* 0x0000000300287202 */ /* 0x008fe20000000f00 */
[----:B-----5:R-:W-:Y:S01]  /*1ae60*/  @!P1 FMUL R32, R32, R32 ;  /* 0x0000002020209220 */ /* 0x020fe20000400000 */
[----:B------:R-:W-:-:S03]  /*1ae70*/  FSETP.GEU.AND P1, PT, R47, -126, PT ;  /* 0xc2fc00002f00780b */ /* 0x000fc60003f2e000 */
[----:B------:R-:W-:Y:S01]  /*1ae80*/  @!P2 FMUL R40, R40, R40 ;  /* 0x000000282828a220 */ /* 0x000fe20000400000 */
[----:B------:R3:W-:Y:S01]  /*1ae90*/  STL [R1+0x30], R32 ;  /* 0x0000302001007387 */ /* 0x0007e20000100800 */
[----:B------:R5:W1:Y:S01]  /*1aea0*/  MUFU.EX2 R39, R41 ;  /* 0x0000002900277308 */ /* 0x000a620000000800 */
[----:B--2---:R-:W-:Y:S01]  /*1aeb0*/  @!P6 FMUL R56, R56, R56 ;  /* 0x000000383838e220 */ /* 0x004fe20000400000 */
[----:B------:R-:W-:Y:S01]  /*1aec0*/  FSETP.GEU.AND P6, PT, R42, -126, PT ;  /* 0xc2fc00002a00780b */ /* 0x000fe20003fce000 */
[----:B------:R-:W-:Y:S01]  /*1aed0*/  @!P2 STL [R1+0x2c], R40 ;  /* 0x00002c280100a387 */ /* 0x000fe20000100800 */
[----:B------:R-:W-:-:S03]  /*1aee0*/  FSETP.GEU.AND P2, PT, R46, -126, PT ;  /* 0xc2fc00002e00780b */ /* 0x000fc60003f4e000 */
[----:B------:R-:W-:Y:S01]  /*1aef0*/  STL [R1+0x1c], R56 ;  /* 0x00001c3801007387 */ /* 0x000fe20000100800 */
[----:B------:R-:W2:Y:S01]  /*1af00*/  MUFU.EX2 R37, R45 ;  /* 0x0000002d00257308 */ /* 0x000ea20000000800 */
[----:B----4-:R-:W-:Y:S01]  /*1af10*/  @!P5 FMUL R30, R30, R30 ;  /* 0x0000001e1e1ed220 */ /* 0x010fe20000400000 */
[----:B------:R-:W-:Y:S01]  /*1af20*/  FSETP.GEU.AND P5, PT, R43, -126, PT ;  /* 0xc2fc00002b00780b */ /* 0x000fe20003fae000 */
[----:B------:R-:W-:Y:S01]  /*1af30*/  @!P1 FMUL R47, R47, 0.5 ;  /* 0x3f0000002f2f9820 */ /* 0x000fe20000400000 */
[----:B------:R-:W-:Y:S02]  /*1af40*/  F2FP.BF16.F32.PACK_AB R31, R40, R31 ;  /* 0x0000001f281f723e */ /* 0x000fe400000010ff */
[----:B------:R4:W-:Y:S01]  /*1af50*/  STL [R1+0x20], R30 ;  /* 0x0000201e01007387 */ /* 0x0009e20000100800 */
[----:B------:R-:W-:Y:S01]  /*1af60*/  @!P6 FMUL R42, R42, 0.5 ;  /* 0x3f0000002a2ae820 */ /* 0x000fe20000400000 */
[----:B------:R-:W3:Y:S01]  /*1af70*/  MUFU.EX2 R36, R47 ;  /* 0x0000002f00247308 */ /* 0x000ee20000000800 */
[----:B-----5:R-:W-:Y:S01]  /*1af80*/  MOV R41, R2 ;  /* 0x0000000200297202 */ /* 0x020fe20000000f00 */
[----:B------:R-:W-:Y:S01]  /*1af90*/  @!P2 FMUL R46, R46, 0.5 ;  /* 0x3f0000002e2ea820 */ /* 0x000fe20000400000 */
[----:B-1----:R-:W-:Y:S01]  /*1afa0*/  @!P0 FMUL R39, R39, R39 ;  /* 0x0000002727278220 */ /* 0x002fe20000400000 */
[----:B------:R-:W-:Y:S01]  /*1afb0*/  FSETP.GEU.AND P0, PT, R48, -126, PT ;  /* 0xc2fc00003000780b */ /* 0x000fe20003f0e000 */
[----:B------:R-:W-:-:S02]  /*1afc0*/  FFMA2 R2, R120.F32x2.HI_LO, UR4.F32, R0.F32 ;  /* 0x0000000478027c49 */ /* 0x000fc40009200000 */
[----:B------:R-:W-:Y:S01]  /*1afd0*/  @!P4 FMUL R41, R41, R41 ;  /* 0x000000292929c220 */ /* 0x000fe20000400000 */
[----:B------:R-:W1:Y:S01]  /*1afe0*/  MUFU.EX2 R35, R46 ;  /* 0x0000002e00237308 */ /* 0x000e620000000800 */
[----:B------:R-:W-:Y:S01]  /*1aff0*/  @!P5 FMUL R43, R43, 0.5 ;  /* 0x3f0000002b2bd820 */ /* 0x000fe20000400000 */
[----:B--2---:R-:W-:Y:S01]  /*1b000*/  @!P3 FMUL R37, R37, R37 ;  /* 0x000000252525b220 */ /* 0x004fe20000400000 */
[----:B------:R-:W-:Y:S01]  /*1b010*/  FSETP.GEU.AND P3, PT, R52, -126, PT ;  /* 0xc2fc00003400780b */ /* 0x000fe20003f6e000 */
[----:B------:R-:W-:Y:S01]  /*1b020*/  @!P4 STL [R1+0x24], R41 ;  /* 0x000024290100c387 */ /* 0x000fe20000100800 */
[----:B------:R-:W-:Y:S02]  /*1b030*/  FSETP.GEU.AND P4, PT, R44, -126, PT ;  /* 0xc2fc00002c00780b */ /* 0x000fe40003f8e000 */
[----:B---3--:R-:W-:Y:S01]  /*1b040*/  F2FP.BF16.F32.PACK_AB R32, R39, R32 ;  /* 0x000000202720723e */ /* 0x008fe200000010ff */
[----:B------:R-:W2:Y:S01]  /*1b050*/  MUFU.EX2 R33, R42 ;  /* 0x0000002a00217308 */ /* 0x000ea20000000800 */
[----:B------:R-:W-:Y:S01]  /*1b060*/  @!P0 FMUL R48, R48, 0.5 ;  /* 0x3f00000030308820 */ /* 0x000fe20000400000 */
[----:B------:R-:W-:Y:S01]  /*1b070*/  @!P1 FMUL R36, R36, R36 ;  /* 0x0000002424249220 */ /* 0x000fe20000400000 */
[----:B------:R-:W-:Y:S01]  /*1b080*/  FSETP.GEU.AND P1, PT, R54, -126, PT ;  /* 0xc2fc00003600780b */ /* 0x000fe20003f2e000 */
[----:B------:R-:W-:Y:S01]  /*1b090*/  STL [R1+0x34], R39 ;  /* 0x0000342701007387 */ /* 0x000fe20000100800 */
[----:B----4-:R-:W-:-:S03]  /*1b0a0*/  F2FP.BF16.F32.PACK_AB R30, R41, R30 ;  /* 0x0000001e291e723e */ /* 0x010fc600000010ff */
[----:B------:R-:W3:Y:S01]  /*1b0b0*/  MUFU.EX2 R38, R43 ;  /* 0x0000002b00267308 */ /* 0x000ee20000000800 */
[----:B-1----:R-:W-:Y:S01]  /*1b0c0*/  @!P2 FMUL R35, R35, R35 ;  /* 0x000000232323a220 */ /* 0x002fe20000400000 */
[----:B------:R-:W-:Y:S01]  /*1b0d0*/  @!P4 FMUL R44, R44, 0.5 ;  /* 0x3f0000002c2cc820 */ /* 0x000fe20000400000 */
[----:B------:R-:W-:Y:S01]  /*1b0e0*/  FSETP.GEU.AND P2, PT, R53, -126, PT ;  /* 0xc2fc00003500780b */ /* 0x000fe20003f4e000 */
[----:B------:R-:W-:Y:S01]  /*1b0f0*/  @!P3 FMUL R52, R52, 0.5 ;  /* 0x3f0000003434b820 */ /* 0x000fe20000400000 */
[----:B------:R-:W-:Y:S03]  /*1b100*/  STL [R1+0x44], R37 ;  /* 0x0000442501007387 */ /* 0x000fe60000100800 */
[----:B------:R-:W1:Y:S01]  /*1b110*/  MUFU.EX2 R34, R44 ;  /* 0x0000002c00227308 */ /* 0x000e620000000800 */
[----:B--2---:R-:W-:Y:S01]  /*1b120*/  @!P6 FMUL R33, R33, R33 ;  /* 0x000000212121e220 */ /* 0x004fe20000400000 */
[----:B------:R-:W-:Y:S01]  /*1b130*/  FSETP.GEU.AND P6, PT, R49, -126, PT ;  /* 0xc2fc00003100780b */ /* 0x000fe20003fce000 */
[----:B------:R-:W-:Y:S01]  /*1b140*/  @!P1 FMUL R54, R54, 0.5 ;  /* 0x3f00000036369820 */ /* 0x000fe20000400000 */
[----:B------:R-:W-:Y:S01]  /*1b150*/  MOV R42, R56 ;  /* 0x00000038002a7202 */ /* 0x000fe20000000f00 */
[----:B------:R2:W-:Y:S01]  /*1b160*/  STL [R1+0x48], R35 ;  /* 0x0000482301007387 */ /* 0x0005e20000100800 */
[----:B------:R-:W-:-:S02]  /*1b170*/  F2FP.BF16.F32.PACK_AB R56, R19, R18 ;  /* 0x000000121338723e */ /* 0x000fc400000010ff */
[----:B------:R-:W4:Y:S01]  /*1b180*/  MUFU.EX2 R20, R48 ;  /* 0x0000003000147308 */ /* 0x000f220000000800 */
[----:B---3--:R-:W-:Y:S01]  /*1b190*/  @!P5 FMUL R38, R38, R38 ;  /* 0x000000262626d220 */ /* 0x008fe20000400000 */
[----:B------:R-:W-:Y:S01]  /*1b1a0*/  FSETP.GEU.AND P5, PT, R50, -126, PT ;  /* 0xc2fc00003200780b */ /* 0x000fe20003fae000 */
[----:B------:R-:W-:Y:S01]  /*1b1b0*/  @!P2 FMUL R53, R53, 0.5 ;  /* 0x3f0000003535a820 */ /* 0x000fe20000400000 */
[----:B------:R3:W-:Y:S01]  /*1b1c0*/  STL [R1+0x38], R33 ;  /* 0x0000382101007387 */ /* 0x0007e20000100800 */
[----:B------:R-:W-:Y:S02]  /*1b1d0*/  F2FP.BF16.F32.PACK_AB R29, R42, R29 ;  /* 0x0000001d2a1d723e */ /* 0x000fe400000010ff */
[----:B------:R-:W-:Y:S01]  /*1b1e0*/  @!P6 FMUL R49, R49, 0.5 ;  /* 0x3f0000003131e820 */ /* 0x000fe20000400000 */
[----:B------:R-:W5:Y:S01]  /*1b1f0*/  MUFU.EX2 R12, R52 ;  /* 0x00000034000c7308 */ /* 0x000f620000000800 */
[----:B-1----:R-:W-:Y:S01]  /*1b200*/  @!P4 FMUL R34, R34, R34 ;  /* 0x000000222222c220 */ /* 0x002fe20000400000 */
[----:B------:R-:W-:Y:S01]  /*1b210*/  FSETP.GEU.AND P4, PT, R51, -126, PT ;  /* 0xc2fc00003300780b */ /* 0x000fe20003f8e000 */
[----:B------:R1:W-:Y:S04]  /*1b220*/  STL [R1+0x3c], R38 ;  /* 0x00003c2601007387 */ /* 0x0003e80000100800 */
[----:B------:R-:W-:Y:S01]  /*1b230*/  @!P5 FMUL R50, R50, 0.5 ;  /* 0x3f0000003232d820 */ /* 0x000fe20000400000 */
[----:B------:R-:W1:Y:S01]  /*1b240*/  MUFU.EX2 R13, R53 ;  /* 0x00000035000d7308 */ /* 0x000e620000000800 */
[----:B----4-:R-:W-:Y:S01]  /*1b250*/  @!P0 FMUL R20, R20, R20 ;  /* 0x0000001414148220 */ /* 0x010fe20000400000 */
[----:B------:R-:W-:Y:S01]  /*1b260*/  FSETP.GEU.AND P0, PT, R55, -126, PT ;  /* 0xc2fc00003700780b */ /* 0x000fe20003f0e000 */
[----:B------:R4:W-:Y:S01]  /*1b270*/  STL [R1+0x40], R34 ;  /* 0x0000402201007387 */ /* 0x0009e20000100800 */
[----:B--2---:R-:W-:-:S03]  /*1b280*/  F2FP.BF16.F32.PACK_AB R35, R36, R35 ;  /* 0x000000232423723e */ /* 0x004fc600000010ff */
[----:B------:R-:W-:Y:S01]  /*1b290*/  @!P4 FMUL R51, R51, 0.5 ;  /* 0x3f0000003333c820 */ /* 0x000fe20000400000 */
[----:B------:R-:W2:Y:S01]  /*1b2a0*/  MUFU.EX2 R21, R49 ;  /* 0x0000003100157308 */ /* 0x000ea20000000800 */
[----:B-----5:R-:W-:Y:S01]  /*1b2b0*/  @!P3 FMUL R12, R12, R12 ;  /* 0x0000000c0c0cb220 */ /* 0x020fe20000400000 */
[----:B------:R-:W-:Y:S01]  /*1b2c0*/  FSETP.GEU.AND P3, PT, R9, -126, PT ;  /* 0xc2fc00000900780b */ /* 0x000fe20003f6e000 */
[----:B------:R-:W-:Y:S01]  /*1b2d0*/  STL [R1+0x50], R20 ;  /* 0x0000501401007387 */ /* 0x000fe20000100800 */
[----:B---3--:R-:W-:-:S03]  /*1b2e0*/  F2FP.BF16.F32.PACK_AB R33, R38, R33 ;  /* 0x000000212621723e */ /* 0x008fc600000010ff */
[----:B------:R-:W-:Y:S01]  /*1b2f0*/  @!P0 FMUL R55, R55, 0.5 ;  /* 0x3f00000037378820 */ /* 0x000fe20000400000 */
[----:B------:R-:W3:Y:S01]  /*1b300*/  MUFU.EX2 R14, R50 ;  /* 0x00000032000e7308 */ /* 0x000ee20000000800 */
[----:B-1----:R-:W-:Y:S01]  /*1b310*/  @!P2 FMUL R13, R13, R13 ;  /* 0x0000000d0d0da220 */ /* 0x002fe20000400000 */
[----:B------:R-:W-:Y:S01]  /*1b320*/  FSETP.GEU.AND P2, PT, R6, -126, PT ;  /* 0xc2fc00000600780b */ /* 0x000fe20003f4e000 */
[----:B------:R-:W-:Y:S03]  /*1b330*/  STL [R1+0x60], R12 ;  /* 0x0000600c01007387 */ /* 0x000fe60000100800 */
[----:B------:R-:W-:Y:S01]  /*1b340*/  F2FP.BF16.F32.PACK_AB R38, R13, R12 ;  /* 0x0000000c0d26723e */ /* 0x000fe200000010ff */
[----:B------:R-:W-:Y:S01]  /*1b350*/  @!P3 FMUL R9, R9, 0.5 ;  /* 0x3f0000000909b820 */ /* 0x000fe20000400000 */
[----:B------:R-:W1:Y:S01]  /*1b360*/  MUFU.EX2 R15, R51 ;  /* 0x00000033000f7308 */ /* 0x000e620000000800 */
[----:B--2---:R-:W-:Y:S01]  /*1b370*/  @!P6 FMUL R21, R21, R21 ;  /* 0x000000151515e220 */ /* 0x004fe20000400000 */
[----:B------:R-:W-:Y:S01]  /*1b380*/  FSETP.GEU.AND P6, PT, R2, -126, PT ;  /* 0xc2fc00000200780b */ /* 0x000fe20003fce000 */
[----:B------:R-:W-:Y:S01]  /*1b390*/  STL [R1+0x64], R13 ;  /* 0x0000640d01007387 */ /* 0x000fe20000100800 */
[----:B----4-:R-:W-:-:S03]  /*1b3a0*/  F2FP.BF16.F32.PACK_AB R34, R37, R34 ;  /* 0x000000222522723e */ /* 0x010fc600000010ff */
[----:B------:R-:W-:Y:S01]  /*1b3b0*/  @!P2 FMUL R6, R6, 0.5 ;  /* 0x3f0000000606a820 */ /* 0x000fe20000400000 */
[----:B------:R-:W2:Y:S01]  /*1b3c0*/  MUFU.EX2 R120, R54 ;  /* 0x0000003600787308 */ /* 0x000ea20000000800 */
[----:B---3--:R-:W-:Y:S01]  /*1b3d0*/  @!P5 FMUL R14, R14, R14 ;  /* 0x0000000e0e0ed220 */ /* 0x008fe20000400000 */
[----:B------:R-:W-:Y:S01]  /*1b3e0*/  FSETP.GEU.AND P5, PT, R3, -126, PT ;  /* 0xc2fc00000300780b */ /* 0x000fe20003fae000 */
[----:B------:R-:W-:Y:S04]  /*1b3f0*/  STL [R1+0x54], R21 ;  /* 0x0000541501007387 */ /* 0x000fe80000100800 */
        /* <DEDUP_REMOVED lines=10> */
[----:B------:R-:W-:Y:S04]  /*1b4a0*/  STL [R1+0x5c], R15 ;  /* 0x00005c0f01007387 */ /* 0x000fe80000100800 */
[----:B------:R-:W-:Y:S01]  /*1b4b0*/  @!P4 FMUL R8, R8, 0.5 ;  /* 0x3f0000000808c820 */ /* 0x000fe20000400000 */
[----:B------:R-:W2:Y:S01]  /*1b4c0*/  MUFU.EX2 R126, R6 ;  /* 0x00000006007e7308 */ /* 0x000ea20000000800 */
[----:B---3--:R-:W-:Y:S01]  /*1b4d0*/  @!P0 FMUL R121, R121, R121 ;  /* 0x0000007979798220 */ /* 0x008fe20000400000 */
[----:B------:R-:W-:Y:S01]  /*1b4e0*/  FSETP.GEU.AND P0, PT, R4, -126, PT ;  /* 0xc2fc00000400780b */ /* 0x000fe20003f0e000 */
[----:B------:R3:W-:Y:S03]  /*1b4f0*/  STL [R1+0x4c], R36 ;  /* 0x00004c2401007387 */ /* 0x0007e60000100800 */
[----:B------:R-:W-:Y:S01]  /*1b500*/  F2FP.BF16.F32.PACK_AB R39, R121, R120 ;  /* 0x000000787927723e */ /* 0x000fe200000010ff */
[----:B------:R-:W-:Y:S01]  /*1b510*/  @!P1 FMUL R7, R7, 0.5 ;  /* 0x3f00000007079820 */ /* 0x000fe20000400000 */
[----:B------:R-:W4:Y:S01]  /*1b520*/  MUFU.EX2 R122, R2 ;  /* 0x00000002007a7308 */ /* 0x000f220000000800 */
[----:B-1----:R-:W-:-:S06]  /*1b530*/  @!P3 FMUL R125, R125, R125 ;  /* 0x0000007d7d7db220 */ /* 0x002fcc0000400000 */
[----:B------:R-:W-:Y:S01]  /*1b540*/  @!P0 FMUL R4, R4, 0.5 ;  /* 0x3f00000004048820 */ /* 0x000fe20000400000 */
[----:B------:R1:W5:Y:S01]  /*1b550*/  MUFU.EX2 R123, R3 ;  /* 0x00000003007b7308 */ /* 0x0003620000000800 */
[----:B--2---:R-:W-:-:S07]  /*1b560*/  @!P2 FMUL R126, R126, R126 ;  /* 0x0000007e7e7ea220 */ /* 0x004fce0000400000 */
[----:B------:R2:W2:Y:S01]  /*1b570*/  MUFU.EX2 R124, R8 ;  /* 0x00000008007c7308 */ /* 0x0004a20000000800 */
[----:B----4-:R-:W-:Y:S01]  /*1b580*/  @!P6 FMUL R122, R122, R122 ;  /* 0x0000007a7a7ae220 */ /* 0x010fe20000400000 */
[----:B------:R-:W-:Y:S02]  /*1b590*/  FSETP.GEU.AND P6, PT, R5, -126, PT ;  /* 0xc2fc00000500780b */ /* 0x000fe40003fce000 */
[----:B---3--:R-:W-:-:S04]  /*1b5a0*/  F2FP.BF16.F32.PACK_AB R36, R21, R20 ;  /* 0x000000141524723e */ /* 0x008fc800000010ff */
[----:B------:R3:W4:Y:S01]  /*1b5b0*/  MUFU.EX2 R127, R7 ;  /* 0x00000007007f7308 */ /* 0x0007220000000800 */
[----:B-1----:R-:W-:Y:S02]  /*1b5c0*/  FFMA2 R2, R128.F32x2.HI_LO, UR4.F32, R0.F32 ;  /* 0x0000000480027c49 */ /* 0x002fe40009200000 */
[----:B-----5:R-:W-:-:S03]  /*1b5d0*/  @!P5 FMUL R123, R123, R123 ;  /* 0x0000007b7b7bd220 */ /* 0x020fc60000400000 */
[----:B------:R-:W-:Y:S01]  /*1b5e0*/  FSETP.GEU.AND P5, PT, R2, -126, PT ;  /* 0xc2fc00000200780b */ /* 0x000fe20003fae000 */
[----:B------:R-:W-:Y:S01]  /*1b5f0*/  @!P6 FMUL R5, R5, 0.5 ;  /* 0x3f0000000505e820 */ /* 0x000fe20000400000 */
[----:B------:R-:W1:Y:S01]  /*1b600*/  MUFU.EX2 R128, R4 ;  /* 0x0000000400807308 */ /* 0x000e620000000800 */
[--C-:B--2---:R-:W-:Y:S01]  /*1b610*/  FFMA2 R8, R130.F32x2.HI_LO, UR4.F32, R0.reuse.F32 ;  /* 0x0000000482087c49 */ /* 0x104fe20009200000 */
[----:B------:R-:W-:Y:S01]  /*1b620*/  F2FP.BF16.F32.PACK_AB R40, R123, R122 ;  /* 0x0000007a7b28723e */ /* 0x000fe200000010ff */
[----:B------:R-:W-:Y:S01]  /*1b630*/  @!P4 FMUL R124, R124, R124 ;  /* 0x0000007c7c7cc220 */ /* 0x000fe20000400000 */
[----:B------:R-:W-:Y:S02]  /*1b640*/  FSETP.GEU.AND P4, PT, R3, -126, PT ;  /* 0xc2fc00000300780b */ /* 0x000fe40003f8e000 */
[----:B------:R-:W-:Y:S02]  /*1b650*/  FSETP.GEU.AND P3, PT, R8, -126, PT ;  /* 0xc2fc00000800780b */ /* 0x000fe40003f6e000 */
[----:B------:R-:W-:Y:S01]  /*1b660*/  FSETP.GEU.AND P2, PT, R9, -126, PT ;  /* 0xc2fc00000900780b */ /* 0x000fe20003f4e000 */
[----:B---3--:R-:W-:Y:S01]  /*1b670*/  FFMA2 R6, R132.F32x2.HI_LO, UR4.F32, R0.F32 ;  /* 0x0000000484067c49 */ /* 0x008fe20009200000 */
[----:B------:R2:W3:Y:S01]  /*1b680*/  MUFU.EX2 R129, R5 ;  /* 0x0000000500817308 */ /* 0x0004e20000000800 */
[----:B----4-:R-:W-:Y:S01]  /*1b690*/  @!P1 FMUL R127, R127, R127 ;  /* 0x0000007f7f7f9220 */ /* 0x010fe20000400000 */
[----:B------:R-:W-:Y:S01]  /*1b6a0*/  @!P5 FMUL R2, R2, 0.5 ;  /* 0x3f0000000202d820 */ /* 0x000fe20000400000 */
[----:B------:R-:W-:-:S02]  /*1b6b0*/  F2FP.BF16.F32.PACK_AB R41, R125, R124 ;  /* 0x0000007c7d29723e */ /* 0x000fc400000010ff */
[----:B------:R-:W-:Y:S01]  /*1b6c0*/  FSETP.GEU.AND P1, PT, R6, -126, PT ;  /* 0xc2fc00000600780b */ /* 0x000fe20003f2e000 */
[----:B-1----:R-:W-:Y:S01]  /*1b6d0*/  @!P0 FMUL R128, R128, R128 ;  /* 0x0000008080808220 */ /* 0x002fe20000400000 */
[----:B------:R-:W-:Y:S02]  /*1b6e0*/  FSETP.GEU.AND P0, PT, R7, -126, PT ;  /* 0xc2fc00000700780b */ /* 0x000fe40003f0e000 */
[----:B------:R-:W-:Y:S01]  /*1b6f0*/  @!P3 FMUL R8, R8, 0.5 ;  /* 0x3f0000000808b820 */ /* 0x000fe20000400000 */
[----:B------:R-:W-:Y:S01]  /*1b700*/  @!P4 FMUL R3, R3, 0.5 ;  /* 0x3f0000000303c820 */ /* 0x000fe20000400000 */
[----:B------:R-:W-:Y:S01]  /*1b710*/  @!P2 FMUL R9, R9, 0.5 ;  /* 0x3f0000000909a820 */ /* 0x000fe20000400000 */
[----:B------:R-:W1:Y:S01]  /*1b720*/  MUFU.EX2 R130, R2 ;  /* 0x0000000200827308 */ /* 0x000e620000000800 */
[----:B------:R-:W-:Y:S01]  /*1b730*/  F2FP.BF16.F32.PACK_AB R42, R127, R126 ;  /* 0x0000007e7f2a723e */ /* 0x000fe200000010ff */
[----:B--2---:R-:W-:-:S04]  /*1b740*/  FFMA2 R4, R134.F32x2.HI_LO, UR4.F32, R0.F32 ;  /* 0x0000000486047c49 */ /* 0x004fc80009200000 */
[----:B------:R-:W-:Y:S02]  /*1b750*/  @!P1 FMUL R6, R6, 0.5 ;  /* 0x3f00000006069820 */ /* 0x000fe40000400000 */
[----:B------:R-:W2:Y:S01]  /*1b760*/  MUFU.EX2 R132, R8 ;  /* 0x0000000800847308 */ /* 0x000ea20000000800 */
[----:B------:R-:W-:Y:S01]  /*1b770*/  @!P0 FMUL R7, R7, 0.5 ;  /* 0x3f00000007078820 */ /* 0x000fe20000400000 */
[----:B---3--:R-:W-:Y:S01]  /*1b780*/  @!P6 FMUL R129, R129, R129 ;  /* 0x000000818181e220 */ /* 0x008fe20000400000 */
[----:B------:R-:W-:-:S04]  /*1b790*/  FSETP.GEU.AND P6, PT, R4, -126, PT ;  /* 0xc2fc00000400780b */ /* 0x000fc80003fce000 */
[----:B------:R-:W-:Y:S01]  /*1b7a0*/  F2FP.BF16.F32.PACK_AB R43, R129, R128 ;  /* 0x00000080812b723e */ /* 0x000fe200000010ff */
[----:B------:R3:W4:Y:S01]  /*1b7b0*/  MUFU.EX2 R133, R9 ;  /* 0x0000000900857308 */ /* 0x0007220000000800 */
[----:B-1----:R-:W-:Y:S01]  /*1b7c0*/  @!P5 FMUL R130, R130, R130 ;  /* 0x000000828282d220 */ /* 0x002fe20000400000 */
[----:B------:R-:W-:-:S06]  /*1b7d0*/  FSETP.GEU.AND P5, PT, R5, -126, PT ;  /* 0xc2fc00000500780b */ /* 0x000fcc0003fae000 */
[----:B------:R1:W5:Y:S01]  /*1b7e0*/  MUFU.EX2 R131, R3 ;  /* 0x0000000300837308 */ /* 0x0003620000000800 */
[----:B--2---:R-:W-:Y:S01]  /*1b7f0*/  @!P3 FMUL R132, R132, R132 ;  /* 0x000000848484b220 */ /* 0x004fe20000400000 */
[----:B------:R-:W-:-:S05]  /*1b800*/  @!P6 FMUL R4, R4, 0.5 ;  /* 0x3f0000000404e820 */ /* 0x000fca0000400000 */
[----:B------:R-:W-:Y:S01]  /*1b810*/  @!P5 FMUL R5, R5, 0.5 ;  /* 0x3f0000000505d820 */ /* 0x000fe20000400000 */
[----:B------:R-:W2:Y:S01]  /*1b820*/  MUFU.EX2 R134, R6 ;  /* 0x0000000600867308 */ /* 0x000ea20000000800 */
[----:B---3--:R-:W-:Y:S02]  /*1b830*/  FFMA2 R8, R152.F32x2.HI_LO, UR4.F32, R0.F32 ;  /* 0x0000000498087c49 */ /* 0x008fe40009200000 */
[----:B----4-:R-:W-:-:S03]  /*1b840*/  @!P2 FMUL R133, R133, R133 ;  /* 0x000000858585a220 */ /* 0x010fc60000400000 */
[----:B------:R-:W-:Y:S02]  /*1b850*/  FSETP.GEU.AND P2, PT, R8, -126, PT ;  /* 0xc2fc00000800780b */ /* 0x000fe40003f4e000 */
[----:B------:R3:W4:Y:S01]  /*1b860*/  MUFU.EX2 R135, R7 ;  /* 0x0000000700877308 */ /* 0x0007220000000800 */
[----:B-1----:R-:W-:Y:S01]  /*1b870*/  FFMA2 R2, R136.F32x2.HI_LO, UR4.F32, R0.F32 ;  /* 0x0000000488027c49 */ /* 0x002fe20009200000 */
[----:B------:R-:W-:Y:S01]  /*1b880*/  F2FP.BF16.F32.PACK_AB R45, R133, R132 ;  /* 0x00000084852d723e */ /* 0x000fe200000010ff */
[----:B-----5:R-:W-:-:S03]  /*1b890*/  @!P4 FMUL R131, R131, R131 ;  /* 0x000000838383c220 */ /* 0x020fc60000400000 */
[----:B------:R-:W-:Y:S02]  /*1b8a0*/  FSETP.GEU.AND P3, PT, R3, -126, PT ;  /* 0xc2fc00000300780b */ /* 0x000fe40003f6e000 */
[----:B------:R-:W-:Y:S01]  /*1b8b0*/  FSETP.GEU.AND P4, PT, R2, -126, PT ;  /* 0xc2fc00000200780b */ /* 0x000fe20003f8e000 */
[----:B--2---:R-:W-:Y:S01]  /*1b8c0*/  @!P1 FMUL R134, R134, R134 ;  /* 0x0000008686869220 */ /* 0x004fe20000400000 */
[----:B------:R-:W-:Y:S01]  /*1b8d0*/  FSETP.GEU.AND P1, PT, R9, -126, PT ;  /* 0xc2fc00000900780b */ /* 0x000fe20003f2e000 */
[----:B------:R-:W-:Y:S01]  /*1b8e0*/  @!P2 FMUL R8, R8, 0.5 ;  /* 0x3f0000000808a820 */ /* 0x000fe20000400000 */
[----:B------:R-:W1:Y:S01]  /*1b8f0*/  MUFU.EX2 R136, R4 ;  /* 0x0000000400887308 */ /* 0x000e620000000800 */
[----:B------:R-:W-:Y:S01]  /*1b900*/  F2FP.BF16.F32.PACK_AB R44, R131, R130 ;  /* 0x00000082832c723e */ /* 0x000fe200000010ff */
[----:B---3--:R-:W-:-:S05]  /*1b910*/  FFMA2 R6, R140.F32x2.HI_LO, UR4.F32, R0.F32 ;  /* 0x000000048c067c49 */ /* 0x008fca0009200000 */
[----:B------:R-:W-:Y:S01]  /*1b920*/  @!P3 FMUL R3, R3, 0.5 ;  /* 0x3f0000000303b820 */ /* 0x000fe20000400000 */
[----:B----4-:R-:W-:Y:S01]  /*1b930*/  @!P0 FMUL R135, R135, R135 ;  /* 0x0000008787878220 */ /* 0x010fe20000400000 */
[----:B------:R-:W2:Y:S01]  /*1b940*/  MUFU.EX2 R140, R8 ;  /* 0x00000008008c7308 */ /* 0x000ea20000000800 */
[----:B------:R-:W-:Y:S01]  /*1b950*/  FSETP.GEU.AND P0, PT, R6, -126, PT ;  /* 0xc2fc00000600780b */ /* 0x000fe20003f0e000 */
[----:B------:R-:W-:Y:S01]  /*1b960*/  @!P4 FMUL R2, R2, 0.5 ;  /* 0x3f0000000202c820 */ /* 0x000fe20000400000 */
[----:B------:R-:W-:Y:S01]  /*1b970*/  @!P1 FMUL R9, R9, 0.5 ;  /* 0x3f00000009099820 */ /* 0x000fe20000400000 */
[----:B------:R-:W-:-:S04]  /*1b980*/  F2FP.BF16.F32.PACK_AB R46, R135, R134 ;  /* 0x00000086872e723e */ /* 0x000fc800000010ff */
[----:B------:R-:W3:Y:S01]  /*1b990*/  MUFU.EX2 R153, R3 ;  /* 0x0000000300997308 */ /* 0x000ee20000000800 */
[----:B-1----:R-:W-:Y:S01]  /*1b9a0*/  @!P6 FMUL R136, R136, R136 ;  /* 0x000000888888e220 */ /* 0x002fe20000400000 */
[----:B------:R-:W-:-:S04]  /*1b9b0*/  FSETP.GEU.AND P6, PT, R7, -126, PT ;  /* 0xc2fc00000700780b */ /* 0x000fc80003fce000 */
[----:B------:R-:W-:Y:S02]  /*1b9c0*/  @!P0 FMUL R6, R6, 0.5 ;  /* 0x3f00000006068820 */ /* 0x000fe40000400000 */
[----:B------:R1:W4:Y:S01]  /*1b9d0*/  MUFU.EX2 R152, R2 ;  /* 0x0000000200987308 */ /* 0x0003220000000800 */
[----:B--2---:R-:W-:-:S06]  /*1b9e0*/  @!P2 FMUL R140, R140, R140 ;  /* 0x0000008c8c8ca220 */ /* 0x004fcc0000400000 */
[----:B------:R-:W-:Y:S01]  /*1b9f0*/  @!P6 FMUL R7, R7, 0.5 ;  /* 0x3f0000000707e820 */ /* 0x000fe20000400000 */
[----:B------:R2:W5:Y:S01]  /*1ba00*/  MUFU.EX2 R137, R5 ;  /* 0x0000000500897308 */ /* 0x0005620000000800 */
[----:B---3--:R-:W-:-:S07]  /*1ba10*/  @!P3 FMUL R153, R153, R153 ;  /* 0x000000999999b220 */ /* 0x008fce0000400000 */
[----:B------:R-:W3:Y:S01]  /*1ba20*/  MUFU.EX2 R141, R9 ;  /* 0x00000009008d7308 */ /* 0x000ee20000000800 */
[----:B-1----:R-:W-:Y:S02]  /*1ba30*/  FFMA2 R2, R144.F32x2.HI_LO, UR4.F32, R0.F32 ;  /* 0x0000000490027c49 */ /* 0x002fe40009200000 */
[----:B----4-:R-:W-:-:S03]  /*1ba40*/  @!P4 FMUL R152, R152, R152 ;  /* 0x000000989898c220 */ /* 0x010fc60000400000 */
[----:B------:R-:W-:Y:S02]  /*1ba50*/  FSETP.GEU.AND P3, PT, R2, -126, PT ;  /* 0xc2fc00000200780b */ /* 0x000fe40003f6e000 */
[----:B------:R-:W-:Y:S01]  /*1ba60*/  FSETP.GEU.AND P2, PT, R3, -126, PT ;  /* 0xc2fc00000300780b */ /* 0x000fe20003f4e000 */
[----:B--2---:R-:W-:Y:S01]  /*1ba70*/  FFMA2 R4, R154.F32x2.HI_LO, UR4.F32, R0.F32 ;  /* 0x000000049a047c49 */ /* 0x004fe20009200000 */
[----:B------:R-:W-:Y:S01]  /*1ba80*/  ULOP3.LUT UR4, UR5, 0x8, URZ, 0x3c, !UPT ;  /* 0x0000000805047892 */ /* 0x000fe2000f8e3cff */
[----:B------:R-:W1:Y:S01]  /*1ba90*/  MUFU.EX2 R154, R6 ;  /* 0x00000006009a7308 */ /* 0x000e620000000800 */
[----:B-----5:R-:W-:Y:S01]  /*1baa0*/  @!P5 FMUL R137, R137, R137 ;  /* 0x000000898989d220 */ /* 0x020fe20000400000 */
[----:B------:R-:W-:Y:S02]  /*1bab0*/  F2FP.BF16.F32.PACK_AB R48, R153, R152 ;  /* 0x000000989930723e */ /* 0x000fe400000010ff */
[----:B------:R-:W-:Y:S01]  /*1bac0*/  FSETP.GEU.AND P5, PT, R4, -126, PT ;  /* 0xc2fc00000400780b */ /* 0x000fe20003fae000 */
[----:B---3--:R-:W-:Y:S01]  /*1bad0*/  @!P1 FMUL R141, R141, R141 ;  /* 0x0000008d8d8d9220 */ /* 0x008fe20000400000 */
[----:B------:R-:W-:-:S02]  /*1bae0*/  FSETP.GEU.AND P1, PT, R156, -126, PT ;  /* 0xc2fc00009c00780b */ /* 0x000fc40003f2e000 */
[----:B------:R-:W-:Y:S01]  /*1baf0*/  @!P3 FMUL R2, R2, 0.5 ;  /* 0x3f0000000202b820 */ /* 0x000fe20000400000 */
[----:B------:R-:W-:Y:S01]  /*1bb00*/  FSETP.GEU.AND P4, PT, R5, -126, PT ;  /* 0xc2fc00000500780b */ /* 0x000fe20003f8e000 */
[----:B------:R-:W-:Y:S01]  /*1bb10*/  @!P2 FMUL R3, R3, 0.5 ;  /* 0x3f0000000303a820 */ /* 0x000fe20000400000 */
[----:B------:R-:W2:Y:S01]  /*1bb20*/  MUFU.EX2 R155, R7 ;  /* 0x00000007009b7308 */ /* 0x000ea20000000800 */
[----:B------:R-:W-:Y:S02]  /*1bb30*/  MOV R0, UR4 ;  /* 0x0000000400007c02 */ /* 0x000fe40008000f00 */
[----:B------:R-:W-:Y:S02]  /*1bb40*/  F2FP.BF16.F32.PACK_AB R47, R137, R136 ;  /* 0x00000088892f723e */ /* 0x000fe400000010ff */
[----:B------:R3:W-:Y:S01]  /*1bb50*/  SYNCS.ARRIVE.TRANS64.A1T0 RZ, [R0+UR6], RZ ;  /* 0x000000ff00ff79a7 */ /* 0x0007e20008100006 */
[----:B-1----:R-:W-:Y:S01]  /*1bb60*/  @!P0 FMUL R154, R154, R154 ;  /* 0x0000009a9a9a8220 */ /* 0x002fe20000400000 */
[----:B------:R-:W-:Y:S01]  /*1bb70*/  FSETP.GEU.AND P0, PT, R157, -126, PT ;  /* 0xc2fc00009d00780b */ /* 0x000fe20003f0e000 */
[----:B------:R-:W1:Y:S01]  /*1bb80*/  MUFU.EX2 R10, R2 ;  /* 0x00000002000a7308 */ /* 0x000e620000000800 */
[----:B------:R-:W-:Y:S01]  /*1bb90*/  @!P1 FMUL R156, R156, 0.5 ;  /* 0x3f0000009c9c9820 */ /* 0x000fe20000400000 */
[----:B------:R-:W-:Y:S01]  /*1bba0*/  @!P5 FMUL R4, R4, 0.5 ;  /* 0x3f0000000404d820 */ /* 0x000fe20000400000 */
[----:B------:R-:W-:Y:S01]  /*1bbb0*/  @!P4 FMUL R5, R5, 0.5 ;  /* 0x3f0000000505c820 */ /* 0x000fe20000400000 */
[----:B------:R-:W-:-:S04]  /*1bbc0*/  F2FP.BF16.F32.PACK_AB R49, R141, R140 ;  /* 0x0000008c8d31723e */ /* 0x000fc800000010ff */
[----:B------:R-:W4:Y:S01]  /*1bbd0*/  MUFU.EX2 R11, R3 ;  /* 0x00000003000b7308 */ /* 0x000f220000000800 */
[----:B--2---:R-:W-:-:S03]  /*1bbe0*/  @!P6 FMUL R155, R155, R155 ;  /* 0x0000009b9b9be220 */ /* 0x004fc60000400000 */
[----:B------:R-:W-:Y:S02]  /*1bbf0*/  @!P0 FMUL R157, R157, 0.5 ;  /* 0x3f0000009d9d8820 */ /* 0x000fe40000400000 */
[----:B------:R-:W-:Y:S02]  /*1bc00*/  F2FP.BF16.F32.PACK_AB R50, R155, R154 ;  /* 0x0000009a9b32723e */ /* 0x000fe400000010ff */
[----:B------:R-:W2:Y:S01]  /*1bc10*/  MUFU.EX2 R144, R4 ;  /* 0x0000000400907308 */ /* 0x000ea20000000800 */
[----:B-1----:R-:W-:Y:S01]  /*1bc20*/  @!P3 FMUL R10, R10, R10 ;  /* 0x0000000a0a0ab220 */ /* 0x002fe20000400000 */
[----:B------:R-:W-:-:S04]  /*1bc30*/  MOV R2, UR7 ;  /* 0x0000000700027c02 */ /* 0x000fc80008000f00 */
[----:B------:R3:W-:Y:S01]  /*1bc40*/  STL [R1+0x68], R10 ;  /* 0x0000680a01007387 */ /* 0x0007e20000100800 */
[----:B------:R-:W-:Y:S01]  /*1bc50*/  LOP3.LUT P6, RZ, R2, 0x3, R24, 0x48, !PT ;  /* 0x0000000302ff7812 */ /* 0x000fe200078c4818 */
[----:B------:R-:W1:Y:S01]  /*1bc60*/  MUFU.EX2 R145, R5 ;  /* 0x0000000500917308 */ /* 0x000e620000000800 */
[----:B----4-:R-:W-:Y:S01]  /*1bc70*/  @!P2 FMUL R11, R11, R11 ;  /* 0x0000000b0b0ba220 */ /* 0x010fe20000400000 */
[----:B------:R-:W-:-:S04]  /*1bc80*/  F2FP.BF16.F32.PACK_AB R24, R181, R180 ;  /* 0x000000b4b518723e */ /* 0x000fc800000010ff */
[----:B------:R3:W-:Y:S01]  /*1bc90*/  STL [R1+0x6c], R11 ;  /* 0x00006c0b01007387 */ /* 0x0007e20000100800 */
[----:B------:R-:W-:Y:S01]  /*1bca0*/  F2FP.BF16.F32.PACK_AB R52, R11, R10 ;  /* 0x0000000a0b34723e */ /* 0x000fe200000010ff */
[----:B------:R-:W4:Y:S01]  /*1bcb0*/  MUFU.EX2 R156, R156 ;  /* 0x0000009c009c7308 */ /* 0x000f220000000800 */
[----:B--2---:R-:W-:-:S07]  /*1bcc0*/  @!P5 FMUL R144, R144, R144 ;  /* 0x000000909090d220 */ /* 0x004fce0000400000 */
[----:B------:R-:W2:Y:S01]  /*1bcd0*/  MUFU.EX2 R157, R157 ;  /* 0x0000009d009d7308 */ /* 0x000ea20000000800 */
[----:B-1----:R-:W-:-:S05]  /*1bce0*/  @!P4 FMUL R145, R145, R145 ;  /* 0x000000919191c220 */ /* 0x002fca0000400000 */
[----:B------:R-:W-:Y:S01]  /*1bcf0*/  F2FP.BF16.F32.PACK_AB R51, R145, R144 ;  /* 0x000000909133723e */ /* 0x000fe200000010ff */
[----:B----4-:R-:W-:Y:S01]  /*1bd00*/  @!P1 FMUL R156, R156, R156 ;  /* 0x0000009c9c9c9220 */ /* 0x010fe20000400000 */
[----:B--2---:R-:W-:-:S05]  /*1bd10*/  @!P0 FMUL R157, R157, R157 ;  /* 0x0000009d9d9d8220 */ /* 0x004fca0000400000 */
[----:B------:R-:W-:Y:S01]  /*1bd20*/  F2FP.BF16.F32.PACK_AB R53, R157, R156 ;  /* 0x0000009c9d35723e */ /* 0x000fe200000010ff */
[----:B---3--:R-:W-:Y:S06]  /*1bd30*/  @!P6 BRA `(.L_x_291) ;  /* 0x000000000040e947 */ /* 0x008fec0003800000 */
        /* <DEDUP_REMOVED lines=16> */
.L_x_291:
[----:B------:R-:W-:Y:S05]  /*1be40*/  WARPSYNC.ALL ;  /* 0x0000000000007948 */ /* 0x000fea0003800000 */
[----:B------:R1:W-:Y:S01]  /*1be50*/  STTM.x32 tmem[UR37], R56 ;  /* 0x00000038000079ed */ /* 0x0003e200082c0025 */
[----:B------:R-:W2:Y:S01]  /*1be60*/  LDCU UR4, c[0x0][0x704] ;  /* 0x0000e080ff0477ac */ /* 0x000ea20008000800 */
[----:B-1----:R-:W3:Y:S01]  /*1be70*/  LDL R87, [R1+0x74] ;  /* 0x0000740001577983 */ /* 0x002ee20000100800 */
[----:B------:R-:W1:Y:S02]  /*1be80*/  S2R R2, SR_TID.X ;  /* 0x0000000000027919 */ /* 0x000e640000002100 */
[----:B-1----:R-:W-:-:S02]  /*1be90*/  SHF.R.U32.HI R60, RZ, 0x5, R2 ;  /* 0x00000005ff3c7819 */ /* 0x002fc40000011602 */
[----:B---3--:R-:W-:-:S04]  /*1bea0*/  FSETP.NEU.AND P0, PT, R87, -INF , PT ;  /* 0xff8000005700780b */ /* 0x008fc80003f0d000 */
[----:B------:R-:W-:-:S05]  /*1beb0*/  FSEL R0, R87, RZ, P0 ;  /* 0x000000ff57007208 */ /* 0x000fca0000000000 */
[----:B--2---:R-:W-:-:S04]  /*1bec0*/  FMUL R0, R0, -UR4 ;  /* 0x8000000400007c20 */ /* 0x004fc80008400000 */
[--C-:B------:R-:W-:Y:S02]  /*1bed0*/  FFMA2 R148, R148.F32x2.HI_LO, UR4.F32, R0.reuse.F32 ;  /* 0x0000000494947c49 */ /* 0x100fe40009200000 */
[----:B------:R-:W-:Y:S01]  /*1bee0*/  FFMA2 R150, R150.F32x2.HI_LO, UR4.F32, R0.F32 ;  /* 0x0000000496967c49 */ /* 0x000fe20009200000 */
[----:B------:R-:W-:Y:S02]  /*1bef0*/  UIADD3 UR4, UPT, UPT, UR37, 0x20, URZ ;  /* 0x0000002025047890 */ /* 0x000fe4000fffe0ff */
[----:B------:R-:W-:Y:S02]  /*1bf00*/  FSETP.GEU.AND P4, PT, R148, -126, PT ;  /* 0xc2fc00009400780b */ /* 0x000fe40003f8e000 */
[----:B------:R-:W-:Y:S01]  /*1bf10*/  FSETP.GEU.AND P3, PT, R149, -126, PT ;  /* 0xc2fc00009500780b */ /* 0x000fe20003f6e000 */
[----:B------:R-:W-:Y:S01]  /*1bf20*/  USHF.R.U32.HI UR4, URZ, 0x15, UR4 ;  /* 0x00000015ff047899 */ /* 0x000fe20008011604 */
[----:B------:R-:W-:Y:S02]  /*1bf30*/  FSETP.GEU.AND P2, PT, R150, -126, PT ;  /* 0xc2fc00009600780b */ /* 0x000fe40003f4e000 */
[----:B------:R-:W-:-:S03]  /*1bf40*/  FSETP.GEU.AND P1, PT, R151, -126, PT ;  /* 0xc2fc00009700780b */ /* 0x000fc60003f2e000 */
[----:B------:R-:W-:-:S04]  /*1bf50*/  MOV R3, UR4 ;  /* 0x0000000400037c02 */ /* 0x000fc80008000f00 */
[----:B------:R-:W-:Y:S01]  /*1bf60*/  @!P4 FMUL R148, R148, 0.5 ;  /* 0x3f0000009494c820 */ /* 0x000fe20000400000 */
[----:B------:R-:W-:Y:S01]  /*1bf70*/  LOP3.LUT P0, RZ, R3, 0x3, R60, 0x48, !PT ;  /* 0x0000000303ff7812 */ /* 0x000fe2000780483c */
[----:B------:R-:W-:Y:S02]  /*1bf80*/  @!P3 FMUL R149, R149, 0.5 ;  /* 0x3f0000009595b820 */ /* 0x000fe40000400000 */
[----:B------:R-:W-:Y:S01]  /*1bf90*/  @!P2 FMUL R150, R150, 0.5 ;  /* 0x3f0000009696a820 */ /* 0x000fe20000400000 */
[----:B------:R-:W1:Y:S01]  /*1bfa0*/  MUFU.EX2 R58, R148 ;  /* 0x00000094003a7308 */ /* 0x000e620000000800 */
[----:B------:R-:W-:-:S07]  /*1bfb0*/  @!P1 FMUL R151, R151, 0.5 ;  /* 0x3f00000097979820 */ /* 0x000fce0000400000 */
[----:B------:R-:W2:Y:S08]  /*1bfc0*/  MUFU.EX2 R59, R149 ;  /* 0x00000095003b7308 */ /* 0x000eb00000000800 */
[----:B------:R-:W3:Y:S01]  /*1bfd0*/  MUFU.EX2 R56, R150 ;  /* 0x0000009600387308 */ /* 0x000ee20000000800 */
[----:B-1----:R-:W-:-:S07]  /*1bfe0*/  @!P4 FMUL R58, R58, R58 ;  /* 0x0000003a3a3ac220 */ /* 0x002fce0000400000 */
[----:B------:R-:W1:Y:S01]  /*1bff0*/  MUFU.EX2 R57, R151 ;  /* 0x0000009700397308 */ /* 0x000e620000000800 */
[----:B--2---:R-:W-:-:S05]  /*1c000*/  @!P3 FMUL R59, R59, R59 ;  /* 0x0000003b3b3bb220 */ /* 0x004fca0000400000 */
[----:B------:R-:W-:Y:S01]  /*1c010*/  F2FP.BF16.F32.PACK_AB R54, R59, R58 ;  /* 0x0000003a3b36723e */ /* 0x000fe200000010ff */
[----:B---3--:R-:W-:Y:S01]  /*1c020*/  @!P2 FMUL R56, R56, R56 ;  /* 0x000000383838a220 */ /* 0x008fe20000400000 */
[----:B-1----:R-:W-:-:S05]  /*1c030*/  @!P1 FMUL R57, R57, R57 ;  /* 0x0000003939399220 */ /* 0x002fca0000400000 */
        /* <DEDUP_REMOVED lines=18> */
.L_x_292:
        /* <DEDUP_REMOVED lines=10> */
.L_x_293:
[----:B------:R-:W3:Y:S01]  /*1c200*/  S2UR UR5, SR_CgaCtaId ;  /* 0x00000000000579c3 */ /* 0x000ee20000008800 */
[----:B------:R-:W-:Y:S01]  /*1c210*/  UISETP.NE.AND UP0, UPT, UR40, URZ, UPT ;  /* 0x000000ff2800728c */ /* 0x000fe2000bf05270 */
[----:B------:R-:W-:Y:S02]  /*1c220*/  UMOV UR4, 0x400 ;  /* 0x0000040000047882 */ /* 0x000fe40000000000 */
[----:B---3--:R-:W-:-:S04]  /*1c230*/  ULEA UR5, UR5, UR4, 0x18 ;  /* 0x0000000405057291 */ /* 0x008fc8000f8ec0ff */
[----:B------:R-:W-:-:S04]  /*1c240*/  UIADD3 UR4, UPT, UPT, UR5, 0x28068, URZ ;  /* 0x0002806805047890 */ /* 0x000fc8000fffe0ff */
[----:B------:R-:W-:Y:S02]  /*1c250*/  @UP0 UIADD3 UR4, UPT, UPT, UR5, 0x28058, URZ ;  /* 0x0002805805040890 */ /* 0x000fe4000fffe0ff */
[----:B------:R-:W-:Y:S02]  /*1c260*/  UISETP.NE.AND UP0, UPT, UR47, URZ, UPT ;  /* 0x000000ff2f00728c */ /* 0x000fe4000bf05270 */
[----:B------:R-:W-:-:S09]  /*1c270*/  UPRMT UR4, UR38, 0x654, UR4 ;  /* 0x0000065426047896 */ /* 0x000fd20008000004 */
[----:B--2---:R-:W-:Y:S01]  /*1c280*/  SYNCS.ARRIVE.TRANS64.RED.A1T0 RZ, [UR4], RZ ;  /* 0x000000ffffff79a7 */ /* 0x004fe20008100404 */
[----:B------:R-:W-:Y:S05]  /*1c290*/  BRA.U UP0, `(.L_x_294) ;  /* 0x0000000100047547 */ /* 0x000fea000b800000 */
[----:B------:R-:W-:Y:S05]  /*1c2a0*/  BPT.TRAP 0x1 ;  /* 0x000000040000795c */ /* 0x000fea0000300000 */
.L_x_294:
[----:B------:R-:W-:Y:S01]  /*1c2b0*/  UISETP.NE.AND UP0, UPT, UR40, URZ, UPT ;  /* 0x000000ff2800728c */ /* 0x000fe2000bf05270 */
[----:B------:R-:W-:Y:S01]  /*1c2c0*/  FADD2 R22, R22.F32x2.HI_LO, RZ.F32 ;  /* 0x000000ff1616724b */ /* 0x000fe20000200000 */
[----:B------:R-:W-:Y:S01]  /*1c2d0*/  FSETP.NEU.AND P0, PT, R87, -INF , PT ;  /* 0xff8000005700780b */ /* 0x000fe20003f0d000 */
[----:B------:R-:W-:Y:S01]  /*1c2e0*/  FADD2 R88, R88.F32x2.HI_LO, RZ.F32 ;  /* 0x000000ff5858724b */ /* 0x000fe20000200000 */
[----:B------:R-:W-:Y:S01]  /*1c2f0*/  USEL UR4, UR46, UR45, UP0 ;  /* 0x0000002d2e047287 */ /* 0x000fe20008000000 */
[----:B------:R-:W-:Y:S01]  /*1c300*/  FADD2 R22, R22.F32x2.HI_LO, R94.F32x2.HI_LO ;  /* 0x0000005e1616724b */ /* 0x000fe20000000000 */
[----:B------:R-:W-:Y:S01]  /*1c310*/  FSEL R4, R87, RZ, P0 ;  /* 0x000000ff57047208 */ /* 0x000fe20000000000 */
[----:B------:R-:W-:Y:S01]  /*1c320*/  FADD2 R90, R90.F32x2.HI_LO, RZ.F32 ;  /* 0x000000ff5a5a724b */ /* 0x000fe20000200000 */
[----:B------:R-:W-:Y:S01]  /*1c330*/  ULOP3.LUT UR36, UR4, 0x1, URZ, 0x3c, !UPT ;  /* 0x0000000104247892 */ /* 0x000fe2000f8e3cff */
[----:B------:R-:W-:Y:S01]  /*1c340*/  FADD2 R88, R88.F32x2.HI_LO, R96.F32x2.HI_LO ;  /* 0x000000605858724b */ /* 0x000fe20000000000 */
[----:B------:R-:W-:Y:S01]  /*1c350*/  UIADD3 UR4, UPT, UPT, UR5, 0x28088, URZ ;  /* 0x0002808805047890 */ /* 0x000fe2000fffe0ff */
[----:B------:R-:W-:Y:S01]  /*1c360*/  FADD2 R90, R90.F32x2.HI_LO, R98.F32x2.HI_LO ;  /* 0x000000625a5a724b */ /* 0x000fe20000000000 */
[----:B------:R-:W-:Y:S01]  /*1c370*/  @UP0 UIADD3 UR4, UPT, UPT, UR5, 0x28078, URZ ;  /* 0x0002807805040890 */ /* 0x000fe2000fffe0ff */
[----:B------:R-:W-:Y:S01]  /*1c380*/  FADD2 R22, R22.F32x2.HI_LO, R102.F32x2.HI_LO ;  /* 0x000000661616724b */ /* 0x000fe20000000000 */
[----:B------:R-:W-:Y:S01]  /*1c390*/  MOV R0, UR36 ;  /* 0x0000002400007c02 */ /* 0x000fe20008000f00 */
[----:B------:R-:W-:Y:S01]  /*1c3a0*/  FADD2 R88, R88.F32x2.HI_LO, R104.F32x2.HI_LO ;  /* 0x000000685858724b */ /* 0x000fe20000000000 */
[----:B------:R-:W-:Y:S01]  /*1c3b0*/  FSETP.NEU.AND P0, PT, R17, R4, PT ;  /* 0x000000041100720b */ /* 0x000fe20003f0d000 */
[----:B------:R-:W-:Y:S01]  /*1c3c0*/  FADD2 R90, R90.F32x2.HI_LO, R106.F32x2.HI_LO ;  /* 0x0000006a5a5a724b */ /* 0x000fe20000000000 */
[----:B------:R-:W-:Y:S01]  /*1c3d0*/  SHF.L.U32 R0, R0, 0x1f, RZ ;  /* 0x0000001f00007819 */ /* 0x000fe200000006ff */
[----:B------:R-:W-:-:S02]  /*1c3e0*/  FADD2 R22, R22.F32x2.HI_LO, R110.F32x2.HI_LO ;  /* 0x0000006e1616724b */ /* 0x000fc40000000000 */
[----:B------:R-:W-:Y:S01]  /*1c3f0*/  FADD2 R88, R88.F32x2.HI_LO, R112.F32x2.HI_LO ;  /* 0x000000705858724b */ /* 0x000fe20000000000 */
[----:B------:R-:W2:Y:S01]  /*1c400*/  SYNCS.PHASECHK.TRANS64.TRYWAIT P2, [UR4], R0 ;  /* 0x00000000ff0075a7 */ /* 0x000ea20008041104 */
[----:B------:R-:W-:Y:S02]  /*1c410*/  FADD2 R90, R90.F32x2.HI_LO, R114.F32x2.HI_LO ;  /* 0x000000725a5a724b */ /* 0x000fe40000000000 */
[----:B------:R-:W-:Y:S02]  /*1c420*/  FADD2 R22, R22.F32x2.HI_LO, R118.F32x2.HI_LO ;  /* 0x000000761616724b */ /* 0x000fe40000000000 */
[----:B------:R-:W-:Y:S02]  /*1c430*/  FADD2 R88, R88.F32x2.HI_LO, R138.F32x2.HI_LO ;  /* 0x0000008a5858724b */ /* 0x000fe40000000000 */
[----:B------:R-:W-:Y:S02]  /*1c440*/  FADD2 R90, R90.F32x2.HI_LO, R142.F32x2.HI_LO ;  /* 0x0000008e5a5a724b */ /* 0x000fe40000000000 */
[----:B------:R-:W-:Y:S01]  /*1c450*/  FADD2 R22, R22.F32x2.HI_LO, R158.F32x2.HI_LO ;  /* 0x0000009e1616724b */ /* 0x000fe20000000000 */
[----:B--2---:R-:W-:Y:S06]  /*1c460*/  @!P2 BRA `(.L_x_295) ;  /* 0x0000005c0078a947 */ /* 0x004fec0003800000 */
.L_x_456:
[----:B------:R-:W-:Y:S01]  /*1c470*/  BSSY.RECONVERGENT B0, `(.L_x_296) ;  /* 0x000000b000007945 */ /* 0x000fe20003800200 */
[----:B--2---:R-:W-:-:S03]  /*1c480*/  MOV R3, 0x3f000000 ;  /* 0x3f00000000037802 */ /* 0x004fc60000000f00 */
[----:B------:R-:W-:Y:S05]  /*1c490*/  @!P0 BRA `(.L_x_297) ;  /* 0x0000000000208947 */ /* 0x000fea0003800000 */
[----:B------:R-:W2:Y:S01]  /*1c4a0*/  LDCU UR4, c[0x0][0x704] ;  /* 0x0000e080ff0477ac */ /* 0x000ea20008000800 */
[----:B------:R-:W-:-:S04]  /*1c4b0*/  FADD R0, -R4, R17 ;  /* 0x0000001104007221 */ /* 0x000fc80000000100 */
[----:B--2---:R-:W-:-:S05]  /*1c4c0*/  FMUL R0, R0, UR4 ;  /* 0x0000000400007c20 */ /* 0x004fca0008400000 */
[----:B------:R-:W-:-:S13]  /*1c4d0*/  FSETP.GEU.AND P0, PT, R0, -126, PT ;  /* 0xc2fc00000000780b */ /* 0x000fda0003f0e000 */
[----:B------:R-:W-:-:S04]  /*1c4e0*/  @!P0 FMUL R0, R0, 0.5 ;  /* 0x3f00000000008820 */ /* 0x000fc80000400000 */
[----:B------:R-:W2:Y:S02]  /*1c4f0*/  MUFU.EX2 R3, R0 ;  /* 0x0000000000037308 */ /* 0x000ea40000000800 */
[----:B--2---:R-:W-:-:S04]  /*1c500*/  @!P0 FMUL R3, R3, R3 ;  /* 0x0000000303038220 */ /* 0x004fc80000400000 */
[----:B------:R-:W-:Y:S02]  /*1c510*/  FMUL R3, R3, 0.5 ;  /* 0x3f00000003037820 */ /* 0x000fe40000400000 */
.L_x_297:
[----:B------:R-:W-:Y:S05]  /*1c520*/  BSYNC.RECONVERGENT B0 ;  /* 0x0000000000007941 */ /* 0x000fea0003800200 */
.L_x_296:
[----:B------:R-:W2:Y:S04]  /*1c530*/  LDL.LU.64 R4, [R1+0x18] ;  /* 0x0000180001047983 */ /* 0x000ea80000300a00 */
[----:B-1----:R-:W3:Y:S04]  /*1c540*/  LDL.LU.64 R28, [R1+0x20] ;  /* 0x00002000011c7983 */ /* 0x002ee80000300a00 */
[----:B------:R-:W4:Y:S04]  /*1c550*/  LDL.LU.64 R26, [R1+0x28] ;  /* 0x00002800011a7983 */ /* 0x000f280000300a00 */
[----:B------:R-:W5:Y:S04]  /*1c560*/  LDL.LU.64 R24, [R1+0x38] ;  /* 0x0000380001187983 */ /* 0x000f680000300a00 */
[----:B------:R-:W5:Y:S04]  /*1c570*/  LDL.LU.64 R20, [R1+0x40] ;  /* 0x0000400001147983 */ /* 0x000f680000300a00 */
[----:B------:R-:W5:Y:S04]  /*1c580*/  LDL.LU.64 R14, [R1+0x48] ;  /* 0x00004800010e7983 */ /* 0x000f680000300a00 */
[----:B------:R-:W5:Y:S01]  /*1c590*/  LDL.LU.64 R8, [R1+0x30] ;  /* 0x0000300001087983 */ /* 0x000f620000300a00 */
[----:B------:R-:W-:-:S03]  /*1c5a0*/  FADD2 R22, R22.F32x2.HI_LO, R166.F32x2.HI_LO ;  /* 0x000000a61616724b */ /* 0x000fc60000000000 */
[----:B------:R-:W5:Y:S04]  /*1c5b0*/  LDL.LU.64 R12, [R1+0x58] ;  /* 0x00005800010c7983 */ /* 0x000f680000300a00 */
[----:B------:R-:W5:Y:S04]  /*1c5c0*/  LDL.LU.64 R10, [R1+0x60] ;  /* 0x00006000010a7983 */ /* 0x000f680000300a00 */
[----:B------:R-:W5:Y:S01]  /*1c5d0*/  LDL.LU.64 R6, [R1+0x50] ;  /* 0x0000500001067983 */ /* 0x000f620000300a00 */
[----:B------:R-:W-:-:S04]  /*1c5e0*/  FADD2 R22, R22.F32x2.HI_LO, R174.F32x2.HI_LO ;  /* 0x000000ae1616724b */ /* 0x000fc80000000000 */
[----:B------:R-:W-:Y:S02]  /*1c5f0*/  FADD2 R22, R22.F32x2.HI_LO, R182.F32x2.HI_LO ;  /* 0x000000b61616724b */ /* 0x000fe40000000000 */
[----:B------:R-:W-:-:S04]  /*1c600*/  FMUL R16, R3, R16 ;  /* 0x0000001003107220 */ /* 0x000fc80000400000 */
[----:B------:R-:W-:-:S04]  /*1c610*/  FADD2 R18, R16.F32, R18.F32x2.HI_LO ;  /* 0x000000121012724b */ /* 0x000fc80000040000 */
[----:B------:R-:W-:Y:S02]  /*1c620*/  FADD2 R18, R18.F32x2.HI_LO, R92.F32x2.HI_LO ;  /* 0x0000005c1212724b */ /* 0x000fe40000000000 */
[----:B--2---:R-:W-:Y:S02]  /*1c630*/  FADD2 R22, R22.F32x2.HI_LO, R4.F32x2.HI_LO ;  /* 0x000000041616724b */ /* 0x004fe40000000000 */
[----:B------:R-:W2:Y:S01]  /*1c640*/  LDL.LU.64 R4, [R1+0x68] ;  /* 0x0000680001047983 */ /* 0x000ea20000300a00 */
        /* <DEDUP_REMOVED lines=15> */
[----:B---3--:R-:W-:Y:S02]  /*1c740*/  FADD2 R88, R88.F32x2.HI_LO, R28.F32x2.HI_LO ;  /* 0x0000001c5858724b */ /* 0x008fe40000000000 */
[----:B----4-:R-:W-:Y:S02]  /*1c750*/  FADD2 R90, R90.F32x2.HI_LO, R26.F32x2.HI_LO ;  /* 0x0000001a5a5a724b */ /* 0x010fe40000000000 */
[----:B------:R-:W-:Y:S02]  /*1c760*/  FADD2 R18, R18.F32x2.HI_LO, R188.F32x2.HI_LO ;  /* 0x000000bc1212724b */ /* 0x000fe40000000000 */
[----:B-----5:R-:W-:Y:S02]  /*1c770*/  FADD2 R22, R22.F32x2.HI_LO, R24.F32x2.HI_LO ;  /* 0x000000181616724b */ /* 0x020fe40000000000 */
        /* <DEDUP_REMOVED lines=22> */
[----:B------:R-:W-:Y:S02]  /*1c8e0*/  FADD2 R88, R88.F32x2.HI_LO, R90.F32x2.HI_LO ;  /* 0x0000005a5858724b */ /* 0x000fe40000000000 */
[----:B--2---:R-:W-:-:S04]  /*1c8f0*/  FADD2 R18, R18.F32x2.HI_LO, R4.F32x2.HI_LO ;  /* 0x000000041212724b */ /* 0x004fc80000000000 */
[----:B------:R-:W-:-:S04]  /*1c900*/  FADD2 R18, R18.F32x2.HI_LO, R22.F32x2.HI_LO ;  /* 0x000000161212724b */ /* 0x000fc80000000000 */
[----:B------:R-:W-:-:S04]  /*1c910*/  FADD2 R18, R18.F32x2.HI_LO, R88.F32x2.HI_LO ;  /* 0x000000581212724b */ /* 0x000fc80000000000 */
[----:B------:R-:W-:-:S05]  /*1c920*/  FADD R0, R18, R19 ;  /* 0x0000001312007221 */ /* 0x000fca0000000000 */
[----:B------:R1:W-:Y:S01]  /*1c930*/  STL [R1+0x70], R0 ;  /* 0x0000700001007387 */ /* 0x0003e20000100800 */
[----:B------:R-:W-:Y:S05]  /*1c940*/  @P1 BRA `(.L_x_298) ;  /* 0x0000000000041947 */ /* 0x000fea0003800000 */
[----:B------:R-:W-:Y:S05]  /*1c950*/  BPT.TRAP 0x1 ;  /* 0x000000040000795c */ /* 0x000fea0000300000 */
.L_x_298:
[----:B------:R-:W-:Y:S01]  /*1c960*/  UISETP.NE.AND UP0, UPT, UR40, URZ, UPT ;  /* 0x000000ff2800728c */ /* 0x000fe2000bf05270 */
[----:B------:R-:W-:Y:S01]  /*1c970*/  IMAD.U32 R2, R2, 0x10000, RZ ;  /* 0x0001000002027824 */ /* 0x000fe200078e00ff */
[----:B------:R-:W-:Y:S01]  /*1c980*/  ULOP3.LUT UR6, UR42, 0x1, URZ, 0x3c, !UPT ;  /* 0x000000012a067892 */ /* 0x000fe2000f8e3cff */
[----:B------:R-:W-:Y:S01]  /*1c990*/  LOP3.LUT R60, R60, 0x3, RZ, 0xc0, !PT ;  /* 0x000000033c3c7812 */ /* 0x000fe200078ec0ff */
[----:B------:R-:W-:Y:S02]  /*1c9a0*/  UIADD3 UR4, UPT, UPT, UR5, 0x28060, URZ ;  /* 0x0002806005047890 */ /* 0x000fe4000fffe0ff */
[----:B------:R-:W-:Y:S02]  /*1c9b0*/  LOP3.LUT R2, R2, 0x600000, RZ, 0xc0, !PT ;  /* 0x0060000002027812 */ /* 0x000fe400078ec0ff */
[----:B-1----:R-:W-:Y:S02]  /*1c9c0*/  IMAD.U32 R0, RZ, RZ, UR6 ;  /* 0x00000006ff007e24 */ /* 0x002fe4000f8e00ff */
[----:B------:R-:W-:Y:S01]  /*1c9d0*/  SHF.R.U32.HI R3, RZ, 0x15, R2 ;  /* 0x00000015ff037819 */ /* 0x000fe20000011602 */
[----:B------:R-:W-:-:S02]  /*1c9e0*/  @UP0 UIADD3 UR4, UPT, UPT, UR5, 0x28050, URZ ;  /* 0x0002805005040890 */ /* 0x000fc4000fffe0ff */
[----:B------:R-:W-:Y:S01]  /*1c9f0*/  SHF.L.U32 R0, R0, 0x1f, RZ ;  /* 0x0000001f00007819 */ /* 0x000fe200000006ff */
[----:B------:R-:W-:Y:S01]  /*1ca00*/  USEL UR5, URZ, 0x80, UP0 ;  /* 0x00000080ff057887 */ /* 0x000fe20008000000 */
[----:B------:R-:W-:-:S05]  /*1ca10*/  ISETP.NE.AND P0, PT, R60, R3, PT ;  /* 0x000000033c00720c */ /* 0x000fca0003f05270 */
[----:B------:R-:W1:Y:S01]  /*1ca20*/  SYNCS.PHASECHK.TRANS64.TRYWAIT P1, [UR4], R0 ;  /* 0x00000000ff0075a7 */ /* 0x000e620008021104 */
[----:B------:R-:W-:Y:S01]  /*1ca30*/  LOP3.LUT R2, R2, UR5, RZ, 0xfc, !PT ;  /* 0x0000000502027c12 */ /* 0x000fe2000f8efcff */
[----:B-1----:R-:W-:Y:S06]  /*1ca40*/  @!P1 BRA `(.L_x_299) ;  /* 0x0000005800189947 */ /* 0x002fec0003800000 */
.L_x_458:
        /* <DEDUP_REMOVED lines=17> */
.L_x_300:
[----:B------:R-:W-:Y:S05]  /*1cb60*/  WARPSYNC.ALL ;  /* 0x0000000000007948 */ /* 0x000fea0003800000 */
[----:B------:R-:W2:Y:S01]  /*1cb70*/  LDL.LU.64 R16, [R1+0x70] ;  /* 0x0000700001107983 */ /* 0x000ea20000300a00 */
[----:B------:R-:W-:Y:S01]  /*1cb80*/  R2UR UR4, R2 ;  /* 0x00000000020472ca */ /* 0x000fe200000e0000 */
[----:B------:R-:W-:-:S04]  /*1cb90*/  UISETP.NE.AND UP0, UPT, UR40, URZ, UPT ;  /* 0x000000ff2800728c */ /* 0x000fc8000bf05270 */
[----:B------:R-:W-:Y:S02]  /*1cba0*/  USEL UR45, UR45, UR36, UP0 ;  /* 0x000000242d2d7287 */ /* 0x000fe40008000000 */
[----:B------:R-:W-:-:S06]  /*1cbb0*/  USEL UR46, UR36, UR46, UP0 ;  /* 0x0000002e242e7287 */ /* 0x000fcc0008000000 */
[----:B--2---:R3:W-:Y:S06]  /*1cbc0*/  STTM.x2 tmem[UR4], R16 ;  /* 0x00000010000079ed */ /* 0x0047ec00080c0004 */
.L_x_281:
[----:B------:R-:W-:-:S09]  /*1cbd0*/  UISETP.NE.AND UP0, UPT, UR47, URZ, UPT ;  /* 0x000000ff2f00728c */ /* 0x000fd2000bf05270 */
[----:B------:R-:W-:Y:S05]  /*1cbe0*/  BRA.U UP0, `(.L_x_301) ;  /* 0x0000000100047547 */ /* 0x000fea000b800000 */
[----:B------:R-:W-:Y:S05]  /*1cbf0*/  BPT.TRAP 0x1 ;  /* 0x000000040000795c */ /* 0x000fea0000300000 */
.L_x_301:
[----:B------:R-:W4:Y:S01]  /*1cc00*/  S2UR UR7, SR_CgaCtaId ;  /* 0x00000000000779c3 */ /* 0x000f220000008800 */
[----:B------:R-:W-:Y:S01]  /*1cc10*/  UISETP.NE.AND UP1, UPT, UR40, URZ, UPT ;  /* 0x000000ff2800728c */ /* 0x000fe2000bf25270 */
[----:B------:R-:W-:Y:S02]  /*1cc20*/  UMOV UR5, 0x400 ;  /* 0x0000040000057882 */ /* 0x000fe40000000000 */
[----:B----4-:R-:W-:-:S04]  /*1cc30*/  ULEA UR5, UR7, UR5, 0x18 ;  /* 0x0000000507057291 */ /* 0x010fc8000f8ec0ff */
[----:B------:R-:W-:-:S04]  /*1cc40*/  UIADD3 UR4, UPT, UPT, UR5, 0x28080, URZ ;  /* 0x0002808005047890 */ /* 0x000fc8000fffe0ff */
[----:B------:R-:W-:-:S09]  /*1cc50*/  @UP1 UIADD3 UR4, UPT, UPT, UR5, 0x28070, URZ ;  /* 0x0002807005041890 */ /* 0x000fd2000fffe0ff */
[----:B------:R-:W-:Y:S01]  /*1cc60*/  SYNCS.ARRIVE.TRANS64.A1T0 RZ, [UR4], RZ ;  /* 0x000000ffffff79a7 */ /* 0x000fe20008100004 */
[----:B------:R-:W-:Y:S01]  /*1cc70*/  USEL UR4, UR46, UR45, UP1 ;  /* 0x0000002d2e047287 */ /* 0x000fe20008800000 */
[----:B------:R-:W-:Y:S11]  /*1cc80*/  BRA.U UP0, `(.L_x_302) ;  /* 0x0000000100047547 */ /* 0x000ff6000b800000 */
[----:B------:R-:W-:Y:S05]  /*1cc90*/  BPT.TRAP 0x1 ;  /* 0x000000040000795c */ /* 0x000fea0000300000 */
.L_x_302:
[----:B------:R-:W-:Y:S02]  /*1cca0*/  UISETP.NE.AND UP0, UPT, UR40, URZ, UPT ;  /* 0x000000ff2800728c */ /* 0x000fe4000bf05270 */
[----:B------:R-:W-:Y:S02]  /*1ccb0*/  ULOP3.LUT UR6, UR4, 0x1, URZ, 0x3c, !UPT ;  /* 0x0000000104067892 */ /* 0x000fe4000f8e3cff */
[----:B------:R-:W-:-:S04]  /*1ccc0*/  UIADD3 UR4, UPT, UPT, UR5, 0x28088, URZ ;  /* 0x0002808805047890 */ /* 0x000fc8000fffe0ff */
[----:B-1----:R-:W-:-:S03]  /*1ccd0*/  MOV R3, UR6 ;  /* 0x0000000600037c02 */ /* 0x002fc60008000f00 */
[----:B------:R-:W-:Y:S01]  /*1cce0*/  @UP0 UIADD3 UR4, UPT, UPT, UR5, 0x28078, URZ ;  /* 0x0002807805040890 */ /* 0x000fe2000fffe0ff */
[----:B------:R-:W-:-:S08]  /*1ccf0*/  SHF.L.U32 R3, R3, 0x1f, RZ ;  /* 0x0000001f03037819 */ /* 0x000fd000000006ff */
[----:B------:R-:W1:Y:S02]  /*1cd00*/  SYNCS.PHASECHK.TRANS64.TRYWAIT P0, [UR4], R3 ;  /* 0x00000003ff0075a7 */ /* 0x000e640008001104 */
[----:B-1----:R-:W-:Y:S05]  /*1cd10*/  @!P0 BRA `(.L_x_303) ;  /* 0x00000054007c8947 */ /* 0x002fea0003800000 */
.L_x_460:
[----:B------:R-:W-:-:S04]  /*1cd20*/  UISETP.NE.AND UP0, UPT, UR40, URZ, UPT ;  /* 0x000000ff2800728c */ /* 0x000fc8000bf05270 */
[----:B------:R-:W-:-:S04]  /*1cd30*/  USEL UR4, UR48, UR50, UP0 ;  /* 0x0000003230047287 */ /* 0x000fc80008000000 */
[----:B------:R-:W-:-:S09]  /*1cd40*/  UISETP.GT.U32.AND UP0, UPT, UR4, 0x1, UPT ;  /* 0x000000010400788c */ /* 0x000fd2000bf04070 */
[----:B------:R-:W-:Y:S05]  /*1cd50*/  BRA.U UP0, `(.L_x_304) ;  /* 0x0000000100087547 */ /* 0x000fea000b800000 */
[----:B------:R-:W-:Y:S05]  /*1cd60*/  BPT.TRAP 0x1 ;  /* 0x000000040000795c */ /* 0x000fea0000300000 */
[----:B------:R-:W-:Y:S05]  /*1cd70*/  BPT.TRAP 0x1 ;  /* 0x000000040000795c */ /* 0x000fea0000300000 */
.L_x_304:
[----:B------:R-:W-:Y:S02]  /*1cd80*/  UISETP.NE.AND UP0, UPT, UR40, URZ, UPT ;  /* 0x000000ff2800728c */ /* 0x000fe4000bf05270 */
[----:B------:R-:W-:-:S09]  /*1cd90*/  UIADD3 UR4, UPT, UPT, UR5, 0x28068, URZ ;  /* 0x0002806805047890 */ /* 0x000fd2000fffe0ff */
[----:B------:R-:W-:-:S04]  /*1cda0*/  @UP0 UIADD3 UR4, UPT, UPT, UR5, 0x28058, URZ ;  /* 0x0002805805040890 */ /* 0x000fc8000fffe0ff */
[----:B------:R-:W-:-:S09]  /*1cdb0*/  UPRMT UR4, UR7, 0x654, UR4 ;  /* 0x0000065407047896 */ /* 0x000fd20008000004 */
[----:B------:R-:W-:Y:S01]  /*1cdc0*/  SYNCS.ARRIVE.TRANS64.RED.A1T0 RZ, [UR4], RZ ;  /* 0x000000ffffff79a7 */ /* 0x000fe20008100404 */
[----:B------:R-:W-:Y:S05]  /*1cdd0*/  EXIT ;  /* 0x000000000000794d */ /* 0x000fea0003800000 */
.L_x_26:
[----:B------:R-:W-:-:S05]  /*1cde0*/  IMAD.MOV.U32 R3, RZ, RZ, -0x4 ;  /* 0xfffffffcff037424 */ /* 0x000fca00078e00ff */
[----:B------:R-:W-:-:S05]  /*1cdf0*/  VIADDMNMX.U32 R0, R2, R3, 0x2, PT ;  /* 0x0000000202007446 */ /* 0x000fca0003800003 */
[----:B------:R-:W-:-:S04]  /*1ce00*/  IMAD.SHL.U32 R0, R0, 0x4, RZ ;  /* 0x0000000400007824 */ /* 0x000fc800078e00ff */
[----:B------:R-:W1:Y:S02]  /*1ce10*/  LDC R2, c[0x2][R0] ;  /* 0x0080000000027b82 */ /* 0x000e640000000800 */
[----:B-1----:R-:W-:-:S04]  /*1ce20*/  SHF.R.S32.HI R3, RZ, 0x1f, R2 ;  /* 0x0000001fff037819 */ /* 0x002fc80000011402 */
.L_x_505:
[----:B------:R-:W-:Y:S05]  /*1ce30*/  BRX R2 -0x1ce40                                                                                                                                                                                                                                                                                                                                                                                                                                                                                                                                                                                     (*"BRANCH_TARGETS .L_x_506,.L_x_507,.L_x_508"*) ;  /* 0xfffffe3002707949 */ /* 0x000fea000383ffff */
.L_x_508:
[----:B------:R-:W-:-:S08]  /*1ce40*/  NOP ;  /* 0x0000000000007918 */ /* 0x000fd00000000000 */
[----:B------:R-:W-:-:S00]  /*1ce50*/  USETMAXREG.DEALLOC.CTAPOOL 0x18 ;  /* 0x00000018000079c8 */ /* 0x000fc000080e0500 */
[----:B------:R-:W-:Y:S05]  /*1ce60*/  EXIT ;  /* 0x000000000000794d */ /* 0x000fea0003800000 */
.L_x_506:
[----:B------:R-:W-:-:S08]  /*1ce70*/  NOP ;  /* 0x0000000000007918 */ /* 0x000fd00000000000 */
[----:B------:R-:W1:-:S00]  /*1ce80*/  USETMAXREG.DEALLOC.CTAPOOL 0x20 ;  /* 0x00000020000079c8 */ /* 0x000e4000080e0500 */
[----:B------:R-:W2:Y:S01]  /*1ce90*/  S2UR UR11, SR_CTAID.X ;  /* 0x00000000000b79c3 */ /* 0x000ea20000002500 */
[----:B------:R-:W3:Y:S07]  /*1cea0*/  LDCU.64 UR14, c[0x0][0x380] ;  /* 0x00007000ff0e77ac */ /* 0x000eee0008000a00 */
[----:B------:R-:W4:Y:S01]  /*1ceb0*/  S2UR UR45, SR_CTAID.Z ;  /* 0x00000000002d79c3 */ /* 0x000f220000002700 */
[----:B---3--:R-:W-:Y:S02]  /*1cec0*/  UISETP.NE.AND UP1, UPT, UR15, URZ, UPT ;  /* 0x000000ff0f00728c */ /* 0x008fe4000bf25270 */
[----:B--2---:R-:W-:-:S04]  /*1ced0*/  USHF.L.U32 UR11, UR11, 0x8, URZ ;  /* 0x000000080b0b7899 */ /* 0x004fc800080006ff */
[----:B------:R-:W-:-:S06]  /*1cee0*/  UISETP.GE.U32.OR UP1, UPT, UR11, UR14, !UP1 ;  /* 0x0000000e0b00728c */ /* 0x000fcc000cf26470 */
[----:B------:R-:W-:-:S13]  /*1cef0*/  PLOP3.LUT P1, PT, PT, PT, UP1, 0x80, 0x8 ;  /* 0x000000000008781c */ /* 0x000fda0003f2f018 */
[----:B-1--4-:R-:W-:Y:S05]  /*1cf00*/  @P1 EXIT ;  /* 0x000000000000194d */ /* 0x012fea0003800000 */
[----:B------:R-:W1:Y:S01]  /*1cf10*/  LDCU UR7, c[0x0][0x38c] ;  /* 0x00007180ff0777ac */ /* 0x000e620008000800 */
[----:B------:R-:W2:Y:S01]  /*1cf20*/  S2UR UR8, SR_CTAID.Y ;  /* 0x00000000000879c3 */ /* 0x000ea20000002600 */
[----:B------:R-:W-:Y:S01]  /*1cf30*/  BSSY.RECONVERGENT B0, `(.L_x_305) ;  /* 0x000001a000007945 */ /* 0x000fe20003800200 */
[----:B-1----:R-:W1:Y:S01]  /*1cf40*/  I2F.U32.RP R2, UR7 ;  /* 0x0000000700027d06 */ /* 0x002e620008209000 */
[----:B------:R-:W-:-:S07]  /*1cf50*/  UISETP.NE.U32.AND UP1, UPT, UR7, URZ, UPT ;  /* 0x000000ff0700728c */ /* 0x000fce000bf25070 */
[----:B-1----:R-:W1:Y:S02]  /*1cf60*/  MUFU.RCP R0, R2 ;  /* 0x0000000200007308 */ /* 0x002e640000001000 */
[----:B-1----:R-:W-:-:S06]  /*1cf70*/  IADD3 R0, PT, PT, R0, 0xffffffe, RZ ;  /* 0x0ffffffe00007810 */ /* 0x002fcc0007ffe0ff */
[----:B------:R-:W1:Y:S02]  /*1cf80*/  F2I.FTZ.U32.TRUNC.NTZ R0, R0 ;  /* 0x0000000000007305 */ /* 0x000e64000021f000 */
[----:B-1----:R-:W-:-:S13]  /*1cf90*/  R2UR UR5, R0 ;  /* 0x00000000000572ca */ /* 0x002fda00000e0000 */
[----:B------:R-:W-:-:S04]  /*1cfa0*/  UIADD3 UR4, UPT, UPT, URZ, -UR5, URZ ;  /* 0x80000005ff047290 */ /* 0x000fc8000fffe0ff */
[----:B------:R-:W-:-:S03]  /*1cfb0*/  UIMAD UR6, UR4, UR7, URZ ;  /* 0x00000007040672a4 */ /* 0x000fc6000f8e02ff */
[----:B------:R-:W-:Y:S02]  /*1cfc0*/  UMOV UR4, URZ ;  /* 0x000000ff00047c82 */ /* 0x000fe40008000000 */
[----:B------:R-:W-:-:S07]  /*1cfd0*/  UIMAD.WIDE.U32 UR4, UR5, UR6, UR4 ;  /* 0x00000006050472a5 */ /* 0x000fce000f8e0004 */
[----:B------:R-:W-:Y:S02]  /*1cfe0*/  UMOV UR4, UR5 ;  /* 0x0000000500047c82 */ /* 0x000fe40008000000 */
[----:B--2---:R-:W-:-:S07]  /*1cff0*/  UIMAD.WIDE.U32 UR4, UR4, UR8, URZ ;  /* 0x00000008040472a5 */ /* 0x004fce000f8e00ff */
[----:B------:R-:W-:Y:S02]  /*1d000*/  UMOV UR44, UR5 ;  /* 0x00000005002c7c82 */ /* 0x000fe40008000000 */
[----:B------:R-:W-:-:S04]  /*1d010*/  UIADD3 UR4, UPT, UPT, -UR44, URZ, URZ ;  /* 0x000000ff2c047290 */ /* 0x000fc8000fffe1ff */
[----:B------:R-:W-:-:S04]  /*1d020*/  UIMAD UR4, UR7, UR4, UR8 ;  /* 0x00000004070472a4 */ /* 0x000fc8000f8e0208 */
[----:B------:R-:W-:-:S11]  /*1d030*/  UISETP.GE.U32.AND UP5, UPT, UR4, UR7, UPT ;  /* 0x000000070400728c */ /* 0x000fd6000bfa6070 */
[----:B------:R-:W-:Y:S02]  /*1d040*/  @UP5 UIADD3 UR4, UPT, UPT, UR4, -UR7, URZ ;  /* 0x8000000704045290 */ /* 0x000fe4000fffe0ff */
[----:B------:R-:W-:Y:S02]  /*1d050*/  @UP5 UIADD3 UR44, UPT, UPT, UR44, 0x1, URZ ;  /* 0x000000012c2c5890 */ /* 0x000fe4000fffe0ff */
[----:B------:R-:W-:-:S11]  /*1d060*/  UISETP.GE.U32.AND UP4, UPT, UR4, UR7, UPT ;  /* 0x000000070400728c */ /* 0x000fd6000bf86070 */
[----:B------:R-:W-:Y:S02]  /*1d070*/  @UP4 UIADD3 UR44, UPT, UPT, UR44, 0x1, URZ ;  /* 0x000000012c2c4890 */ /* 0x000fe4000fffe0ff */
[----:B------:R-:W-:-:S04]  /*1d080*/  @!UP1 ULOP3.LUT UR44, URZ, UR7, URZ, 0x33, !UPT ;  /* 0x00000007ff2c9292 */ /* 0x000fc8000f8e33ff */
[----:B------:R-:W-:-:S04]  /*1d090*/  UIADD3 UR12, UPT, UPT, -UR44, URZ, URZ ;  /* 0x000000ff2c0c7290 */ /* 0x000fc8000fffe1ff */
[----:B------:R-:W-:Y:S01]  /*1d0a0*/  UIMAD UR12, UR7, UR12, UR8 ;  /* 0x0000000c070c72a4 */ /* 0x000fe2000f8e0208 */
[----:B------:R-:W-:Y:S11]  /*1d0b0*/  @!P3 BRA `(.L_x_306) ;  /* 0x000000000004b947 */ /* 0x000ff60003800000 */
[----:B------:R-:W-:Y:S05]  /*1d0c0*/  BPT.TRAP 0x1 ;  /* 0x000000040000795c */ /* 0x000fea0000300000 */
.L_x_306:
[----:B------:R-:W-:Y:S05]  /*1d0d0*/  BSYNC.RECONVERGENT B0 ;  /* 0x0000000000007941 */ /* 0x000fea0003800200 */
.L_x_305:
[----:B------:R-:W1:Y:S01]  /*1d0e0*/  S2UR UR8, SR_CgaCtaId ;  /* 0x00000000000879c3 */ /* 0x000e620000008800 */
[----:B------:R-:W-:Y:S01]  /*1d0f0*/  UMOV UR4, 0x400 ;  /* 0x0000040000047882 */ /* 0x000fe20000000000 */
[----:B------:R-:W-:Y:S01]  /*1d100*/  IMAD.MOV.U32 R3, RZ, RZ, 0x1 ;  /* 0x00000001ff037424 */ /* 0x000fe200078e00ff */
[----:B------:R-:W-:-:S04]  /*1d110*/  @!P0 MOV R2, 0x8000 ;  /* 0x0000800000028802 */ /* 0x000fc80000000f00 */
[----:B------:R-:W-:Y:S01]  /*1d120*/  SHF.L.U32 R3, R3, 0x1f, RZ ;  /* 0x0000001f03037819 */ /* 0x000fe200000006ff */
[----:B-1----:R-:W-:-:S09]  /*1d130*/  ULEA UR8, UR8, UR4, 0x18 ;  /* 0x0000000408087291 */ /* 0x002fd2000f8ec0ff */
[----:B------:R-:W1:Y:S02]  /*1d140*/  SYNCS.PHASECHK.TRANS64.TRYWAIT P1, [UR8+0x28010], R3 ;  /* 0x02801003ff0075a7 */ /* 0x000e640008021108 */
[----:B-1----:R-:W-:Y:S05]  /*1d150*/  @!P1 BRA `(.L_x_307) ;  /* 0x0000005000849947 */ /* 0x002fea0003800000 */
.L_x_462:
[----:B------:R-:W-:Y:S01]  /*1d160*/  PLOP3.LUT P5, PT, P5, P6, PT, 0xf8, 0x8f ;  /* 0x00000000008f781c */ /* 0x000fe20002fadf70 */
[----:B------:R2:W-:Y:S01]  /*1d170*/  @!P0 SYNCS.ARRIVE.TRANS64 RZ, [UR8+0x28000], R2 ;  /* 0x02800002ffff89a7 */ /* 0x0005e20008000008 */
[----:B------:R-:W-:Y:S11]  /*1d180*/  BSSY.RECONVERGENT B0, `(.L_x_308) ;  /* 0x0000003000007945 */ /* 0x000ff60003800200 */
[----:B------:R-:W-:Y:S05]  /*1d190*/  @!P5 BRA `(.L_x_309) ;  /* 0x000000000004d947 */ /* 0x000fea0003800000 */
[----:B------:R-:W-:Y:S05]  /*1d1a0*/  BPT.TRAP 0x1 ;  /* 0x000000040000795c */ /* 0x000fea0000300000 */
.L_x_309:
[----:B------:R-:W-:Y:S05]  /*1d1b0*/  BSYNC.RECONVERGENT B0 ;  /* 0x0000000000007941 */ /* 0x000fea0003800200 */
.L_x_308:
[----:B------:R-:W-:Y:S01]  /*1d1c0*/  LOP3.LUT P1, R16, R16, 0x1f, RZ, 0xc0, !PT ;  /* 0x0000001f10107812 */ /* 0x000fe2000782c0ff */
[----:B------:R-:W-:Y:S03]  /*1d1d0*/  BSSY.RECONVERGENT B0, `(.L_x_310) ;  /* 0x0000004000007945 */ /* 0x000fe60003800200 */
[----:B------:R-:W-:-:S13]  /*1d1e0*/  PLOP3.LUT P1, PT, P1, P0, PT, 0x8f, 0xf8 ;  /* 0x0000000000f8781c */ /* 0x000fda0000f21177 */
[----:B------:R-:W-:Y:S05]  /*1d1f0*/  @P1 BRA `(.L_x_311) ;  /* 0x0000000000041947 */ /* 0x000fea0003800000 */
[----:B------:R-:W-:Y:S05]  /*1d200*/  BPT.TRAP 0x1 ;  /* 0x000000040000795c */ /* 0x000fea0000300000 */
.L_x_311:
[----:B------:R-:W-:Y:S05]  /*1d210*/  BSYNC.RECONVERGENT B0 ;  /* 0x0000000000007941 */ /* 0x000fea0003800200 */
.L_x_310:
[----:B------:R-:W3:Y:S01]  /*1d220*/  LDCU.64 UR4, c[0x0][0x348] ;  /* 0x00006900ff0477ac */ /* 0x000ee20008000a00 */
[----:B------:R-:W-:Y:S02]  /*1d230*/  UIADD3 UR9, UPT, UPT, UR8, 0x28000, URZ ;  /* 0x0002800008097890 */ /* 0x000fe4000fffe0ff */
[----:B------:R-:W-:Y:S01]  /*1d240*/  UIADD3 UR16, UPT, UPT, UR8, 0x4000, URZ ;  /* 0x0000400008107890 */ /* 0x000fe2000fffe0ff */
[----:B------:R-:W-:Y:S01]  /*1d250*/  UMOV UR6, 0x0 ;  /* 0x0000000000067882 */ /* 0x000fe20000000000 */
[----:B------:R-:W-:Y:S01]  /*1d260*/  UMOV UR7, 0x10000000 ;  /* 0x1000000000077882 */ /* 0x000fe20000000000 */
[----:B------:R-:W-:Y:S01]  /*1d270*/  UMOV UR10, URZ ;  /* 0x000000ff000a7c82 */ /* 0x000fe20008000000 */
[----:B------:R-:W-:Y:S01]  /*1d280*/  UMOV UR13, UR44 ;  /* 0x0000002c000d7c82 */ /* 0x000fe20008000000 */
[----:B------:R-:W-:Y:S01]  /*1d290*/  UMOV UR14, UR45 ;  /* 0x0000002d000e7c82 */ /* 0x000fe20008000000 */
[----:B------:R-:W-:Y:S01]  /*1d2a0*/  UMOV UR18, 0x40 ;  /* 0x0000004000127882 */ /* 0x000fe20000000000 */
[----:B------:R-:W-:Y:S01]  /*1d2b0*/  UMOV UR19, UR11 ;  /* 0x0000000b00137c82 */ /* 0x000fe20008000000 */
[----:B------:R-:W-:Y:S01]  /*1d2c0*/  UMOV UR20, UR12 ;  /* 0x0000000c00147c82 */ /* 0x000fe20008000000 */
[----:B------:R-:W-:Y:S01]  /*1d2d0*/  UMOV UR21, UR44 ;  /* 0x0000002c00157c82 */ /* 0x000fe20008000000 */
[----:B------:R-:W-:Y:S01]  /*1d2e0*/  UMOV UR22, UR45 ;  /* 0x0000002d00167c82 */ /* 0x000fe20008000000 */
[----:B---3--:R-:W-:Y:S01]  /*1d2f0*/  UIADD3 UR4, UP1, UPT, UR4, 0x80, URZ ;  /* 0x0000008004047890 */ /* 0x008fe2000ff3e0ff */
[----:B------:R-:W-:-:S03]  /*1d300*/  UMOV UR17, UR9 ;  /* 0x0000000900117c82 */ /* 0x000fc60008000000 */
[----:B------:R-:W-:-:S09]  /*1d310*/  UIADD3.X UR5, UPT, UPT, URZ, UR5, URZ, UP1, !UPT ;  /* 0x00000005ff057290 */ /* 0x000fd20008ffe4ff */
[----:B------:R3:W-:Y:S01]  /*1d320*/  UTMALDG.5D [UR8], [UR4], desc[UR6] ;  /* 0x00000608040075b4 */ /* 0x0007e20008021000 */
[----:B------:R3:W-:Y:S02]  /*1d330*/  UTMALDG.5D [UR16], [UR4], desc[UR6] ;  /* 0x00000610040075b4 */ /* 0x0007e40008021000 */
[----:B---3--:R-:W-:Y:S05]  /*1d340*/  BRA.U !UP0, `(.L_x_312) ;  /* 0x0000000108047547 */ /* 0x008fea000b800000 */
[----:B------:R-:W-:Y:S05]  /*1d350*/  BPT.TRAP 0x1 ;  /* 0x000000040000795c */ /* 0x000fea0000300000 */
.L_x_312:
[----:B------:R-:W3:Y:S01]  /*1d360*/  SYNCS.PHASECHK.TRANS64.TRYWAIT P1, [UR8+0x28038], R3 ;  /* 0x02803803ff0075a7 */ /* 0x000ee20008021108 */
[----:B--2---:R-:W-:Y:S01]  /*1d370*/  @!P0 MOV R2, 0x8000 ;  /* 0x0000800000028802 */ /* 0x004fe20000000f00 */
[----:B---3--:R-:W-:Y:S06]  /*1d380*/  @!P1 BRA `(.L_x_313) ;  /* 0x0000005000109947 */ /* 0x008fec0003800000 */
.L_x_464:
[----:B------:R2:W-:Y:S01]  /*1d390*/  @!P0 SYNCS.ARRIVE.TRANS64 RZ, [UR8+0x28020], R2 ;  /* 0x02802002ffff89a7 */ /* 0x0005e20008000008 */
[----:B------:R-:W-:-:S09]  /*1d3a0*/  UPLOP3.LUT UP2, UPT, UP2, UP3, UPT, 0xf8, 0x8f ;  /* 0x00000000008f789c */ /* 0x000fd20001747f70 */
[----:B------:R-:W-:Y:S05]  /*1d3b0*/  BRA.U !UP2, `(.L_x_314) ;  /* 0x000000010a047547 */ /* 0x000fea000b800000 */
[----:B------:R-:W-:Y:S05]  /*1d3c0*/  BPT.TRAP 0x1 ;  /* 0x000000040000795c */ /* 0x000fea0000300000 */
.L_x_314:
[----:B------:R-:W-:Y:S01]  /*1d3d0*/  ISETP.EQ.OR P1, PT, R16, RZ, P0 ;  /* 0x000000ff1000720c */ /* 0x000fe20000722670 */
[----:B------:R-:W-:-:S12]  /*1d3e0*/  BSSY.RECONVERGENT B0, `(.L_x_315) ;  /* 0x0000003000007945 */ /* 0x000fd80003800200 */
[----:B------:R-:W-:Y:S05]  /*1d3f0*/  @P1 BRA `(.L_x_316) ;  /* 0x0000000000041947 */ /* 0x000fea0003800000 */
[----:B------:R-:W-:Y:S05]  /*1d400*/  BPT.TRAP 0x1 ;  /* 0x000000040000795c */ /* 0x000fea0000300000 */
.L_x_316:
[----:B------:R-:W-:Y:S05]  /*1d410*/  BSYNC.RECONVERGENT B0 ;  /* 0x0000000000007941 */ /* 0x000fea0003800200 */
.L_x_315:
[----:B------:R-:W3:Y:S01]  /*1d420*/  LDCU.64 UR4, c[0x0][0x348] ;  /* 0x00006900ff0477ac */ /* 0x000ee20008000a00 */
[----:B------:R-:W-:Y:S01]  /*1d430*/  BSSY.RECONVERGENT B0, `(.L_x_317) ;  /* 0x0000015000007945 */ /* 0x000fe20003800200 */
[----:B------:R-:W-:Y:S02]  /*1d440*/  UIADD3 UR16, UPT, UPT, UR8, 0x10000, URZ ;  /* 0x0001000008107890 */ /* 0x000fe4000fffe0ff */
[----:B------:R-:W-:Y:S02]  /*1d450*/  UIADD3 UR17, UPT, UPT, UR8, 0x28020, URZ ;  /* 0x0002802008117890 */ /* 0x000fe4000fffe0ff */
[----:B------:R-:W-:Y:S01]  /*1d460*/  UIADD3 UR24, UPT, UPT, UR8, 0x14000, URZ ;  /* 0x0001400008187890 */ /* 0x000fe2000fffe0ff */
[----:B------:R-:W-:Y:S01]  /*1d470*/  UMOV UR19, URZ ;  /* 0x000000ff00137c82 */ /* 0x000fe20008000000 */
[----:B------:R-:W-:Y:S01]  /*1d480*/  UMOV UR6, 0x0 ;  /* 0x0000000000067882 */ /* 0x000fe20000000000 */
[----:B------:R-:W-:Y:S01]  /*1d490*/  UMOV UR7, 0x10000000 ;  /* 0x1000000000077882 */ /* 0x000fe20000000000 */
[----:B------:R-:W-:Y:S01]  /*1d4a0*/  UMOV UR18, URZ ;  /* 0x000000ff00127c82 */ /* 0x000fe20008000000 */
[----:B------:R-:W-:Y:S01]  /*1d4b0*/  UMOV UR20, UR44 ;  /* 0x0000002c00147c82 */ /* 0x000fe20008000000 */
[----:B------:R-:W-:Y:S01]  /*1d4c0*/  UMOV UR21, UR45 ;  /* 0x0000002d00157c82 */ /* 0x000fe20008000000 */
[----:B------:R-:W-:Y:S01]  /*1d4d0*/  UMOV UR26, 0x40 ;  /* 0x00000040001a7882 */ /* 0x000fe20000000000 */
[----:B------:R-:W-:Y:S01]  /*1d4e0*/  UMOV UR28, UR44 ;  /* 0x0000002c001c7c82 */ /* 0x000fe20008000000 */
[----:B---3--:R-:W-:Y:S01]  /*1d4f0*/  UIADD3 UR4, UP1, UPT, UR4, 0x180, URZ ;  /* 0x0000018004047890 */ /* 0x008fe2000ff3e0ff */
[----:B------:R-:W-:Y:S01]  /*1d500*/  UMOV UR29, UR45 ;  /* 0x0000002d001d7c82 */ /* 0x000fe20008000000 */
[----:B------:R-:W-:-:S02]  /*1d510*/  UMOV UR25, UR17 ;  /* 0x0000001100197c82 */ /* 0x000fc40008000000 */
[----:B------:R-:W-:Y:S01]  /*1d520*/  UIADD3.X UR5, UPT, UPT, URZ, UR5, URZ, UP1, !UPT ;  /* 0x00000005ff057290 */ /* 0x000fe20008ffe4ff */
[----:B------:R-:W-:-:S08]  /*1d530*/  UMOV UR27, UR19 ;  /* 0x00000013001b7c82 */ /* 0x000fd00008000000 */
[----:B------:R3:W-:Y:S01]  /*1d540*/  UTMALDG.4D [UR16], [UR4], desc[UR6] ;  /* 0x00000610040075b4 */ /* 0x0007e20008019000 */
[----:B------:R3:W-:Y:S02]  /*1d550*/  UTMALDG.4D [UR24], [UR4], desc[UR6] ;  /* 0x00000618040075b4 */ /* 0x0007e40008019000 */
[----:B---3--:R-:W-:Y:S05]  /*1d560*/  @!P3 BRA `(.L_x_318) ;  /* 0x000000000004b947 */ /* 0x008fea0003800000 */
[----:B------:R-:W-:Y:S05]  /*1d570*/  BPT.TRAP 0x1 ;  /* 0x000000040000795c */ /* 0x000fea0000300000 */
.L_x_318:
[----:B------:R-:W-:Y:S05]  /*1d580*/  BSYNC.RECONVERGENT B0 ;  /* 0x0000000000007941 */ /* 0x000fea0003800200 */
.L_x_317:
[----:B------:R-:W3:Y:S01]  /*1d590*/  SYNCS.PHASECHK.TRANS64.TRYWAIT P2, [UR8+0x28018], R3 ;  /* 0x02801803ff0075a7 */ /* 0x000ee20008041108 */
[----:B--2---:R-:W-:Y:S01]  /*1d5a0*/  @!P0 MOV R2, 0x8000 ;  /* 0x0000800000028802 */ /* 0x004fe20000000f00 */
[----:B---3--:R-:W-:Y:S06]  /*1d5b0*/  @!P2 BRA `(.L_x_319) ;  /* 0x0000004c009ca947 */ /* 0x008fec0003800000 */
.L_x_466:
[----:B------:R2:W-:Y:S01]  /*1d5c0*/  @!P0 SYNCS.ARRIVE.TRANS64 RZ, [UR8+0x28008], R2 ;  /* 0x02800802ffff89a7 */ /* 0x0005e20008000008 */
[----:B------:R-:W-:Y:S04]  /*1d5d0*/  BSSY.RECONVERGENT B0, `(.L_x_320) ;  /* 0x0000003000007945 */ /* 0x000fe80003800200 */
[----:B------:R-:W-:Y:S05]  /*1d5e0*/  @!P5 BRA `(.L_x_321) ;  /* 0x000000000004d947 */ /* 0x000fea0003800000 */
[----:B------:R-:W-:Y:S05]  /*1d5f0*/  BPT.TRAP 0x1 ;  /* 0x000000040000795c */ /* 0x000fea0000300000 */
.L_x_321:
[----:B------:R-:W-:Y:S05]  /*1d600*/  BSYNC.RECONVERGENT B0 ;  /* 0x0000000000007941 */ /* 0x000fea0003800200 */
.L_x_320:
[----:B------:R-:W-:Y:S04]  /*1d610*/  BSSY.RECONVERGENT B0, `(.L_x_322) ;  /* 0x0000003000007945 */ /* 0x000fe80003800200 */
[----:B------:R-:W-:Y:S05]  /*1d620*/  @P1 BRA `(.L_x_323) ;  /* 0x0000000000041947 */ /* 0x000fea0003800000 */
[----:B------:R-:W-:Y:S05]  /*1d630*/  BPT.TRAP 0x1 ;  /* 0x000000040000795c */ /* 0x000fea0000300000 */
.L_x_323:
[----:B------:R-:W-:Y:S05]  /*1d640*/  BSYNC.RECONVERGENT B0 ;  /* 0x0000000000007941 */ /* 0x000fea0003800200 */
.L_x_322:
[----:B------:R-:W3:Y:S01]  /*1d650*/  LDCU.64 UR4, c[0x0][0x348] ;  /* 0x00006900ff0477ac */ /* 0x000ee20008000a00 */
[----:B------:R-:W-:Y:S02]  /*1d660*/  UIADD3 UR27, UPT, UPT, UR11, 0x80, URZ ;  /* 0x000000800b1b7890 */ /* 0x000fe4000fffe0ff */
[----:B------:R-:W-:Y:S02]  /*1d670*/  UIADD3 UR24, UPT, UPT, UR8, 0x8000, URZ ;  /* 0x0000800008187890 */ /* 0x000fe4000fffe0ff */
[----:B------:R-:W-:Y:S02]  /*1d680*/  UIADD3 UR25, UPT, UPT, UR8, 0x28008, URZ ;  /* 0x0002800808197890 */ /* 0x000fe4000fffe0ff */
[----:B------:R-:W-:Y:S01]  /*1d690*/  UIADD3 UR16, UPT, UPT, UR8, 0xc000, URZ ;  /* 0x0000c00008107890 */ /* 0x000fe2000fffe0ff */
[----:B------:R-:W-:Y:S01]  /*1d6a0*/  UMOV UR6, 0x0 ;  /* 0x0000000000067882 */ /* 0x000fe20000000000 */
[----:B------:R-:W-:Y:S01]  /*1d6b0*/  UMOV UR7, 0x10000000 ;  /* 0x1000000000077882 */ /* 0x000fe20000000000 */
[----:B------:R-:W-:Y:S01]  /*1d6c0*/  UMOV UR26, URZ ;  /* 0x000000ff001a7c82 */ /* 0x000fe20008000000 */
[----:B------:R-:W-:Y:S01]  /*1d6d0*/  UMOV UR28, UR12 ;  /* 0x0000000c001c7c82 */ /* 0x000fe20008000000 */
[----:B------:R-:W-:Y:S01]  /*1d6e0*/  UMOV UR29, UR44 ;  /* 0x0000002c001d7c82 */ /* 0x000fe20008000000 */
[----:B------:R-:W-:Y:S01]  /*1d6f0*/  UMOV UR30, UR45 ;  /* 0x0000002d001e7c82 */ /* 0x000fe20008000000 */
[----:B---3--:R-:W-:Y:S01]  /*1d700*/  UIADD3 UR4, UP1, UPT, UR4, 0x80, URZ ;  /* 0x0000008004047890 */ /* 0x008fe2000ff3e0ff */
[----:B------:R-:W-:Y:S01]  /*1d710*/  UMOV UR18, 0x40 ;  /* 0x0000004000127882 */ /* 0x000fe20000000000 */
[----:B------:R-:W-:-:S02]  /*1d720*/  UMOV UR20, UR12 ;  /* 0x0000000c00147c82 */ /* 0x000fc40008000000 */
[----:B------:R-:W-:Y:S01]  /*1d730*/  UIADD3.X UR5, UPT, UPT, URZ, UR5, URZ, UP1, !UPT ;  /* 0x00000005ff057290 */ /* 0x000fe20008ffe4ff */
[----:B------:R-:W-:Y:S01]  /*1d740*/  UMOV UR21, UR44 ;  /* 0x0000002c00157c82 */ /* 0x000fe20008000000 */
[----:B------:R-:W-:Y:S01]  /*1d750*/  UMOV UR22, UR45 ;  /* 0x0000002d00167c82 */ /* 0x000fe20008000000 */
[----:B------:R-:W-:Y:S01]  /*1d760*/  UMOV UR17, UR25 ;  /* 0x0000001900117c82 */ /* 0x000fe20008000000 */
[----:B------:R-:W-:-:S05]  /*1d770*/  UMOV UR19, UR27 ;  /* 0x0000001b00137c82 */ /* 0x000fca0008000000 */
[----:B------:R3:W-:Y:S01]  /*1d780*/  UTMALDG.5D [UR24], [UR4], desc[UR6] ;  /* 0x00000618040075b4 */ /* 0x0007e20008021000 */
[----:B------:R3:W-:Y:S02]  /*1d790*/  UTMALDG.5D [UR16], [UR4], desc[UR6] ;  /* 0x00000610040075b4 */ /* 0x0007e40008021000 */
[----:B---3--:R-:W-:Y:S05]  /*1d7a0*/  BRA.U !UP0, `(.L_x_324) ;  /* 0x0000000108047547 */ /* 0x008fea000b800000 */
[----:B------:R-:W-:Y:S05]  /*1d7b0*/  BPT.TRAP 0x1 ;  /* 0x000000040000795c */ /* 0x000fea0000300000 */
.L_x_324:
[----:B------:R-:W3:Y:S01]  /*1d7c0*/  SYNCS.PHASECHK.TRANS64.TRYWAIT P2, [UR8+0x28040], R3 ;  /* 0x02804003ff0075a7 */ /* 0x000ee20008041108 */
[----:B--2---:R-:W-:Y:S01]  /*1d7d0*/  @!P0 MOV R2, 0x8000 ;  /* 0x0000800000028802 */ /* 0x004fe20000000f00 */
[----:B---3--:R-:W-:Y:S06]  /*1d7e0*/  @!P2 BRA `(.L_x_325) ;  /* 0x0000004c0028a947 */ /* 0x008fec0003800000 */
.L_x_468:
[----:B------:R2:W-:Y:S01]  /*1d7f0*/  @!P0 SYNCS.ARRIVE.TRANS64 RZ, [UR8+0x28028], R2 ;  /* 0x02802802ffff89a7 */ /* 0x0005e20008000008 */
[----:B------:R-:W-:Y:S05]  /*1d800*/  BRA.U !UP2, `(.L_x_326) ;  /* 0x000000010a047547 */ /* 0x000fea000b800000 */
[----:B------:R-:W-:Y:S05]  /*1d810*/  BPT.TRAP 0x1 ;  /* 0x000000040000795c */ /* 0x000fea0000300000 */
.L_x_326:
[----:B------:R-:W-:Y:S04]  /*1d820*/  BSSY.RECONVERGENT B0, `(.L_x_327) ;  /* 0x0000003000007945 */ /* 0x000fe80003800200 */
[----:B------:R-:W-:Y:S05]  /*1d830*/  @P1 BRA `(.L_x_328) ;  /* 0x0000000000041947 */ /* 0x000fea0003800000 */
[----:B------:R-:W-:Y:S05]  /*1d840*/  BPT.TRAP 0x1 ;  /* 0x000000040000795c */ /* 0x000fea0000300000 */
.L_x_328:
[----:B------:R-:W-:Y:S05]  /*1d850*/  BSYNC.RECONVERGENT B0 ;  /* 0x0000000000007941 */ /* 0x000fea0003800200 */
.L_x_327:
[----:B------:R-:W3:Y:S01]  /*1d860*/  LDCU.64 UR4, c[0x0][0x348] ;  /* 0x00006900ff0477ac */ /* 0x000ee20008000a00 */
        /* <DEDUP_REMOVED lines=17> */
[----:B------:R3:W-:Y:S01]  /*1d980*/  UTMALDG.4D [UR16], [UR4], desc[UR6] ;  /* 0x00000610040075b4 */ /* 0x0007e20008019000 */
[----:B------:R-:W-:Y:S01]  /*1d990*/  NOP ;  /* 0x0000000000007918 */ /* 0x000fe20000000000 */
[----:B------:R-:W-:-:S06]  /*1d9a0*/  UISETP.GE.AND UP1, UPT, UR15, 0x81, UPT ;  /* 0x000000810f00788c */ /* 0x000fcc000bf26270 */
[----:B------:R-:W-:-:S13]  /*1d9b0*/  PLOP3.LUT P2, PT, PT, PT, UP1, 0x80, 0x8 ;  /* 0x000000000008781c */ /* 0x000fda0003f4f018 */
[----:B---3--:R-:W-:Y:S05]  /*1d9c0*/  @!P2 EXIT ;  /* 0x000000000000a94d */ /* 0x008fea0003800000 */
[----:B------:R-:W-:Y:S01]  /*1d9d0*/  UIADD3 UR5, UPT, UPT, UR15, 0x7f, URZ ;  /* 0x0000007f0f057890 */ /* 0x000fe2000fffe0ff */
[----:B------:R-:W-:Y:S01]  /*1d9e0*/  HFMA2 R4, -RZ, RZ, 0, 5.9604644775390625e-08 ;  /* 0x00000001ff047431 */ /* 0x000fe200000001ff */
[----:B------:R-:W3:Y:S02]  /*1d9f0*/  LDCU.64 UR10, c[0x0][0x348] ;  /* 0x00006900ff0a77ac */ /* 0x000ee40008000a00 */
[----:B------:R-:W-:-:S04]  /*1da00*/  USHF.R.S32.HI UR4, URZ, 0x1f, UR5 ;  /* 0x0000001fff047899 */ /* 0x000fc80008011405 */
[----:B------:R-:W-:-:S04]  /*1da10*/  ULEA.HI UR4, UR4, UR5, URZ, 0x7 ;  /* 0x0000000504047291 */ /* 0x000fc8000f8f38ff */
[----:B------:R-:W-:-:S04]  /*1da20*/  USHF.R.S32.HI UR4, URZ, 0x7, UR4 ;  /* 0x00000007ff047899 */ /* 0x000fc80008011404 */
[----:B------:R-:W-:-:S04]  /*1da30*/  UISETP.LT.AND UP1, UPT, UR4, 0x2, UPT ;  /* 0x000000020400788c */ /* 0x000fc8000bf21270 */
[----:B------:R-:W-:-:S04]  /*1da40*/  USEL UR5, UR4, 0x2, UP1 ;  /* 0x0000000204057887 */ /* 0x000fc80008800000 */
[----:B------:R-:W-:-:S03]  /*1da50*/  UIADD3 UR4, UPT, UPT, UR4, -UR5, URZ ;  /* 0x8000000504047290 */ /* 0x000fc6000fffe0ff */
[----:B------:R-:W-:Y:S01]  /*1da60*/  UMOV UR5, 0x1 ;  /* 0x0000000100057882 */ /* 0x000fe20000000000 */
[----:B------:R-:W-:Y:S02]  /*1da70*/  UISETP.GE.U32.AND UP1, UPT, UR4, 0x3, UPT ;  /* 0x000000030400788c */ /* 0x000fe4000bf26070 */
[----:B------:R-:W-:-:S03]  /*1da80*/  UIADD3 UR6, UPT, UPT, UR4, 0x1, URZ ;  /* 0x0000000104067890 */ /* 0x000fc6000fffe0ff */
[----:B------:R-:W-:Y:S01]  /*1da90*/  UMOV UR4, 0x2 ;  /* 0x0000000200047882 */ /* 0x000fe20000000000 */
[----:B------:R-:W-:-:S03]  /*1daa0*/  ULOP3.LUT UR15, UR6, 0x3, URZ, 0xc0, !UPT ;  /* 0x00000003060f7892 */ /* 0x000fc6000f8ec0ff */
[----:B---3--:R-:W-:Y:S09]  /*1dab0*/  BRA.U !UP1, `(.L_x_329) ;  /* 0x0000001109f07547 */ /* 0x008ff2000b800000 */
[----:B------:R-:W-:Y:S01]  /*1dac0*/  ULOP3.LUT UR4, UR6, 0xfffffffc, URZ, 0xc0, !UPT ;  /* 0xfffffffc06047892 */ /* 0x000fe2000f8ec0ff */
[----:B------:R-:W-:Y:S01]  /*1dad0*/  MOV R4, 0x1 ;  /* 0x0000000100047802 */ /* 0x000fe20000000f00 */
[----:B------:R-:W-:Y:S01]  /*1dae0*/  UMOV UR14, URZ ;  /* 0x000000ff000e7c82 */ /* 0x000fe20008000000 */
[----:B------:R-:W-:Y:S01]  /*1daf0*/  UMOV UR35, 0x100 ;  /* 0x0000010000237882 */ /* 0x000fe20000000000 */
[----:B------:R-:W-:-:S03]  /*1db00*/  UIADD3 UR9, UPT, UPT, -UR4, URZ, URZ ;  /* 0x000000ff04097290 */ /* 0x000fc6000fffe1ff */
[----:B------:R-:W-:-:S09]  /*1db10*/  UMOV UR4, 0x2 ;  /* 0x0000000200047882 */ /* 0x000fd20000000000 */
.L_x_370:
[----:B-1----:R-:W-:Y:S05]  /*1db20*/  BRA.U !UP0, `(.L_x_330) ;  /* 0x0000000108047547 */ /* 0x002fea000b800000 */
[----:B------:R-:W-:Y:S05]  /*1db30*/  BPT.TRAP 0x1 ;  /* 0x000000040000795c */ /* 0x000fea0000300000 */
.L_x_330:
[----:B------:R-:W3:Y:S01]  /*1db40*/  S2UR UR8, SR_CgaCtaId ;  /* 0x00000000000879c3 */ /* 0x000ee20000008800 */
[----:B------:R-:W-:Y:S01]  /*1db50*/  UMOV UR5, 0x400 ;  /* 0x0000040000057882 */ /* 0x000fe20000000000 */
[----:B-1----:R-:W-:Y:S02]  /*1db60*/  SHF.L.U32 R3, R4, 0x1f, RZ ;  /* 0x0000001f04037819 */ /* 0x002fe400000006ff */
[----:B--2---:R-:W-:Y:S01]  /*1db70*/  @!P0 MOV R2, 0x8000 ;  /* 0x0000800000028802 */ /* 0x004fe20000000f00 */
[----:B---3--:R-:W-:-:S04]  /*1db80*/  ULEA UR8, UR8, UR5, 0x18 ;  /* 0x0000000508087291 */ /* 0x008fc8000f8ec0ff */
[----:B------:R-:W-:-:S09]  /*1db90*/  ULEA UR41, UR4, UR8, 0x3 ;  /* 0x0000000804297291 */ /* 0x000fd2000f8e18ff */
[----:B------:R-:W1:Y:S02]  /*1dba0*/  SYNCS.PHASECHK.TRANS64.TRYWAIT P2, [UR41+0x28038], R3 ;  /* 0x02803803ff0075a7 */ /* 0x000e640008041129 */
[----:B-1----:R-:W-:Y:S05]  /*1dbb0*/  @!P2 BRA `(.L_x_331) ;  /* 0x00000048004ca947 */ /* 0x002fea0003800000 */
.L_x_470:
[----:B------:R2:W-:Y:S01]  /*1dbc0*/  @!P0 SYNCS.ARRIVE.TRANS64 RZ, [UR41+0x28020], R2 ;  /* 0x02802002ffff89a7 */ /* 0x0005e20008000029 */
[----:B------:R-:W-:Y:S05]  /*1dbd0*/  BRA.U !UP2, `(.L_x_332) ;  /* 0x000000010a047547 */ /* 0x000fea000b800000 */
[----:B------:R-:W-:Y:S05]  /*1dbe0*/  BPT.TRAP 0x1 ;  /* 0x000000040000795c */ /* 0x000fea0000300000 */
.L_x_332:
[----:B------:R-:W-:Y:S04]  /*1dbf0*/  BSSY.RECONVERGENT B0, `(.L_x_333) ;  /* 0x0000003000007945 */ /* 0x000fe80003800200 */
[----:B------:R-:W-:Y:S05]  /*1dc00*/  @P1 BRA `(.L_x_334) ;  /* 0x0000000000041947 */ /* 0x000fea0003800000 */
[----:B------:R-:W-:Y:S05]  /*1dc10*/  BPT.TRAP 0x1 ;  /* 0x000000040000795c */ /* 0x000fea0000300000 */
.L_x_334:
[----:B------:R-:W-:Y:S05]  /*1dc20*/  BSYNC.RECONVERGENT B0 ;  /* 0x0000000000007941 */ /* 0x000fea0003800200 */
.L_x_333:
[----:B------:R-:W-:Y:S02]  /*1dc30*/  ULEA UR16, UR4, UR8, 0xf ;  /* 0x0000000804107291 */ /* 0x000fe4000f8e78ff */
[----:B------:R-:W-:Y:S02]  /*1dc40*/  UIADD3 UR6, UP1, UPT, UR10, 0x180, URZ ;  /* 0x000001800a067890 */ /* 0x000fe4000ff3e0ff */
[----:B------:R-:W-:Y:S02]  /*1dc50*/  UIADD3 UR43, UPT, UPT, UR35, -0x80, URZ ;  /* 0xffffff80232b7890 */ /* 0x000fe4000fffe0ff */
[----:B------:R-:W-:Y:S02]  /*1dc60*/  UIADD3 UR41, UPT, UPT, UR41, 0x28020, URZ ;  /* 0x0002802029297890 */ /* 0x000fe4000fffe0ff */
[----:B------:R-:W-:Y:S02]  /*1dc70*/  UIADD3 UR40, UPT, UPT, UR16, 0x10000, URZ ;  /* 0x0001000010287890 */ /* 0x000fe4000fffe0ff */
[----:B------:R-:W-:-:S02]  /*1dc80*/  UIADD3.X UR7, UPT, UPT, URZ, UR11, URZ, UP1, !UPT ;  /* 0x0000000bff077290 */ /* 0x000fc40008ffe4ff */
[----:B------:R-:W-:Y:S01]  /*1dc90*/  UIADD3 UR16, UPT, UPT, UR16, 0x14000, URZ ;  /* 0x0001400010107890 */ /* 0x000fe2000fffe0ff */
[----:B------:R-:W-:Y:S01]  /*1dca0*/  UMOV UR12, 0x0 ;  /* 0x00000000000c7882 */ /* 0x000fe20000000000 */
[----:B------:R-:W-:Y:S01]  /*1dcb0*/  UMOV UR13, 0x10000000 ;  /* 0x10000000000d7882 */ /* 0x000fe20000000000 */
[----:B------:R-:W-:Y:S01]  /*1dcc0*/  UMOV UR42, URZ ;  /* 0x000000ff002a7c82 */ /* 0x000fe20008000000 */
[----:B------:R-:W-:Y:S01]  /*1dcd0*/  UMOV UR18, 0x40 ;  /* 0x0000004000127882 */ /* 0x000fe20000000000 */
[----:B------:R-:W-:Y:S01]  /*1dce0*/  UMOV UR20, UR44 ;  /* 0x0000002c00147c82 */ /* 0x000fe20008000000 */
[----:B------:R-:W-:Y:S01]  /*1dcf0*/  UMOV UR21, UR45 ;  /* 0x0000002d00157c82 */ /* 0x000fe20008000000 */
[----:B------:R-:W-:Y:S01]  /*1dd00*/  UMOV UR17, UR41 ;  /* 0x0000002900117c82 */ /* 0x000fe20008000000 */
[----:B------:R-:W-:Y:S01]  /*1dd10*/  UMOV UR19, UR43 ;  /* 0x0000002b00137c82 */ /* 0x000fe20008000000 */
[----:B------:R3:W-:Y:S01]  /*1dd20*/  UTMALDG.4D [UR40], [UR6], desc[UR12] ;  /* 0x00000c28060075b4 */ /* 0x0007e20008019000 */
[----:B------:R-:W-:-:S04]  /*1dd30*/  UIADD3 UR4, UPT, UPT, UR4, 0x1, URZ ;  /* 0x0000000104047890 */ /* 0x000fc8000fffe0ff */
[----:B------:R-:W-:Y:S01]  /*1dd40*/  UISETP.NE.AND UP1, UPT, UR4, 0x3, UPT ;  /* 0x000000030400788c */ /* 0x000fe2000bf25270 */
[----:B------:R3:W-:Y:S03]  /*1dd50*/  UTMALDG.4D [UR16], [UR6], desc[UR12] ;  /* 0x00000c10060075b4 */ /* 0x0007e60008019000 */
[----:B------:R-:W-:Y:S02]  /*1dd60*/  USEL UR5, URZ, 0x1, UP1 ;  /* 0x00000001ff057887 */ /* 0x000fe40008800000 */
[----:B------:R-:W-:-:S04]  /*1dd70*/  USEL UR4, UR4, URZ, UP1 ;  /* 0x000000ff04047287 */ /* 0x000fc80008800000 */
[----:B-1----:R-:W-:Y:S01]  /*1dd80*/  LOP3.LUT R3, R4, UR5, RZ, 0x3c, !PT ;  /* 0x0000000504037c12 */ /* 0x002fe2000f8e3cff */
[----:B---3--:R-:W-:Y:S07]  /*1dd90*/  BRA.U !UP0, `(.L_x_335) ;  /* 0x0000000108047547 */ /* 0x008fee000b800000 */
[----:B------:R-:W-:Y:S05]  /*1dda0*/  BPT.TRAP 0x1 ;  /* 0x000000040000795c */ /* 0x000fea0000300000 */
.L_x_335:
[----:B------:R-:W-:Y:S01]  /*1ddb0*/  ULEA UR25, UR4, UR8, 0x3 ;  /* 0x0000000804197291 */ /* 0x000fe2000f8e18ff */
[----:B------:R-:W-:Y:S02]  /*1ddc0*/  SHF.L.U32 R5, R3, 0x1f, RZ ;  /* 0x0000001f03057819 */ /* 0x000fe400000006ff */
[----:B--2---:R-:W-:-:S06]  /*1ddd0*/  @!P0 MOV R2, 0x8000 ;  /* 0x0000800000028802 */ /* 0x004fcc0000000f00 */
[----:B------:R-:W1:Y:S02]  /*1dde0*/  SYNCS.PHASECHK.TRANS64.TRYWAIT P2, [UR25+0x28038], R5 ;  /* 0x02803805ff0075a7 */ /* 0x000e640008041119 */
[----:B-1----:R-:W-:Y:S05]  /*1ddf0*/  @!P2 BRA `(.L_x_336) ;  /* 0x0000004400d4a947 */ /* 0x002fea0003800000 */
.L_x_472:
[----:B------:R2:W-:Y:S01]  /*1de00*/  @!P0 SYNCS.ARRIVE.TRANS64 RZ, [UR25+0x28020], R2 ;  /* 0x02802002ffff89a7 */ /* 0x0005e20008000019 */
[----:B------:R-:W-:Y:S05]  /*1de10*/  BRA.U !UP2, `(.L_x_337) ;  /* 0x000000010a047547 */ /* 0x000fea000b800000 */
[----:B------:R-:W-:Y:S05]  /*1de20*/  BPT.TRAP 0x1 ;  /* 0x000000040000795c */ /* 0x000fea0000300000 */
.L_x_337:
[----:B------:R-:W-:Y:S04]  /*1de30*/  BSSY.RECONVERGENT B0, `(.L_x_338) ;  /* 0x0000003000007945 */ /* 0x000fe80003800200 */
[----:B------:R-:W-:Y:S05]  /*1de40*/  @P1 BRA `(.L_x_339) ;  /* 0x0000000000041947 */ /* 0x000fea0003800000 */
[----:B------:R-:W-:Y:S05]  /*1de50*/  BPT.TRAP 0x1 ;  /* 0x000000040000795c */ /* 0x000fea0000300000 */
.L_x_339:
[----:B------:R-:W-:Y:S05]  /*1de60*/  BSYNC.RECONVERGENT B0 ;  /* 0x0000000000007941 */ /* 0x000fea0003800200 */
.L_x_338:
        /* <DEDUP_REMOVED lines=23> */
[----:B------:R-:W-:Y:S01]  /*1dfe0*/  LOP3.LUT R3, R3, UR5, RZ, 0x3c, !PT ;  /* 0x0000000503037c12 */ /* 0x000fe2000f8e3cff */
[----:B---3--:R-:W-:Y:S07]  /*1dff0*/  BRA.U !UP0, `(.L_x_340) ;  /* 0x0000000108047547 */ /* 0x008fee000b800000 */
[----:B------:R-:W-:Y:S05]  /*1e000*/  BPT.TRAP 0x1 ;  /* 0x000000040000795c */ /* 0x000fea0000300000 */
.L_x_340:
[----:B------:R-:W-:Y:S01]  /*1e010*/  ULEA UR33, UR4, UR8, 0x3 ;  /* 0x0000000804217291 */ /* 0x000fe2000f8e18ff */
[----:B-1----:R-:W-:Y:S02]  /*1e020*/  SHF.L.U32 R5, R3, 0x1f, RZ ;  /* 0x0000001f03057819 */ /* 0x002fe400000006ff */
[----:B--2---:R-:W-:-:S06]  /*1e030*/  @!P0 MOV R2, 0x8000 ;  /* 0x0000800000028802 */ /* 0x004fcc0000000f00 */
[----:B------:R-:W1:Y:S02]  /*1e040*/  SYNCS.PHASECHK.TRANS64.TRYWAIT P2, [UR33+0x28038], R5 ;  /* 0x02803805ff0075a7 */ /* 0x000e640008041121 */
[----:B-1----:R-:W-:Y:S05]  /*1e050*/  @!P2 BRA `(.L_x_341) ;  /* 0x000000440054a947 */ /* 0x002fea0003800000 */
.L_x_474:
[----:B------:R2:W-:Y:S01]  /*1e060*/  @!P0 SYNCS.ARRIVE.TRANS64 RZ, [UR33+0x28020], R2 ;  /* 0x02802002ffff89a7 */ /* 0x0005e20008000021 */
[----:B------:R-:W-:Y:S05]  /*1e070*/  BRA.U !UP2, `(.L_x_342) ;  /* 0x000000010a047547 */ /* 0x000fea000b800000 */
[----:B------:R-:W-:Y:S05]  /*1e080*/  BPT.TRAP 0x1 ;  /* 0x000000040000795c */ /* 0x000fea0000300000 */
.L_x_342:
[----:B------:R-:W-:Y:S04]  /*1e090*/  BSSY.RECONVERGENT B0, `(.L_x_343) ;  /* 0x0000003000007945 */ /* 0x000fe80003800200 */
[----:B------:R-:W-:Y:S05]  /*1e0a0*/  @P1 BRA `(.L_x_344) ;  /* 0x0000000000041947 */ /* 0x000fea0003800000 */
[----:B------:R-:W-:Y:S05]  /*1e0b0*/  BPT.TRAP 0x1 ;  /* 0x000000040000795c */ /* 0x000fea0000300000 */
.L_x_344:
[----:B------:R-:W-:Y:S05]  /*1e0c0*/  BSYNC.RECONVERGENT B0 ;  /* 0x0000000000007941 */ /* 0x000fea0003800200 */
.L_x_343:
[----:B------:R-:W-:Y:S02]  /*1e0d0*/  ULEA UR16, UR4, UR8, 0xf ;  /* 0x0000000804107291 */ /* 0x000fe4000f8e78ff */
[----:B------:R-:W-:Y:S02]  /*1e0e0*/  UIADD3 UR6, UP1, UPT, UR10, 0x180, URZ ;  /* 0x000001800a067890 */ /* 0x000fe4000ff3e0ff */
[----:B------:R-:W-:Y:S02]  /*1e0f0*/  UIADD3 UR33, UPT, UPT, UR33, 0x28020, URZ ;  /* 0x0002802021217890 */ /* 0x000fe4000fffe0ff */
[----:B------:R-:W-:Y:S02]  /*1e100*/  UIADD3 UR32, UPT, UPT, UR16, 0x10000, URZ ;  /* 0x0001000010207890 */ /* 0x000fe4000fffe0ff */
[----:B------:R-:W-:Y:S02]  /*1e110*/  UIADD3.X UR7, UPT, UPT, URZ, UR11, URZ, UP1, !UPT ;  /* 0x0000000bff077290 */ /* 0x000fe40008ffe4ff */
        /* <DEDUP_REMOVED lines=20> */
.L_x_345:
[----:B------:R-:W-:Y:S01]  /*1e260*/  ULEA UR25, UR4, UR8, 0x3 ;  /* 0x0000000804197291 */ /* 0x000fe2000f8e18ff */
[----:B-1----:R-:W-:Y:S02]  /*1e270*/  SHF.L.U32 R5, R3, 0x1f, RZ ;  /* 0x0000001f03057819 */ /* 0x002fe400000006ff */
[----:B--2---:R-:W-:-:S06]  /*1e280*/  @!P0 MOV R2, 0x8000 ;  /* 0x0000800000028802 */ /* 0x004fcc0000000f00 */
[----:B------:R-:W1:Y:S02]  /*1e290*/  SYNCS.PHASECHK.TRANS64.TRYWAIT P2, [UR25+0x28038], R5 ;  /* 0x02803805ff0075a7 */ /* 0x000e640008041119 */
[----:B-1----:R-:W-:Y:S05]  /*1e2a0*/  @!P2 BRA `(.L_x_346) ;  /* 0x0000004000d8a947 */ /* 0x002fea0003800000 */
.L_x_476:
[----:B------:R2:W-:Y:S01]  /*1e2b0*/  @!P0 SYNCS.ARRIVE.TRANS64 RZ, [UR25+0x28020], R2 ;  /* 0x02802002ffff89a7 */ /* 0x0005e20008000019 */
[----:B------:R-:W-:Y:S05]  /*1e2c0*/  BRA.U !UP2, `(.L_x_347) ;  /* 0x000000010a047547 */ /* 0x000fea000b800000 */
[----:B------:R-:W-:Y:S05]  /*1e2d0*/  BPT.TRAP 0x1 ;  /* 0x000000040000795c */ /* 0x000fea0000300000 */
.L_x_347:
[----:B------:R-:W-:Y:S04]  /*1e2e0*/  BSSY.RECONVERGENT B0, `(.L_x_348) ;  /* 0x0000003000007945 */ /* 0x000fe80003800200 */
[----:B------:R-:W-:Y:S05]  /*1e2f0*/  @P1 BRA `(.L_x_349) ;  /* 0x0000000000041947 */ /* 0x000fea0003800000 */
[----:B------:R-:W-:Y:S05]  /*1e300*/  BPT.TRAP 0x1 ;  /* 0x000000040000795c */ /* 0x000fea0000300000 */
.L_x_349:
[----:B------:R-:W-:Y:S05]  /*1e310*/  BSYNC.RECONVERGENT B0 ;  /* 0x0000000000007941 */ /* 0x000fea0003800200 */
.L_x_348:
        /* <DEDUP_REMOVED lines=26> */
.L_x_350:
[----:B------:R-:W-:Y:S01]  /*1e4c0*/  ULEA UR25, UR4, UR8, 0x3 ;  /* 0x0000000804197291 */ /* 0x000fe2000f8e18ff */
[----:B-1----:R-:W-:Y:S02]  /*1e4d0*/  SHF.L.U32 R5, R3, 0x1f, RZ ;  /* 0x0000001f03057819 */ /* 0x002fe400000006ff */
[----:B--2---:R-:W-:-:S06]  /*1e4e0*/  @!P0 MOV R2, 0x8000 ;  /* 0x0000800000028802 */ /* 0x004fcc0000000f00 */
[----:B------:R-:W1:Y:S02]  /*1e4f0*/  SYNCS.PHASECHK.TRANS64.TRYWAIT P2, [UR25+0x28038], R5 ;  /* 0x02803805ff0075a7 */ /* 0x000e640008041119 */
[----:B-1----:R-:W-:Y:S05]  /*1e500*/  @!P2 BRA `(.L_x_351) ;  /* 0x000000400058a947 */ /* 0x002fea0003800000 */
.L_x_478:
[----:B------:R2:W-:Y:S01]  /*1e510*/  @!P0 SYNCS.ARRIVE.TRANS64 RZ, [UR25+0x28020], R2 ;  /* 0x02802002ffff89a7 */ /* 0x0005e20008000019 */
[----:B------:R-:W-:Y:S05]  /*1e520*/  BRA.U !UP2, `(.L_x_352) ;  /* 0x000000010a047547 */ /* 0x000fea000b800000 */
[----:B------:R-:W-:Y:S05]  /*1e530*/  BPT.TRAP 0x1 ;  /* 0x000000040000795c */ /* 0x000fea0000300000 */
.L_x_352:
[----:B------:R-:W-:Y:S04]  /*1e540*/  BSSY.RECONVERGENT B0, `(.L_x_353) ;  /* 0x0000003000007945 */ /* 0x000fe80003800200 */
[----:B------:R-:W-:Y:S05]  /*1e550*/  @P1 BRA `(.L_x_354) ;  /* 0x0000000000041947 */ /* 0x000fea0003800000 */
[----:B------:R-:W-:Y:S05]  /*1e560*/  BPT.TRAP 0x1 ;  /* 0x000000040000795c */ /* 0x000fea0000300000 */
.L_x_354:
[----:B------:R-:W-:Y:S05]  /*1e570*/  BSYNC.RECONVERGENT B0 ;  /* 0x0000000000007941 */ /* 0x000fea0003800200 */
.L_x_353:
[----:B------:R-:W-:Y:S02]  /*1e580*/  ULEA UR16, UR4, UR8, 0xf ;  /* 0x0000000804107291 */ /* 0x000fe4000f8e78ff */
[----:B------:R-:W-:Y:S02]  /*1e590*/  UIADD3 UR6, UP1, UPT, UR10, 0x180, URZ ;  /* 0x000001800a067890 */ /* 0x000fe4000ff3e0ff */
[----:B------:R-:W-:Y:S02]  /*1e5a0*/  UIADD3 UR27, UPT, UPT, UR35, 0x80, URZ ;  /* 0x00000080231b7890 */ /* 0x000fe4000fffe0ff */
        /* <DEDUP_REMOVED lines=23> */
.L_x_355:
[----:B------:R-:W-:Y:S01]  /*1e720*/  ULEA UR25, UR4, UR8, 0x3 ;  /* 0x0000000804197291 */ /* 0x000fe2000f8e18ff */
[----:B-1----:R-:W-:Y:S02]  /*1e730*/  SHF.L.U32 R5, R3, 0x1f, RZ ;  /* 0x0000001f03057819 */ /* 0x002fe400000006ff */
[----:B--2---:R-:W-:-:S06]  /*1e740*/  @!P0 MOV R2, 0x8000 ;  /* 0x0000800000028802 */ /* 0x004fcc0000000f00 */
[----:B------:R-:W1:Y:S02]  /*1e750*/  SYNCS.PHASECHK.TRANS64.TRYWAIT P2, [UR25+0x28038], R5 ;  /* 0x02803805ff0075a7 */ /* 0x000e640008041119 */
[----:B-1----:R-:W-:Y:S05]  /*1e760*/  @!P2 BRA `(.L_x_356) ;  /* 0x0000003c00d8a947 */ /* 0x002fea0003800000 */
.L_x_480:
[----:B------:R2:W-:Y:S01]  /*1e770*/  @!P0 SYNCS.ARRIVE.TRANS64 RZ, [UR25+0x28020], R2 ;  /* 0x02802002ffff89a7 */ /* 0x0005e20008000019 */
[----:B------:R-:W-:Y:S05]  /*1e780*/  BRA.U !UP2, `(.L_x_357) ;  /* 0x000000010a047547 */ /* 0x000fea000b800000 */
[----:B------:R-:W-:Y:S05]  /*1e790*/  BPT.TRAP 0x1 ;  /* 0x000000040000795c */ /* 0x000fea0000300000 */
.L_x_357:
[----:B------:R-:W-:Y:S04]  /*1e7a0*/  BSSY.RECONVERGENT B0, `(.L_x_358) ;  /* 0x0000003000007945 */ /* 0x000fe80003800200 */
[----:B------:R-:W-:Y:S05]  /*1e7b0*/  @P1 BRA `(.L_x_359) ;  /* 0x0000000000041947 */ /* 0x000fea0003800000 */
[----:B------:R-:W-:Y:S05]  /*1e7c0*/  BPT.TRAP 0x1 ;  /* 0x000000040000795c */ /* 0x000fea0000300000 */
.L_x_359:
[----:B------:R-:W-:Y:S05]  /*1e7d0*/  BSYNC.RECONVERGENT B0 ;  /* 0x0000000000007941 */ /* 0x000fea0003800200 */
.L_x_358:
        /* <DEDUP_REMOVED lines=26> */
.L_x_360:
[----:B------:R-:W-:Y:S01]  /*1e980*/  ULEA UR25, UR4, UR8, 0x3 ;  /* 0x0000000804197291 */ /* 0x000fe2000f8e18ff */
[----:B-1----:R-:W-:Y:S02]  /*1e990*/  SHF.L.U32 R5, R3, 0x1f, RZ ;  /* 0x0000001f03057819 */ /* 0x002fe400000006ff */
[----:B--2---:R-:W-:-:S06]  /*1e9a0*/  @!P0 MOV R2, 0x8000 ;  /* 0x0000800000028802 */ /* 0x004fcc0000000f00 */
[----:B------:R-:W1:Y:S02]  /*1e9b0*/  SYNCS.PHASECHK.TRANS64.TRYWAIT P2, [UR25+0x28038], R5 ;  /* 0x02803805ff0075a7 */ /* 0x000e640008041119 */
[----:B-1----:R-:W-:Y:S05]  /*1e9c0*/  @!P2 BRA `(.L_x_361) ;  /* 0x0000003c0058a947 */ /* 0x002fea0003800000 */
.L_x_482:
[----:B------:R2:W-:Y:S01]  /*1e9d0*/  @!P0 SYNCS.ARRIVE.TRANS64 RZ, [UR25+0x28020], R2 ;  /* 0x02802002ffff89a7 */ /* 0x0005e20008000019 */
[----:B------:R-:W-:Y:S05]  /*1e9e0*/  BRA.U !UP2, `(.L_x_362) ;  /* 0x000000010a047547 */ /* 0x000fea000b800000 */
[----:B------:R-:W-:Y:S05]  /*1e9f0*/  BPT.TRAP 0x1 ;  /* 0x000000040000795c */ /* 0x000fea0000300000 */
.L_x_362:
[----:B------:R-:W-:Y:S04]  /*1ea00*/  BSSY.RECONVERGENT B0, `(.L_x_363) ;  /* 0x0000003000007945 */ /* 0x000fe80003800200 */
[----:B------:R-:W-:Y:S05]  /*1ea10*/  @P1 BRA `(.L_x_364) ;  /* 0x0000000000041947 */ /* 0x000fea0003800000 */
[----:B------:R-:W-:Y:S05]  /*1ea20*/  BPT.TRAP 0x1 ;  /* 0x000000040000795c */ /* 0x000fea0000300000 */
.L_x_364:
[----:B------:R-:W-:Y:S05]  /*1ea30*/  BSYNC.RECONVERGENT B0 ;  /* 0x0000000000007941 */ /* 0x000fea0003800200 */
.L_x_363:
        /* <DEDUP_REMOVED lines=26> */
.L_x_365:
[----:B------:R-:W-:Y:S01]  /*1ebe0*/  ULEA UR25, UR4, UR8, 0x3 ;  /* 0x0000000804197291 */ /* 0x000fe2000f8e18ff */
[----:B-1----:R-:W-:Y:S02]  /*1ebf0*/  SHF.L.U32 R5, R3, 0x1f, RZ ;  /* 0x0000001f03057819 */ /* 0x002fe400000006ff */
[----:B--2---:R-:W-:-:S06]  /*1ec00*/  @!P0 MOV R2, 0x8000 ;  /* 0x0000800000028802 */ /* 0x004fcc0000000f00 */
[----:B------:R-:W1:Y:S02]  /*1ec10*/  SYNCS.PHASECHK.TRANS64.TRYWAIT P2, [UR25+0x28038], R5 ;  /* 0x02803805ff0075a7 */ /* 0x000e640008041119 */
[----:B-1----:R-:W-:Y:S05]  /*1ec20*/  @!P2 BRA `(.L_x_366) ;  /* 0x0000003800d8a947 */ /* 0x002fea0003800000 */
.L_x_484:
[----:B------:R2:W-:Y:S01]  /*1ec30*/  @!P0 SYNCS.ARRIVE.TRANS64 RZ, [UR25+0x28020], R2 ;  /* 0x02802002ffff89a7 */ /* 0x0005e20008000019 */
[----:B------:R-:W-:Y:S05]  /*1ec40*/  BRA.U !UP2, `(.L_x_367) ;  /* 0x000000010a047547 */ /* 0x000fea000b800000 */
[----:B------:R-:W-:Y:S05]  /*1ec50*/  BPT.TRAP 0x1 ;  /* 0x000000040000795c */ /* 0x000fea0000300000 */
.L_x_367:
[----:B------:R-:W-:Y:S04]  /*1ec60*/  BSSY.RECONVERGENT B0, `(.L_x_368) ;  /* 0x0000003000007945 */ /* 0x000fe80003800200 */
[----:B------:R-:W-:Y:S05]  /*1ec70*/  @P1 BRA `(.L_x_369) ;  /* 0x0000000000041947 */ /* 0x000fea0003800000 */
[----:B------:R-:W-:Y:S05]  /*1ec80*/  BPT.TRAP 0x1 ;  /* 0x000000040000795c */ /* 0x000fea0000300000 */
.L_x_369:
[----:B------:R-:W-:Y:S05]  /*1ec90*/  BSYNC.RECONVERGENT B0 ;  /* 0x0000000000007941 */ /* 0x000fea0003800200 */
.L_x_368:
        /* <DEDUP_REMOVED lines=18> */
[----:B------:R-:W-:-:S02]  /*1edc0*/  UIADD3 UR4, UPT, UPT, UR4, 0x1, URZ ;  /* 0x0000000104047890 */ /* 0x000fc4000fffe0ff */
[----:B------:R-:W-:Y:S02]  /*1edd0*/  UIADD3 UR9, UPT, UPT, UR9, 0x4, URZ ;  /* 0x0000000409097890 */ /* 0x000fe4000fffe0ff */
[----:B------:R-:W-:Y:S02]  /*1ede0*/  UISETP.NE.AND UP1, UPT, UR4, 0x3, UPT ;  /* 0x000000030400788c */ /* 0x000fe4000bf25270 */
[----:B------:R-:W-:Y:S01]  /*1edf0*/  UIADD3 UR14, UPT, UPT, UR14, 0x4, URZ ;  /* 0x000000040e0e7890 */ /* 0x000fe2000fffe0ff */
[----:B------:R3:W-:Y:S01]  /*1ee00*/  UTMALDG.4D [UR16], [UR6], desc[UR12] ;  /* 0x00000c10060075b4 */ /* 0x0007e20008019000 */
[----:B------:R-:W-:Y:S02]  /*1ee10*/  USEL UR5, URZ, 0x1, UP1 ;  /* 0x00000001ff057887 */ /* 0x000fe40008800000 */
[----:B------:R-:W-:Y:S02]  /*1ee20*/  USEL UR4, UR4, URZ, UP1 ;  /* 0x000000ff04047287 */ /* 0x000fe40008800000 */
[----:B------:R-:W-:-:S02]  /*1ee30*/  UISETP.NE.AND UP1, UPT, UR9, URZ, UPT ;  /* 0x000000ff0900728c */ /* 0x000fc4000bf25270 */
[----:B------:R-:W-:Y:S01]  /*1ee40*/  LOP3.LUT R4, R3, UR5, RZ, 0x3c, !PT ;  /* 0x0000000503047c12 */ /* 0x000fe2000f8e3cff */
[----:B------:R-:W-:-:S06]  /*1ee50*/  UIADD3 UR35, UPT, UPT, UR35, 0x200, URZ ;  /* 0x0000020023237890 */ /* 0x000fcc000fffe0ff */
[----:B---3--:R-:W-:Y:S06]  /*1ee60*/  BRA.U UP1, `(.L_x_370) ;  /* 0xffffffed012c7547 */ /* 0x008fec000b83ffff */
[----:B------:R-:W-:Y:S02]  /*1ee70*/  UIADD3 UR5, UPT, UPT, UR14, 0x1, URZ ;  /* 0x000000010e057890 */ /* 0x000fe4000fffe0ff */
.L_x_329:
[----:B------:R-:W-:-:S13]  /*1ee80*/  ISETP.NE.AND P2, PT, RZ, UR15, PT ;  /* 0x0000000fff007c0c */ /* 0x000fda000bf45270 */
[----:B------:R-:W-:Y:S05]  /*1ee90*/  @!P2 EXIT ;  /* 0x000000000000a94d */ /* 0x000fea0003800000 */
[----:B------:R-:W-:Y:S02]  /*1eea0*/  UIADD3 UR9, UPT, UPT, -UR15, URZ, URZ ;  /* 0x000000ff0f097290 */ /* 0x000fe4000fffe1ff */
[----:B------:R-:W-:-:S12]  /*1eeb0*/  USHF.L.U32 UR27, UR5, 0x7, URZ ;  /* 0x00000007051b7899 */ /* 0x000fd800080006ff */
.L_x_381:
[----:B------:R-:W-:Y:S05]  /*1eec0*/  BRA.U !UP0, `(.L_x_371) ;  /* 0x0000000108047547 */ /* 0x000fea000b800000 */
[----:B------:R-:W-:Y:S05]  /*1eed0*/  BPT.TRAP 0x1 ;  /* 0x000000040000795c */ /* 0x000fea0000300000 */
.L_x_371:
[----:B------:R-:W-:Y:S01]  /*1eee0*/  ULEA UR25, UR4, UR8, 0x3 ;  /* 0x0000000804197291 */ /* 0x000fe2000f8e18ff */
[----:B-1----:R-:W-:Y:S02]  /*1eef0*/  SHF.L.U32 R3, R4, 0x1f, RZ ;  /* 0x0000001f04037819 */ /* 0x002fe400000006ff */
[----:B--2---:R-:W-:-:S06]  /*1ef00*/  @!P0 MOV R2, 0x8000 ;  /* 0x0000800000028802 */ /* 0x004fcc0000000f00 */
[----:B------:R-:W1:Y:S02]  /*1ef10*/  SYNCS.PHASECHK.TRANS64.TRYWAIT P2, [UR25+0x28038], R3 ;  /* 0x02803803ff0075a7 */ /* 0x000e640008041119 */
[----:B-1----:R-:W-:Y:S05]  /*1ef20*/  @!P2 BRA `(.L_x_372) ;  /* 0x000000380030a947 */ /* 0x002fea0003800000 */
.L_x_486:
[----:B------:R2:W-:Y:S01]  /*1ef30*/  @!P0 SYNCS.ARRIVE.TRANS64 RZ, [UR25+0x28020], R2 ;  /* 0x02802002ffff89a7 */ /* 0x0005e20008000019 */
[----:B------:R-:W-:Y:S05]  /*1ef40*/  BRA.U !UP2, `(.L_x_373) ;  /* 0x000000010a047547 */ /* 0x000fea000b800000 */
[----:B------:R-:W-:Y:S05]  /*1ef50*/  BPT.TRAP 0x1 ;  /* 0x000000040000795c */ /* 0x000fea0000300000 */
.L_x_373:
[----:B------:R-:W-:Y:S04]  /*1ef60*/  BSSY.RECONVERGENT B0, `(.L_x_374) ;  /* 0x0000003000007945 */ /* 0x000fe80003800200 */
[----:B------:R-:W-:Y:S05]  /*1ef70*/  @P1 BRA `(.L_x_375) ;  /* 0x0000000000041947 */ /* 0x000fea0003800000 */
[----:B------:R-:W-:Y:S05]  /*1ef80*/  BPT.TRAP 0x1 ;  /* 0x000000040000795c */ /* 0x000fea0000300000 */
.L_x_375:
[----:B------:R-:W-:Y:S05]  /*1ef90*/  BSYNC.RECONVERGENT B0 ;  /* 0x0000000000007941 */ /* 0x000fea0003800200 */
.L_x_374:
        /* <DEDUP_REMOVED lines=25> */
.L_x_376:
[----:B------:R-:W-:Y:S01]  /*1f130*/  ULEA UR25, UR4, UR8, 0x3 ;  /* 0x0000000804197291 */ /* 0x000fe2000f8e18ff */
[----:B------:R-:W-:Y:S02]  /*1f140*/  SHF.L.U32 R5, R3, 0x1f, RZ ;  /* 0x0000001f03057819 */ /* 0x000fe400000006ff */
[----:B--2---:R-:W-:-:S06]  /*1f150*/  @!P0 MOV R2, 0x8000 ;  /* 0x0000800000028802 */ /* 0x004fcc0000000f00 */
[----:B------:R-:W1:Y:S02]  /*1f160*/  SYNCS.PHASECHK.TRANS64.TRYWAIT P2, [UR25+0x28038], R5 ;  /* 0x02803805ff0075a7 */ /* 0x000e640008041119 */
[----:B-1----:R-:W-:Y:S05]  /*1f170*/  @!P2 BRA `(.L_x_377) ;  /* 0x0000003400b4a947 */ /* 0x002fea0003800000 */
.L_x_488:
[----:B------:R2:W-:Y:S01]  /*1f180*/  @!P0 SYNCS.ARRIVE.TRANS64 RZ, [UR25+0x28020], R2 ;  /* 0x02802002ffff89a7 */ /* 0x0005e20008000019 */
[----:B------:R-:W-:Y:S05]  /*1f190*/  BRA.U !UP2, `(.L_x_378) ;  /* 0x000000010a047547 */ /* 0x000fea000b800000 */
[----:B------:R-:W-:Y:S05]  /*1f1a0*/  BPT.TRAP 0x1 ;  /* 0x000000040000795c */ /* 0x000fea0000300000 */
.L_x_378:
[----:B------:R-:W-:Y:S04]  /*1f1b0*/  BSSY.RECONVERGENT B0, `(.L_x_379) ;  /* 0x0000003000007945 */ /* 0x000fe80003800200 */
[----:B------:R-:W-:Y:S05]  /*1f1c0*/  @P1 BRA `(.L_x_380) ;  /* 0x0000000000041947 */ /* 0x000fea0003800000 */
[----:B------:R-:W-:Y:S05]  /*1f1d0*/  BPT.TRAP 0x1 ;  /* 0x000000040000795c */ /* 0x000fea0000300000 */
.L_x_380:
[----:B------:R-:W-:Y:S05]  /*1f1e0*/  BSYNC.RECONVERGENT B0 ;  /* 0x0000000000007941 */ /* 0x000fea0003800200 */
.L_x_379:
        /* <DEDUP_REMOVED lines=19> */
[----:B------:R-:W-:Y:S01]  /*1f320*/  UISETP.NE.AND UP1, UPT, UR4, 0x3, UPT ;  /* 0x000000030400788c */ /* 0x000fe2000bf25270 */
[----:B------:R4:W-:Y:S03]  /*1f330*/  UTMALDG.4D [UR16], [UR6], desc[UR12] ;  /* 0x00000c10060075b4 */ /* 0x0009e60008019000 */
[----:B------:R-:W-:Y:S02]  /*1f340*/  USEL UR5, URZ, 0x1, UP1 ;  /* 0x00000001ff057887 */ /* 0x000fe40008800000 */
[----:B------:R-:W-:Y:S02]  /*1f350*/  USEL UR4, UR4, URZ, UP1 ;  /* 0x000000ff04047287 */ /* 0x000fe40008800000 */
[----:B------:R-:W-:-:S02]  /*1f360*/  UISETP.NE.AND UP1, UPT, UR9, URZ, UPT ;  /* 0x000000ff0900728c */ /* 0x000fc4000bf25270 */
[----:B------:R-:W-:Y:S01]  /*1f370*/  LOP3.LUT R4, R3, UR5, RZ, 0x3c, !PT ;  /* 0x0000000503047c12 */ /* 0x000fe2000f8e3cff */
[----:B---3--:R-:W-:-:S06]  /*1f380*/  UIADD3 UR27, UPT, UPT, UR27, 0x80, URZ ;  /* 0x000000801b1b7890 */ /* 0x008fcc000fffe0ff */
[----:B----4-:R-:W-:Y:S05]  /*1f390*/  BRA.U UP1, `(.L_x_381) ;  /* 0xfffffff901c87547 */ /* 0x010fea000b83ffff */
[----:B------:R-:W-:Y:S05]  /*1f3a0*/  EXIT ;  /* 0x000000000000794d */ /* 0x000fea0003800000 */
.L_x_507:
[----:B------:R-:W-:-:S08]  /*1f3b0*/  NOP ;  /* 0x0000000000007918 */ /* 0x000fd00000000000 */
[----:B------:R-:W1:-:S00]  /*1f3c0*/  USETMAXREG.DEALLOC.CTAPOOL 0x20 ;  /* 0x00000020000079c8 */ /* 0x000e4000080e0500 */
[----:B------:R-:W2:Y:S08]  /*1f3d0*/  S2UR UR26, SR_CTAID.X ;  /* 0x00000000001a79c3 */ /* 0x000eb00000002500 */
[----:B-1----:R-:W1:Y:S01]  /*1f3e0*/  LDC R0, c[0x0][0x380] ;  /* 0x0000e000ff007b82 */ /* 0x002e620000000800 */
[----:B--2---:R-:W-:-:S06]  /*1f3f0*/  USHF.L.U32 UR26, UR26, 0x8, URZ ;  /* 0x000000081a1a7899 */ /* 0x004fcc00080006ff */
[----:B-1----:R-:W-:-:S13]  /*1f400*/  ISETP.LE.U32.AND P0, PT, R0, UR26, PT ;  /* 0x0000001a00007c0c */ /* 0x002fda000bf03070 */
[----:B------:R-:W-:Y:S05]  /*1f410*/  @P0 EXIT ;  /* 0x000000000000094d */ /* 0x000fea0003800000 */
[----:B------:R-:W1:Y:S01]  /*1f420*/  LDCU UR7, c[0x0][0x38c] ;  /* 0x00007180ff0777ac */ /* 0x000e620008000800 */
[----:B------:R-:W2:Y:S01]  /*1f430*/  S2UR UR8, SR_CTAID.Y ;  /* 0x00000000000879c3 */ /* 0x000ea20000002600 */
[----:B------:R-:W-:Y:S01]  /*1f440*/  ELECT P1, URZ, PT ;  /* 0x0000000000ff782f */ /* 0x000fe20003820000 */
[----:B-1----:R-:W1:Y:S01]  /*1f450*/  I2F.U32.RP R2, UR7 ;  /* 0x0000000700027d06 */ /* 0x002e620008209000 */
[----:B------:R-:W-:-:S07]  /*1f460*/  UISETP.NE.U32.AND UP0, UPT, UR7, URZ, UPT ;  /* 0x000000ff0700728c */ /* 0x000fce000bf05070 */
[----:B-1----:R-:W1:Y:S02]  /*1f470*/  MUFU.RCP R0, R2 ;  /* 0x0000000200007308 */ /* 0x002e640000001000 */
[----:B-1----:R-:W-:-:S06]  /*1f480*/  VIADD R0, R0, 0xffffffe ;  /* 0x0ffffffe00007836 */ /* 0x002fcc0000000000 */
        /* <DEDUP_REMOVED lines=9> */
[----:B------:R-:W-:Y:S02]  /*1f520*/  UIADD3 UR4, UPT, UPT, -UR28, URZ, URZ ;  /* 0x000000ff1c047290 */ /* 0x000fe4000fffe1ff */
[----:B------:R-:W1:Y:S02]  /*1f530*/  S2UR UR29, SR_CTAID.Z ;  /* 0x00000000001d79c3 */ /* 0x000e640000002700 */
        /* <DEDUP_REMOVED lines=9> */
[----:B-1----:R-:W-:Y:S11]  /*1f5d0*/  BRA.U UP6, `(.L_x_382) ;  /* 0x0000000106047547 */ /* 0x002ff6000b800000 */
[----:B------:R-:W-:Y:S05]  /*1f5e0*/  BPT.TRAP 0x1 ;  /* 0x000000040000795c */ /* 0x000fea0000300000 */
.L_x_382:
[----:B------:R-:W1:Y:S01]  /*1f5f0*/  S2UR UR6, SR_CgaCtaId ;  /* 0x00000000000679c3 */ /* 0x000e620000008800 */
[----:B------:R-:W-:Y:S01]  /*1f600*/  UMOV UR24, 0x400 ;  /* 0x0000040000187882 */ /* 0x000fe20000000000 */
[----:B------:R-:W-:Y:S01]  /*1f610*/  SHF.L.U32 R0, RZ, 0x1f, RZ ;  /* 0x0000001fff007819 */ /* 0x000fe200000006ff */
[----:B-1----:R-:W-:-:S09]  /*1f620*/  ULEA UR24, UR6, UR24, 0x18 ;  /* 0x0000001806187291 */ /* 0x002fd2000f8ec0ff */
[----:B------:R-:W1:Y:S02]  /*1f630*/  SYNCS.PHASECHK.TRANS64.TRYWAIT P0, [UR24+0x280b0], R0 ;  /* 0x0280b000ff0075a7 */ /* 0x000e640008001118 */
[----:B-1----:R-:W-:Y:S05]  /*1f640*/  @!P0 BRA `(.L_x_383) ;  /* 0x0000003000988947 */ /* 0x002fea0003800000 */
.L_x_490:
[----:B------:R-:W-:Y:S04]  /*1f650*/  BSSY.RECONVERGENT B0, `(.L_x_384) ;  /* 0x00000c3000007945 */ /* 0x000fe80003800200 */
[----:B------:R-:W-:Y:S05]  /*1f660*/  @!P1 BRA `(.L_x_385) ;  /* 0x0000000c00049947 */ /* 0x000fea0003800000 */
[----:B------:R-:W2:Y:S01]  /*1f670*/  LDCU.64 UR4, c[0x0][0x348] ;  /* 0x00006900ff0477ac */ /* 0x000ea20008000a00 */
[----:B------:R-:W-:Y:S02]  /*1f680*/  UIADD3 UR66, UPT, UPT, UR26, 0x70, URZ ;  /* 0x000000701a427890 */ /* 0x000fe4000fffe0ff */
[----:B------:R-:W-:Y:S02]  /*1f690*/  UIADD3 UR64, UPT, UPT, UR24, 0x7000, URZ ;  /* 0x0000700018407890 */ /* 0x000fe4000fffe0ff */
[----:B------:R-:W-:Y:S02]  /*1f6a0*/  UIADD3 UR34, UPT, UPT, UR26, 0x8, URZ ;  /* 0x000000081a227890 */ /* 0x000fe4000fffe0ff */
[----:B------:R-:W-:Y:S01]  /*1f6b0*/  UIADD3 UR32, UPT, UPT, UR24, 0x800, URZ ;  /* 0x0000080018207890 */ /* 0x000fe2000fffe0ff */
[----:B------:R-:W-:Y:S01]  /*1f6c0*/  MOV.SPILL R19, UR66 ;  /* 0x0000004200137c02 */ /* 0x000fe20009000f00 */
[----:B------:R-:W-:Y:S01]  /*1f6d0*/  UIADD3 UR18, UPT, UPT, UR26, 0x10, URZ ;  /* 0x000000101a127890 */ /* 0x000fe2000fffe0ff */
[----:B------:R-:W-:Y:S01]  /*1f6e0*/  MOV.SPILL R18, UR64 ;  /* 0x0000004000127c02 */ /* 0x000fe20009000f00 */
[----:B------:R-:W-:Y:S01]  /*1f6f0*/  UIADD3 UR16, UPT, UPT, UR24, 0x1000, URZ ;  /* 0x0000100018107890 */ /* 0x000fe2000fffe0ff */
[----:B------:R-:W-:Y:S01]  /*1f700*/  MOV.SPILL R14, UR34 ;  /* 0x00000022000e7c02 */ /* 0x000fe20009000f00 */
[----:B------:R-:W-:-:S02]  /*1f710*/  UIADD3 UR50, UPT, UPT, UR26, 0x18, URZ ;  /* 0x000000181a327890 */ /* 0x000fc4000fffe0ff */
[----:B--2---:R-:W-:Y:S01]  /*1f720*/  UIADD3 UR4, UP0, UPT, UR4, 0x400, URZ ;  /* 0x0000040004047890 */ /* 0x004fe2000ff1e0ff */
[----:B------:R-:W-:Y:S01]  /*1f730*/  MOV.SPILL R9, UR18 ;  /* 0x0000001200097c02 */ /* 0x000fe20009000f00 */
[----:B------:R-:W-:Y:S02]  /*1f740*/  UIADD3 UR48, UPT, UPT, UR24, 0x1800, URZ ;  /* 0x0000180018307890 */ /* 0x000fe4000fffe0ff */
[----:B------:R-:W-:Y:S01]  /*1f750*/  UIADD3.X UR5, UPT, UPT, URZ, UR5, URZ, UP0, !UPT ;  /* 0x00000005ff057290 */ /* 0x000fe200087fe4ff */
[----:B------:R-:W-:Y:S01]  /*1f760*/  MOV.SPILL R2, UR50 ;  /* 0x0000003200027c02 */ /* 0x000fe20009000f00 */
[----:B------:R-:W-:Y:S02]  /*1f770*/  UIADD3 UR64, UPT, UPT, UR24, 0x2000, URZ ;  /* 0x0000200018407890 */ /* 0x000fe4000fffe0ff */
[----:B------:R-:W-:Y:S01]  /*1f780*/  UIADD3 UR66, UPT, UPT, UR26, 0x20, URZ ;  /* 0x000000201a427890 */ /* 0x000fe2000fffe0ff */
[----:B------:R-:W-:Y:S01]  /*1f790*/  UMOV UR25, URZ ;  /* 0x000000ff00197c82 */ /* 0x000fe20008000000 */
[----:B------:R-:W-:Y:S01]  /*1f7a0*/  UMOV UR35, UR27 ;  /* 0x0000001b00237c82 */ /* 0x000fe20008000000 */
[----:B------:R-:W-:Y:S01]  /*1f7b0*/  UMOV UR36, UR28 ;  /* 0x0000001c00247c82 */ /* 0x000fe20008000000 */
[----:B------:R-:W-:Y:S01]  /*1f7c0*/  UMOV UR37, UR29 ;  /* 0x0000001d00257c82 */ /* 0x000fe20008000000 */
[----:B------:R-:W-:Y:S01]  /*1f7d0*/  UMOV UR33, UR25 ;  /* 0x0000001900217c82 */ /* 0x000fe20008000000 */
[----:B------:R-:W-:Y:S01]  /*1f7e0*/  UMOV UR19, UR27 ;  /* 0x0000001b00137c82 */ /* 0x000fe20008000000 */
[----:B------:R-:W-:Y:S01]  /*1f7f0*/  UMOV UR20, UR28 ;  /* 0x0000001c00147c82 */ /* 0x000fe20008000000 */
[----:B------:R-:W-:Y:S01]  /*1f800*/  UMOV UR21, UR29 ;  /* 0x0000001d00157c82 */ /* 0x000fe20008000000 */
[----:B------:R-:W-:Y:S01]  /*1f810*/  UTMASTG.5D [UR24], [UR4] ;  /* 0x00000018040073b5 */ /* 0x000fe20008020000 */
[----:B------:R-:W-:Y:S01]  /*1f820*/  UMOV UR17, UR25 ;  /* 0x0000001900117c82 */ /* 0x000fe20008000000 */
[----:B------:R-:W-:Y:S01]  /*1f830*/  UMOV UR51, UR27 ;  /* 0x0000001b00337c82 */ /* 0x000fe20008000000 */
[----:B------:R-:W-:Y:S01]  /*1f840*/  UMOV UR52, UR28 ;  /* 0x0000001c00347c82 */ /* 0x000fe20008000000 */
[----:B------:R-:W-:Y:S01]  /*1f850*/  UMOV UR53, UR29 ;  /* 0x0000001d00357c82 */ /* 0x000fe20008000000 */
[----:B------:R-:W-:Y:S01]  /*1f860*/  UMOV UR49, UR25 ;  /* 0x0000001900317c82 */ /* 0x000fe20008000000 */
[----:B------:R-:W-:Y:S01]  /*1f870*/  UMOV UR67, UR27 ;  /* 0x0000001b00437c82 */ /* 0x000fe20008000000 */
[----:B------:R-:W-:Y:S01]  /*1f880*/  UMOV UR68, UR28 ;  /* 0x0000001c00447c82 */ /* 0x000fe20008000000 */
[----:B------:R2:W-:Y:S01]  /*1f890*/  UTMASTG.5D [UR32], [UR4] ;  /* 0x00000020040073b5 */ /* 0x0005e20008020000 */
[----:B------:R-:W-:Y:S01]  /*1f8a0*/  UMOV UR69, UR29 ;  /* 0x0000001d00457c82 */ /* 0x000fe20008000000 */
[----:B------:R-:W-:Y:S01]  /*1f8b0*/  UMOV UR65, UR25 ;  /* 0x0000001900417c82 */ /* 0x000fe20008000000 */
[----:B------:R-:W-:Y:S01]  /*1f8c0*/  UMOV UR30, UR66 ;  /* 0x00000042001e7c82 */ /* 0x000fe20008000000 */
[----:B------:R-:W-:Y:S01]  /*1f8d0*/  UIADD3 UR40, UPT, UPT, UR24, 0x400, URZ ;  /* 0x0000040018287890 */ /* 0x000fe2000fffe0ff */
[----:B------:R-:W-:Y:S01]  /*1f8e0*/  MOV.SPILL R22, UR69 ;  /* 0x0000004500167c02 */ /* 0x000fe20009000f00 */
[----:B------:R-:W-:Y:S01]  /*1f8f0*/  UIADD3 UR10, UPT, UPT, UR26, 0x40, URZ ;  /* 0x000000401a0a7890 */ /* 0x000fe2000fffe0ff */
[----:B------:R-:W-:Y:S01]  /*1f900*/  MOV.SPILL R21, UR68 ;  /* 0x0000004400157c02 */ /* 0x000fe20009000f00 */
[----:B------:R3:W-:Y:S01]  /*1f910*/  UTMASTG.5D [UR16], [UR4] ;  /* 0x00000010040073b5 */ /* 0x0007e20008020000 */
[----:B------:R-:W-:Y:S01]  /*1f920*/  UIADD3 UR8, UPT, UPT, UR24, 0x4000, URZ ;  /* 0x0000400018087890 */ /* 0x000fe2000fffe0ff */
[----:B-1----:R-:W-:Y:S01]  /*1f930*/  MOV.SPILL R3, UR40 ;  /* 0x0000002800037c02 */ /* 0x002fe20009000f00 */
[----:B------:R-:W-:Y:S01]  /*1f940*/  UMOV UR42, UR26 ;  /* 0x0000001a002a7c82 */ /* 0x000fe20008000000 */
[----:B------:R-:W-:Y:S01]  /*1f950*/  UIADD3 UR40, UPT, UPT, UR24, 0x5800, URZ ;  /* 0x0000580018287890 */ /* 0x000fe2000fffe0ff */
[----:B------:R-:W-:Y:S01]  /*1f960*/  MOV.SPILL R5, UR42 ;  /* 0x0000002a00057c02 */ /* 0x000fe20009000f00 */
[----:B------:R-:W-:Y:S01]  /*1f970*/  UIADD3 UR42, UPT, UPT, UR26, 0x58, URZ ;  /* 0x000000581a2a7890 */ /* 0x000fe2000fffe0ff */
[----:B------:R-:W-:Y:S01]  /*1f980*/  MOV.SPILL R20, UR67 ;  /* 0x0000004300147c02 */ /* 0x000fe20009000f00 */
[----:B------:R1:W-:Y:S01]  /*1f990*/  UTMASTG.5D [UR48], [UR4] ;  /* 0x00000030040073b5 */ /* 0x0003e20008020000 */
[----:B------:R-:W-:Y:S01]  /*1f9a0*/  UMOV UR11, UR27 ;  /* 0x0000001b000b7c82 */ /* 0x000fe20008000000 */
[----:B------:R-:W-:Y:S01]  /*1f9b0*/  UMOV UR12, UR28 ;  /* 0x0000001c000c7c82 */ /* 0x000fe20008000000 */
[----:B------:R-:W-:Y:S01]  /*1f9c0*/  UMOV UR13, UR29 ;  /* 0x0000001d000d7c82 */ /* 0x000fe20008000000 */
[----:B------:R-:W-:Y:S01]  /*1f9d0*/  UMOV UR41, 0x40 ;  /* 0x0000004000297882 */ /* 0x000fe20000000000 */
[----:B------:R-:W-:Y:S01]  /*1f9e0*/  UMOV UR43, UR27 ;  /* 0x0000001b002b7c82 */ /* 0x000fe20008000000 */
[----:B------:R-:W-:Y:S01]  /*1f9f0*/  UMOV UR44, UR28 ;  /* 0x0000001c002c7c82 */ /* 0x000fe20008000000 */
[----:B------:R-:W-:Y:S01]  /*1fa00*/  UMOV UR45, UR29 ;  /* 0x0000001d002d7c82 */ /* 0x000fe20008000000 */
[----:B------:R4:W-:Y:S01]  /*1fa10*/  UTMASTG.5D [UR64], [UR4] ;  /* 0x00000040040073b5 */ /* 0x0009e20008020000 */
[----:B------:R-:W-:Y:S01]  /*1fa20*/  UMOV UR9, UR25 ;  /* 0x0000001900097c82 */ /* 0x000fe20008000000 */
[----:B------:R-:W-:Y:S01]  /*1fa30*/  MOV.SPILL R8, UR45 ;  /* 0x0000002d00087c02 */ /* 0x000fe20009000f00 */
[----:B------:R-:W-:Y:S01]  /*1fa40*/  UMOV UR14, UR42 ;  /* 0x0000002a000e7c82 */ /* 0x000fe20008000000 */
[----:B------:R-:W-:Y:S01]  /*1fa50*/  MOV.SPILL R7, UR44 ;  /* 0x0000002c00077c02 */ /* 0x000fe20009000f00 */
[----:B------:R-:W-:Y:S01]  /*1fa60*/  UIADD3 UR74, UPT, UPT, UR26, 0x68, URZ ;  /* 0x000000681a4a7890 */ /* 0x000fe2000fffe0ff */
[----:B------:R-:W-:Y:S01]  /*1fa70*/  MOV.SPILL R6, UR43 ;  /* 0x0000002b00067c02 */ /* 0x000fe20009000f00 */
[----:B------:R-:W-:Y:S01]  /*1fa80*/  UIADD3 UR72, UPT, UPT, UR24, 0x6800, URZ ;  /* 0x0000680018487890 */ /* 0x000fe2000fffe0ff */
[----:B------:R-:W-:Y:S01]  /*1fa90*/  MOV.SPILL R4, UR41 ;  /* 0x0000002900047c02 */ /* 0x000fe20009000f00 */
[----:B------:R-:W-:Y:S01]  /*1faa0*/  UMOV UR41, UR25 ;  /* 0x0000001900297c82 */ /* 0x000fe20008000000 */
[----:B------:R-:W-:Y:S01]  /*1fab0*/  MOV.SPILL R17, UR37 ;  /* 0x0000002500117c02 */ /* 0x000fe20009000f00 */
[----:B------:R-:W-:Y:S01]  /*1fac0*/  UIADD3 UR58, UPT, UPT, UR26, 0x78, URZ ;  /* 0x000000781a3a7890 */ /* 0x000fe2000fffe0ff */
[----:B------:R-:W-:Y:S01]  /*1fad0*/  MOV.SPILL R16, UR36 ;  /* 0x0000002400107c02 */ /* 0x000fe20009000f00 */
[----:B--2---:R-:W-:Y:S01]  /*1fae0*/  UIADD3 UR32, UPT, UPT, UR24, 0xc00, URZ ;  /* 0x00000c0018207890 */ /* 0x004fe2000fffe0ff */
[----:B------:R-:W-:Y:S01]  /*1faf0*/  MOV.SPILL R15, UR35 ;  /* 0x00000023000f7c02 */ /* 0x000fe20009000f00 */
[----:B------:R-:W-:Y:S01]  /*1fb00*/  UIADD3 UR34, UPT, UPT, UR26, 0x48, URZ ;  /* 0x000000481a227890 */ /* 0x000fe2000fffe0ff */
[----:B------:R-:W-:Y:S01]  /*1fb10*/  UMOV UR33, 0x40 ;  /* 0x0000004000217882 */ /* 0x000fe20000000000 */
[----:B------:R-:W-:-:S02]  /*1fb20*/  UIADD3 UR56, UPT, UPT, UR24, 0x7800, URZ ;  /* 0x0000780018387890 */ /* 0x000fc4000fffe0ff */
[----:B------:R-:W-:Y:S01]  /*1fb30*/  MOV.SPILL R12, UR32 ;  /* 0x00000020000c7c02 */ /* 0x000fe20009000f00 */
[----:B------:R-:W-:Y:S01]  /*1fb40*/  UIADD3 UR32, UPT, UPT, UR24, 0x4800, URZ ;  /* 0x0000480018207890 */ /* 0x000fe2000fffe0ff */
[----:B------:R-:W-:Y:S01]  /*1fb50*/  MOV.SPILL R13, UR33 ;  /* 0x00000021000d7c02 */ /* 0x000fe20009000f00 */
[----:B---3--:R-:W-:Y:S02]  /*1fb60*/  UIADD3 UR16, UPT, UPT, UR24, 0x5000, URZ ;  /* 0x0000500018107890 */ /* 0x008fe4000fffe0ff */
[----:B------:R-:W-:Y:S01]  /*1fb70*/  UIADD3 UR18, UPT, UPT, UR26, 0x50, URZ ;  /* 0x000000501a127890 */ /* 0x000fe2000fffe0ff */
[----:B------:R-:W-:Y:S01]  /*1fb80*/  UMOV UR33, UR25 ;  /* 0x0000001900217c82 */ /* 0x000fe20008000000 */
[----:B------:R-:W-:Y:S01]  /*1fb90*/  UMOV UR75, UR27 ;  /* 0x0000001b004b7c82 */ /* 0x000fe20008000000 */
[----:B------:R-:W-:Y:S01]  /*1fba0*/  UMOV UR76, UR28 ;  /* 0x0000001c004c7c82 */ /* 0x000fe20008000000 */
[----:B-1----:R-:W-:Y:S02]  /*1fbb0*/  UIADD3 UR48, UPT, UPT, UR24, 0x6000, URZ ;  /* 0x0000600018307890 */ /* 0x002fe4000fffe0ff */
[----:B------:R-:W-:Y:S01]  /*1fbc0*/  UIADD3 UR50, UPT, UPT, UR26, 0x60, URZ ;  /* 0x000000601a327890 */ /* 0x000fe2000fffe0ff */
[----:B------:R-:W-:Y:S01]  /*1fbd0*/  UMOV UR77, UR29 ;  /* 0x0000001d004d7c82 */ /* 0x000fe20008000000 */
[----:B------:R-:W-:Y:S01]  /*1fbe0*/  UMOV UR73, UR25 ;  /* 0x0000001900497c82 */ /* 0x000fe20008000000 */
[----:B------:R-:W-:Y:S01]  /*1fbf0*/  UMOV UR59, UR27 ;  /* 0x0000001b003b7c82 */ /* 0x000fe20008000000 */
[----:B------:R-:W-:Y:S01]  /*1fc00*/  UMOV UR60, UR28 ;  /* 0x0000001c003c7c82 */ /* 0x000fe20008000000 */
[----:B----4-:R-:W-:-:S02]  /*1fc10*/  UIADD3 UR64, UPT, UPT, UR24, 0x2800, URZ ;  /* 0x0000280018407890 */ /* 0x010fc4000fffe0ff */
[----:B------:R-:W-:Y:S01]  /*1fc20*/  UIADD3 UR66, UPT, UPT, UR26, 0x28, URZ ;  /* 0x000000281a427890 */ /* 0x000fe2000fffe0ff */
[----:B------:R-:W-:Y:S01]  /*1fc30*/  UMOV UR7, UR50 ;  /* 0x0000003200077c82 */ /* 0x000fe20008000000 */
[----:B------:R-:W-:Y:S01]  /*1fc40*/  UMOV UR61, UR29 ;  /* 0x0000001d003d7c82 */ /* 0x000fe20008000000 */
[----:B------:R-:W-:-:S04]  /*1fc50*/  UMOV UR57, UR25 ;  /* 0x0000001900397c82 */ /* 0x000fc80008000000 */
[----:B------:R-:W-:Y:S02]  /*1fc60*/  UMOV UR23, UR66 ;  /* 0x0000004200177c82 */ /* 0x000fe40008000000 */
[----:B------:R1:W-:Y:S01]  /*1fc70*/  UTMASTG.5D [UR64], [UR4] ;  /* 0x00000040040073b5 */ /* 0x0003e20008020000 */
[----:B------:R-:W-:-:S04]  /*1fc80*/  MOV.SPILL R11, UR23 ;  /* 0x00000017000b7c02 */ /* 0x000fc80009000f00 */
[----:B------:R-:W-:Y:S01]  /*1fc90*/  R2UR.FILL UR23, R11 ;  /* 0x000000000b1772ca */ /* 0x000fe200004e0000 */
[----:B-1----:R-:W-:Y:S02]  /*1fca0*/  UIADD3 UR64, UPT, UPT, UR24, 0x3000, URZ ;  /* 0x0000300018407890 */ /* 0x002fe4000fffe0ff */
[----:B------:R-:W-:-:S07]  /*1fcb0*/  UIADD3 UR66, UPT, UPT, UR26, 0x30, URZ ;  /* 0x000000301a427890 */ /* 0x000fce000fffe0ff */
        /* <DEDUP_REMOVED lines=8> */
[----:B------:R2:W-:Y:S01]  /*1fd40*/  UTMASTG.5D [UR8], [UR4] ;  /* 0x00000008040073b5 */ /* 0x0005e20008020000 */
[----:B------:R3:W-:Y:S01]  /*1fd50*/  UTMASTG.5D [UR32], [UR4] ;  /* 0x00000020040073b5 */ /* 0x0007e20008020000 */
[----:B------:R4:W-:Y:S01]  /*1fd60*/  UTMASTG.5D [UR16], [UR4] ;  /* 0x00000010040073b5 */ /* 0x0009e20008020000 */
[----:B------:R5:W-:Y:S01]  /*1fd70*/  UTMASTG.5D [UR40], [UR4] ;  /* 0x00000028040073b5 */ /* 0x000be20008020000 */
[----:B-1----:R-:W-:Y:S02]  /*1fd80*/  R2UR.FILL UR69, R22 ;  /* 0x00000000164572ca */ /* 0x002fe400004e0000 */
[----:B------:R-:W-:Y:S01]  /*1fd90*/  R2UR.FILL UR68, R21 ;  /* 0x00000000154472ca */ /* 0x000fe200004e0000 */
[----:B------:R1:W-:Y:S01]  /*1fda0*/  UTMASTG.5D [UR48], [UR4] ;  /* 0x00000030040073b5 */ /* 0x0003e20008020000 */
[----:B------:R-:W-:-:S02]  /*1fdb0*/  R2UR.FILL UR67, R20 ;  /* 0x00000000144372ca */ /* 0x000fc400004e0000 */
[----:B------:R-:W-:Y:S02]  /*1fdc0*/  R2UR.FILL UR66, R19 ;  /* 0x00000000134272ca */ /* 0x000fe400004e0000 */
[----:B------:R-:W-:Y:S01]  /*1fdd0*/  R2UR.FILL UR64, R18 ;  /* 0x00000000124072ca */ /* 0x000fe200004e0000 */
[----:B--2---:R-:W-:Y:S01]  /*1fde0*/  UMOV UR8, UR34 ;  /* 0x0000002200087c82 */ /* 0x004fe20008000000 */
[----:B------:R-:W-:Y:S01]  /*1fdf0*/  UMOV UR13, UR18 ;  /* 0x00000012000d7c82 */ /* 0x000fe20008000000 */
[----:B------:R-:W-:Y:S01]  /*1fe00*/  UTMASTG.5D [UR72], [UR4] ;  /* 0x00000048040073b5 */ /* 0x000fe20008020000 */
[----:B------:R-:W-:Y:S01]  /*1fe10*/  UMOV UR9, 0x40 ;  /* 0x0000004000097882 */ /* 0x000fe20000000000 */
[----:B---3--:R-:W-:Y:S02]  /*1fe20*/  R2UR.FILL UR37, R17 ;  /* 0x00000000112572ca */ /* 0x008fe400004e0000 */
[----:B------:R-:W-:Y:S02]  /*1fe30*/  R2UR.FILL UR36, R16 ;  /* 0x00000000102472ca */ /* 0x000fe400004e0000 */
[----:B------:R-:W-:-:S04]  /*1fe40*/  R2UR.FILL UR35, R15 ;  /* 0x000000000f2372ca */ /* 0x000fc800004e0000 */
[----:B------:R-:W-:Y:S01]  /*1fe50*/  UTMASTG.5D [UR64], [UR4] ;  /* 0x00000040040073b5 */ /* 0x000fe20008020000 */
[----:B------:R-:W-:Y:S02]  /*1fe60*/  R2UR.FILL UR34, R14 ;  /* 0x000000000e2272ca */ /* 0x000fe400004e0000 */
[----:B------:R-:W-:Y:S01]  /*1fe70*/  R2UR.FILL UR33, R13 ;  /* 0x000000000d2172ca */ /* 0x000fe200004e0000 */
[----:B----4-:R-:W-:Y:S01]  /*1fe80*/  UIADD3 UR16, UPT, UPT, UR24, 0x1400, URZ ;  /* 0x0000140018107890 */ /* 0x010fe2000fffe0ff */
[----:B------:R-:W-:Y:S01]  /*1fe90*/  R2UR.FILL UR32, R12 ;  /* 0x000000000c2072ca */ /* 0x000fe200004e0000 */
[----:B------:R-:W-:Y:S01]  /*1fea0*/  UMOV UR17, 0x40 ;  /* 0x0000004000117882 */ /* 0x000fe20000000000 */
[----:B------:R-:W-:Y:S01]  /*1feb0*/  R2UR.FILL UR18, R9 ;  /* 0x00000000091272ca */ /* 0x000fe200004e0000 */
[----:B------:R-:W-:Y:S01]  /*1fec0*/  UTMASTG.5D [UR56], [UR4] ;  /* 0x00000038040073b5 */ /* 0x000fe20008020000 */
[----:B-----5:R-:W-:Y:S02]  /*1fed0*/  R2UR.FILL UR45, R8 ;  /* 0x00000000082d72ca */ /* 0x020fe400004e0000 */
[----:B------:R-:W-:-:S02]  /*1fee0*/  R2UR.FILL UR44, R7 ;  /* 0x00000000072c72ca */ /* 0x000fc400004e0000 */
[----:B------:R-:W-:Y:S02]  /*1fef0*/  R2UR.FILL UR43, R6 ;  /* 0x00000000062b72ca */ /* 0x000fe400004e0000 */
[----:B------:R-:W-:Y:S02]  /*1ff00*/  R2UR.FILL UR42, R5 ;  /* 0x00000000052a72ca */ /* 0x000fe400004e0000 */
[----:B------:R-:W-:Y:S01]  /*1ff10*/  R2UR.FILL UR41, R4 ;  /* 0x00000000042972ca */ /* 0x000fe200004e0000 */
[----:B-1----:R-:W-:Y:S01]  /*1ff20*/  UIADD3 UR48, UPT, UPT, UR24, 0x1c00, URZ ;  /* 0x00001c0018307890 */ /* 0x002fe2000fffe0ff */
[----:B------:R-:W-:Y:S01]  /*1ff30*/  R2UR.FILL UR40, R3 ;  /* 0x00000000032872ca */ /* 0x000fe200004e0000 */
[----:B------:R-:W-:Y:S01]  /*1ff40*/  UMOV UR49, 0x40 ;  /* 0x0000004000317882 */ /* 0x000fe20000000000 */
[----:B------:R-:W-:-:S11]  /*1ff50*/  R2UR.FILL UR50, R2 ;  /* 0x00000000023272ca */ /* 0x000fd600004e0000 */
[----:B------:R1:W-:Y:S01]  /*1ff60*/  UTMASTG.5D [UR40], [UR4] ;  /* 0x00000028040073b5 */ /* 0x0003e20008020000 */
[----:B------:R2:W-:Y:S01]  /*1ff70*/  UTMASTG.5D [UR32], [UR4] ;  /* 0x00000020040073b5 */ /* 0x0005e20008020000 */
[----:B------:R3:W-:Y:S01]  /*1ff80*/  UTMASTG.5D [UR16], [UR4] ;  /* 0x00000010040073b5 */ /* 0x0007e20008020000 */
[----:B------:R4:W-:Y:S01]  /*1ff90*/  UTMASTG.5D [UR48], [UR4] ;  /* 0x00000030040073b5 */ /* 0x0009e20008020000 */
[----:B-1----:R-:W-:Y:S01]  /*1ffa0*/  UIADD3 UR40, UPT, UPT, UR24, 0x2400, URZ ;  /* 0x0000240018287890 */ /* 0x002fe2000fffe0ff */
[----:B------:R-:W-:Y:S01]  /*1ffb0*/  UMOV UR41, 0x40 ;  /* 0x0000004000297882 */ /* 0x000fe20000000000 */
[----:B------:R-:W-:Y:S01]  /*1ffc0*/  UMOV UR43, UR27 ;  /* 0x0000001b002b7c82 */ /* 0x000fe20008000000 */
[----:B------:R-:W-:Y:S01]  /*1ffd0*/  UMOV UR44, UR28 ;  /* 0x0000001c002c7c82 */ /* 0x000fe20008000000 */
[----:B------:R-:W-:Y:S01]  /*1ffe0*/  UMOV UR45, UR29 ;  /* 0x0000001d002d7c82 */ /* 0x000fe20008000000 */
[----:B------:R-:W-:Y:S01]  /*1fff0*/  UMOV UR42, UR30 ;  /* 0x0000001e002a7c82 */ /* 0x000fe20008000000 */
[----:B--2---:R-:W-:-:S03]  /*20000*/  UIADD3 UR32, UPT, UPT, UR24, 0x2c00, URZ ;  /* 0x00002c0018207890 */ /* 0x004fc6000fffe0ff */
[----:B------:R1:W-:Y:S01]  /*20010*/  UTMASTG.5D [UR40], [UR4] ;  /* 0x00000028040073b5 */ /* 0x0003e20008020000 */
[----:B------:R-:W-:Y:S01]  /*20020*/  UMOV UR33, 0x40 ;  /* 0x0000004000217882 */ /* 0x000fe20000000000 */
[----:B------:R-:W-:Y:S01]  /*20030*/  UMOV UR35, UR27 ;  /* 0x0000001b00237c82 */ /* 0x000fe20008000000 */
[----:B------:R-:W-:Y:S01]  /*20040*/  UMOV UR36, UR28 ;  /* 0x0000001c00247c82 */ /* 0x000fe20008000000 */
[----:B------:R-:W-:Y:S01]  /*20050*/  UMOV UR37, UR29 ;  /* 0x0000001d00257c82 */ /* 0x000fe20008000000 */
[----:B------:R-:W-:Y:S01]  /*20060*/  UMOV UR34, UR23 ;  /* 0x0000001700227c82 */ /* 0x000fe20008000000 */
[----:B---3--:R-:W-:Y:S01]  /*20070*/  UIADD3 UR16, UPT, UPT, UR24, 0x3400, URZ ;  /* 0x0000340018107890 */ /* 0x008fe2000fffe0ff */
[----:B------:R2:W-:Y:S01]  /*20080*/  UTMASTG.5D [UR32], [UR4] ;  /* 0x00000020040073b5 */ /* 0x0005e20008020000 */
[----:B------:R-:W-:Y:S01]  /*20090*/  UMOV UR18, UR22 ;  /* 0x0000001600127c82 */ /* 0x000fe20008000000 */
[----:B----4-:R-:W-:-:S06]  /*200a0*/  UIADD3 UR48, UPT, UPT, UR24, 0x3c00, URZ ;  /* 0x00003c0018307890 */ /* 0x010fcc000fffe0ff */
[----:B------:R3:W-:Y:S01]  /*200b0*/  UTMASTG.5D [UR16], [UR4] ;  /* 0x00000010040073b5 */ /* 0x0007e20008020000 */
[----:B------:R-:W-:Y:S02]  /*200c0*/  UMOV UR50, UR15 ;  /* 0x0000000f00327c82 */ /* 0x000fe40008000000 */
[----:B------:R-:W-:Y:S01]  /*200d0*/  UTMASTG.5D [UR48], [UR4] ;  /* 0x00000030040073b5 */ /* 0x000fe20008020000 */
[----:B-1----:R-:W-:Y:S01]  /*200e0*/  UIADD3 UR40, UPT, UPT, UR24, 0x4400, URZ ;  /* 0x0000440018287890 */ /* 0x002fe2000fffe0ff */
[----:B------:R-:W-:Y:S01]  /*200f0*/  UMOV UR42, UR10 ;  /* 0x0000000a002a7c82 */ /* 0x000fe20008000000 */
[----:B------:R-:W-:Y:S01]  /*20100*/  UMOV UR10, UR14 ;  /* 0x0000000e000a7c82 */ /* 0x000fe20008000000 */
[----:B--2---:R-:W-:-:S06]  /*20110*/  UIADD3 UR32, UPT, UPT, UR24, 0x4c00, URZ ;  /* 0x00004c0018207890 */ /* 0x004fcc000fffe0ff */
[----:B------:R1:W-:Y:S01]  /*20120*/  UTMASTG.5D [UR40], [UR4] ;  /* 0x00000028040073b5 */ /* 0x0003e20008020000 */
[----:B------:R-:W-:Y:S01]  /*20130*/  UMOV UR34, UR8 ;  /* 0x0000000800227c82 */ /* 0x000fe20008000000 */
[----:B------:R-:W-:Y:S02]  /*20140*/  UIADD3 UR8, UPT, UPT, UR24, 0x5c00, URZ ;  /* 0x00005c0018087890 */ /* 0x000fe4000fffe0ff */
[----:B---3--:R-:W-:Y:S01]  /*20150*/  UIADD3 UR16, UPT, UPT, UR24, 0x5400, URZ ;  /* 0x0000540018107890 */ /* 0x008fe2000fffe0ff */
[----:B------:R2:W-:Y:S01]  /*20160*/  UTMASTG.5D [UR32], [UR4] ;  /* 0x00000020040073b5 */ /* 0x0005e20008020000 */
[----:B------:R-:W-:Y:S01]  /*20170*/  UMOV UR18, UR13 ;  /* 0x0000000d00127c82 */ /* 0x000fe20008000000 */
[----:B------:R-:W-:-:S06]  /*20180*/  UMOV UR13, UR29 ;  /* 0x0000001d000d7c82 */ /* 0x000fcc0008000000 */
[----:B------:R3:W-:Y:S01]  /*20190*/  UTMASTG.5D [UR16], [UR4] ;  /* 0x00000010040073b5 */ /* 0x0007e20008020000 */
[----:B------:R4:W-:Y:S01]  /*201a0*/  UTMASTG.5D [UR8], [UR4] ;  /* 0x00000008040073b5 */ /* 0x0009e20008020000 */
[----:B-1----:R-:W-:Y:S01]  /*201b0*/  UIADD3 UR40, UPT, UPT, UR24, 0x6400, URZ ;  /* 0x0000640018287890 */ /* 0x002fe2000fffe0ff */
[----:B------:R-:W-:Y:S01]  /*201c0*/  UMOV UR42, UR7 ;  /* 0x00000007002a7c82 */ /* 0x000fe20008000000 */
[----:B--2---:R-:W-:-:S07]  /*201d0*/  UIADD3 UR32, UPT, UPT, UR24, 0x6c00, URZ ;  /* 0x00006c0018207890 */ /* 0x004fce000fffe0ff */
[----:B------:R2:W-:Y:S01]  /*201e0*/  UTMASTG.5D [UR40], [UR4] ;  /* 0x00000028040073b5 */ /* 0x0005e20008020000 */
[----:B------:R-:W-:Y:S01]  /*201f0*/  UMOV UR34, UR74 ;  /* 0x0000004a00227c82 */ /* 0x000fe20008000000 */
[----:B---3--:R-:W-:Y:S01]  /*20200*/  UIADD3 UR16, UPT, UPT, UR24, 0x7400, URZ ;  /* 0x0000740018107890 */ /* 0x008fe2000fffe0ff */
[----:B------:R2:W-:Y:S01]  /*20210*/  UTMASTG.5D [UR32], [UR4] ;  /* 0x00000020040073b5 */ /* 0x0005e20008020000 */
[----:B------:R-:W-:Y:S01]  /*20220*/  UMOV UR18, UR66 ;  /* 0x0000004200127c82 */ /* 0x000fe20008000000 */
[----:B----4-:R-:W-:-:S06]  /*20230*/  UIADD3 UR8, UPT, UPT, UR24, 0x7c00, URZ ;  /* 0x00007c0018087890 */ /* 0x010fcc000fffe0ff */
[----:B------:R2:W-:Y:S01]  /*20240*/  UTMASTG.5D [UR16], [UR4] ;  /* 0x00000010040073b5 */ /* 0x0005e20008020000 */
[----:B------:R-:W-:Y:S02]  /*20250*/  UMOV UR10, UR58 ;  /* 0x0000003a000a7c82 */ /* 0x000fe40008000000 */
[----:B------:R2:W-:Y:S02]  /*20260*/  UTMASTG.5D [UR8], [UR4] ;  /* 0x00000008040073b5 */ /* 0x0005e40008020000 */
[----:B--2---:R-:W-:Y:S01]  /*20270*/  NOP ;  /* 0x0000000000007918 */ /* 0x004fe20000000000 */
.L_x_385:
[----:B------:R-:W-:Y:S05]  /*20280*/  BSYNC.RECONVERGENT B0 ;  /* 0x0000000000007941 */ /* 0x000fea0003800200 */
.L_x_384:
[----:B------:R0:W-:Y:S01]  /*20290*/  UTMACMDFLUSH ;  /* 0x00000000000079b7 */ /* 0x0001e20000000000 */
[----:B------:R-:W-:Y:S05]  /*202a0*/  BRA.U UP6, `(.L_x_386) ;  /* 0x0000000106047547 */ /* 0x000fea000b800000 */
[----:B------:R-:W-:Y:S05]  /*202b0*/  BPT.TRAP 0x1 ;  /* 0x000000040000795c */ /* 0x000fea0000300000 */
.L_x_386:
[----:B------:R-:W2:Y:S02]  /*202c0*/  SYNCS.PHASECHK.TRANS64.TRYWAIT P0, [UR24+0x280b8], R0 ;  /* 0x0280b800ff0075a7 */ /* 0x000ea40008001118 */
[----:B--2---:R-:W-:Y:S05]  /*202d0*/  @!P0 BRA `(.L_x_387) ;  /* 0x00000024008c8947 */ /* 0x004fea0003800000 */
.L_x_492:
[----:B------:R-:W-:Y:S04]  /*202e0*/  BSSY.RECONVERGENT B0, `(.L_x_388) ;  /* 0x00000ea000007945 */ /* 0x000fe80003800200 */
[----:B------:R-:W-:Y:S05]  /*202f0*/  @!P1 BRA `(.L_x_389) ;  /* 0x0000000c00a09947 */ /* 0x000fea0003800000 */
[----:B------:R-:W2:Y:S01]  /*20300*/  LDCU.64 UR4, c[0x0][0x348] ;  /* 0x00006900ff0477ac */ /* 0x000ea20008000a00 */
[----:B-1----:R-:W-:Y:S01]  /*20310*/  IMAD.U32 R3, RZ, RZ, UR27 ;  /* 0x0000001bff037e24 */ /* 0x002fe2000f8e00ff */
[----:B------:R-:W-:Y:S01]  /*20320*/  MOV.SPILL R23, UR29 ;  /* 0x0000001d00177c02 */ /* 0x000fe20009000f00 */
[----:B------:R-:W-:Y:S01]  /*20330*/  IMAD.U32 R2, RZ, RZ, UR28 ;  /* 0x0000001cff027e24 */ /* 0x000fe2000f8e00ff */
[----:B------:R-:W-:Y:S01]  /*20340*/  UIADD3 UR66, UPT, UPT, UR26, 0xf0, URZ ;  /* 0x000000f01a427890 */ /* 0x000fe2000fffe0ff */
[----:B------:R-:W-:Y:S01]  /*20350*/  IMAD.U32 R0, RZ, RZ, UR29 ;  /* 0x0000001dff007e24 */ /* 0x000fe2000f8e00ff */
[----:B------:R-:W-:Y:S01]  /*20360*/  UIADD3 UR64, UPT, UPT, UR24, 0xf000, URZ ;  /* 0x0000f00018407890 */ /* 0x000fe2000fffe0ff */
[----:B------:R-:W-:Y:S01]  /*20370*/  IMAD.U32 R6, RZ, RZ, UR27 ;  /* 0x0000001bff067e24 */ /* 0x000fe2000f8e00ff */
[----:B------:R-:W-:Y:S01]  /*20380*/  UIADD3 UR18, UPT, UPT, UR26, 0x80, URZ ;  /* 0x000000801a127890 */ /* 0x000fe2000fffe0ff */
[----:B------:R-:W-:Y:S01]  /*20390*/  IMAD.U32 R5, RZ, RZ, UR28 ;  /* 0x0000001cff057e24 */ /* 0x000fe2000f8e00ff */
[----:B------:R-:W-:Y:S01]  /*203a0*/  UIADD3 UR16, UPT, UPT, UR24, 0x8000, URZ ;  /* 0x0000800018107890 */ /* 0x000fe2000fffe0ff */
[----:B------:R-:W-:Y:S01]  /*203b0*/  MOV.SPILL R26, UR66 ;  /* 0x00000042001a7c02 */ /* 0x000fe20009000f00 */
[----:B------:R-:W-:Y:S01]  /*203c0*/  UIADD3 UR34, UPT, UPT, UR26, 0x88, URZ ;  /* 0x000000881a227890 */ /* 0x000fe2000fffe0ff */
[----:B------:R-:W-:Y:S01]  /*203d0*/  MOV.SPILL R25, UR64 ;  /* 0x0000004000197c02 */ /* 0x000fe20009000f00 */
[----:B------:R-:W-:Y:S01]  /*203e0*/  UIADD3 UR32, UPT, UPT, UR24, 0x8800, URZ ;  /* 0x0000880018207890 */ /* 0x000fe2000fffe0ff */
[----:B------:R-:W-:Y:S01]  /*203f0*/  IMAD.U32 R4, RZ, RZ, UR29 ;  /* 0x0000001dff047e24 */ /* 0x000fe2000f8e00ff */
[----:B------:R-:W-:Y:S01]  /*20400*/  UIADD3 UR58, UPT, UPT, UR26, 0x90, URZ ;  /* 0x000000901a3a7890 */ /* 0x000fe2000fffe0ff */
[----:B------:R-:W-:Y:S01]  /*20410*/  MOV.SPILL R22, UR28 ;  /* 0x0000001c00167c02 */ /* 0x000fe20009000f00 */
[----:B--2---:R-:W-:Y:S01]  /*20420*/  UIADD3 UR4, UP0, UPT, UR4, 0x400, URZ ;  /* 0x0000040004047890 */ /* 0x004fe2000ff1e0ff */
[----:B------:R-:W-:Y:S01]  /*20430*/  MOV.SPILL R14, UR34 ;  /* 0x00000022000e7c02 */ /* 0x000fe20009000f00 */
[----:B------:R-:W-:Y:S01]  /*20440*/  UIADD3 UR56, UPT, UPT, UR24, 0x9000, URZ ;  /* 0x0000900018387890 */ /* 0x000fe2000fffe0ff */
[----:B------:R-:W-:Y:S01]  /*20450*/  MOV.SPILL R21, UR27 ;  /* 0x0000001b00157c02 */ /* 0x000fe20009000f00 */
[----:B------:R-:W-:Y:S01]  /*20460*/  UIADD3.X UR5, UPT, UPT, URZ, UR5, URZ, UP0, !UPT ;  /* 0x00000005ff057290 */ /* 0x000fe200087fe4ff */
[----:B------:R-:W-:Y:S01]  /*20470*/  MOV.SPILL R20, UR26 ;  /* 0x0000001a00147c02 */ /* 0x000fe20009000f00 */
[----:B------:R-:W-:Y:S01]  /*20480*/  UIADD3 UR50, UPT, UPT, UR26, 0x98, URZ ;  /* 0x000000981a327890 */ /* 0x000fe2000fffe0ff */
[----:B------:R-:W-:Y:S01]  /*20490*/  MOV.SPILL R18, UR24 ;  /* 0x0000001800127c02 */ /* 0x000fe20009000f00 */
[----:B------:R-:W-:-:S02]  /*204a0*/  UIADD3 UR48, UPT, UPT, UR24, 0x9800, URZ ;  /* 0x0000980018307890 */ /* 0x000fc4000fffe0ff */
[----:B------:R-:W-:Y:S02]  /*204b0*/  UIADD3 UR42, UPT, UPT, UR26, 0xa0, URZ ;  /* 0x000000a01a2a7890 */ /* 0x000fe4000fffe0ff */
[----:B------:R-:W-:Y:S01]  /*204c0*/  UIADD3 UR40, UPT, UPT, UR24, 0xa000, URZ ;  /* 0x0000a00018287890 */ /* 0x000fe2000fffe0ff */
        /* <DEDUP_REMOVED lines=10> */
[----:B------:R-:W-:Y:S01]  /*20570*/  UIADD3 UR9, UPT, UPT, UR26, 0xc8, URZ ;  /* 0x000000c81a097890 */ /* 0x000fe2000fffe0ff */
[----:B------:R-:W-:Y:S01]  /*20580*/  UTMASTG.5D [UR16], [UR4] ;  /* 0x00000010040073b5 */ /* 0x000fe20008020000 */
[----:B------:R-:W-:Y:S01]  /*20590*/  UIADD3 UR7, UPT, UPT, UR24, 0xc800, URZ ;  /* 0x0000c80018077890 */ /* 0x000fe2000fffe0ff */
[----:B------:R-:W-:Y:S01]  /*205a0*/  MOV.SPILL R17, UR37 ;  /* 0x0000002500117c02 */ /* 0x000fe20009000f00 */
[----:B------:R-:W-:Y:S01]  /*205b0*/  UMOV UR33, UR17 ;  /* 0x0000001100217c82 */ /* 0x000fe20008000000 */
        /* <DEDUP_REMOVED lines=18> */
[----:B------:R-:W-:Y:S01]  /*206e0*/  IMAD.U32 R10, RZ, RZ, UR9 ;  /* 0x00000009ff0a7e24 */ /* 0x000fe2000f8e00ff */
[----:B------:R-:W-:Y:S01]  /*206f0*/  UMOV UR23, UR66 ;  /* 0x0000004200177c82 */ /* 0x000fe20008000000 */
[----:B------:R-:W-:Y:S01]  /*20700*/  IMAD.U32 R8, RZ, RZ, UR7 ;  /* 0x00000007ff087e24 */ /* 0x000fe2000f8e00ff */
[----:B------:R-:W-:Y:S01]  /*20710*/  UIADD3 UR9, UPT, UPT, UR26, 0xd0, URZ ;  /* 0x000000d01a097890 */ /* 0x000fe2000fffe0ff */
[----:B------:R-:W-:Y:S01]  /*20720*/  MOV.SPILL R29, UR69 ;  /* 0x00000045001d7c02 */ /* 0x000fe20009000f00 */
[----:B------:R3:W-:Y:S01]  /*20730*/  UTMASTG.5D [UR48], [UR4] ;  /* 0x00000030040073b5 */ /* 0x0007e20008020000 */
[----:B------:R-:W-:Y:S01]  /*20740*/  UIADD3 UR7, UPT, UPT, UR24, 0xd000, URZ ;  /* 0x0000d00018077890 */ /* 0x000fe2000fffe0ff */
[----:B------:R-:W-:Y:S01]  /*20750*/  MOV.SPILL R28, UR68 ;  /* 0x00000044001c7c02 */ /* 0x000fe20009000f00 */
[----:B------:R-:W-:Y:S01]  /*20760*/  UMOV UR30, UR58 ;  /* 0x0000003a001e7c82 */ /* 0x000fe20008000000 */
[----:B------:R-:W-:Y:S01]  /*20770*/  IMAD.U32 R9, RZ, RZ, UR9 ;  /* 0x00000009ff097e24 */ /* 0x000fe2000f8e00ff */
[----:B------:R-:W-:Y:S01]  /*20780*/  UIADD3 UR10, UPT, UPT, UR26, 0xc0, URZ ;  /* 0x000000c01a0a7890 */ /* 0x000fe2000fffe0ff */
[----:B------:R-:W-:Y:S01]  /*20790*/  MOV.SPILL R27, UR67 ;  /* 0x00000043001b7c02 */ /* 0x000fe20009000f00 */
[----:B------:R-:W-:Y:S01]  /*207a0*/  IMAD.U32 R7, RZ, RZ, UR7 ;  /* 0x00000007ff077e24 */ /* 0x000fe2000f8e00ff */
[----:B------:R4:W-:Y:S01]  /*207b0*/  UTMASTG.5D [UR40], [UR4] ;  /* 0x00000028040073b5 */ /* 0x0009e20008020000 */
[----:B------:R-:W-:Y:S01]  /*207c0*/  UIADD3 UR8, UPT, UPT, UR24, 0xc000, URZ ;  /* 0x0000c00018087890 */ /* 0x000fe2000fffe0ff */
[----:B------:R-:W-:Y:S01]  /*207d0*/  MOV.SPILL R24, UR30 ;  /* 0x0000001e00187c02 */ /* 0x000fe20009000f00 */
[----:B------:R-:W-:Y:S01]  /*207e0*/  UMOV UR11, UR27 ;  /* 0x0000001b000b7c82 */ /* 0x000fe20008000000 */
[----:B------:R-:W-:Y:S01]  /*207f0*/  UMOV UR12, UR28 ;  /* 0x0000001c000c7c82 */ /* 0x000fe20008000000 */
[----:B------:R-:W-:Y:S01]  /*20800*/  UMOV UR13, UR29 ;  /* 0x0000001d000d7c82 */ /* 0x000fe20008000000 */
[----:B------:R-:W-:Y:S01]  /*20810*/  UIADD3 UR74, UPT, UPT, UR26, 0xe8, URZ ;  /* 0x000000e81a4a7890 */ /* 0x000fe2000fffe0ff */
[----:B------:R-:W-:Y:S01]  /*20820*/  MOV.SPILL R16, UR36 ;  /* 0x0000002400107c02 */ /* 0x000fe20009000f00 */
[----:B------:R5:W-:Y:S01]  /*20830*/  UTMASTG.5D [UR64], [UR4] ;  /* 0x00000040040073b5 */ /* 0x000be20008020000 */
[----:B------:R-:W-:Y:S01]  /*20840*/  UIADD3 UR72, UPT, UPT, UR24, 0xe800, URZ ;  /* 0x0000e80018487890 */ /* 0x000fe2000fffe0ff */
[----:B------:R-:W-:Y:S01]  /*20850*/  MOV.SPILL R15, UR35 ;  /* 0x00000023000f7c02 */ /* 0x000fe20009000f00 */
[----:B------:R-:W-:Y:S01]  /*20860*/  UMOV UR75, UR27 ;  /* 0x0000001b004b7c82 */ /* 0x000fe20008000000 */
[----:B------:R-:W-:Y:S01]  /*20870*/  UMOV UR76, UR28 ;  /* 0x0000001c004c7c82 */ /* 0x000fe20008000000 */
[----:B-1----:R-:W-:Y:S01]  /*20880*/  UIADD3 UR32, UPT, UPT, UR24, 0x8c00, URZ ;  /* 0x00008c0018207890 */ /* 0x002fe2000fffe0ff */
[----:B------:R-:W-:Y:S01]  /*20890*/  R2UR UR27, R3 ;  /* 0x00000000031b72ca */ /* 0x000fe200000e0000 */
[----:B------:R-:W-:Y:S01]  /*208a0*/  UMOV UR77, UR29 ;  /* 0x0000001d004d7c82 */ /* 0x000fe20008000000 */
[----:B------:R-:W-:Y:S01]  /*208b0*/  UIADD3 UR34, UPT, UPT, UR26, 0xd8, URZ ;  /* 0x000000d81a227890 */ /* 0x000fe2000fffe0ff */
[----:B------:R-:W-:Y:S01]  /*208c0*/  R2UR UR28, R2 ;  /* 0x00000000021c72ca */ /* 0x000fe200000e0000 */
[----:B------:R-:W-:Y:S01]  /*208d0*/  UMOV UR25, UR42 ;  /* 0x0000002a00197c82 */ /* 0x000fe20008000000 */
[----:B------:R-:W-:Y:S01]  /*208e0*/  MOV.SPILL R12, UR32 ;  /* 0x00000020000c7c02 */ /* 0x000fe20009000f00 */
[----:B------:R-:W-:Y:S01]  /*208f0*/  UIADD3 UR32, UPT, UPT, UR24, 0xd800, URZ ;  /* 0x0000d80018207890 */ /* 0x000fe2000fffe0ff */
[----:B------:R-:W-:Y:S01]  /*20900*/  R2UR UR29, R0 ;  /* 0x00000000001d72ca */ /* 0x000fe200000e0000 */
[----:B--2---:R-:W-:Y:S01]  /*20910*/  UIADD3 UR58, UPT, UPT, UR26, 0xf8, URZ ;  /* 0x000000f81a3a7890 */ /* 0x004fe2000fffe0ff */
[----:B------:R-:W-:Y:S01]  /*20920*/  MOV.SPILL R19, UR25 ;  /* 0x0000001900137c02 */ /* 0x000fe20009000f00 */
[----:B------:R-:W-:Y:S01]  /*20930*/  UIADD3 UR56, UPT, UPT, UR24, 0xf800, URZ ;  /* 0x0000f80018387890 */ /* 0x000fe2000fffe0ff */
[----:B------:R-:W-:Y:S01]  /*20940*/  R2UR.FILL UR30, R24 ;  /* 0x00000000181e72ca */ /* 0x000fe200004e0000 */
[----:B------:R-:W-:Y:S01]  /*20950*/  UMOV UR25, UR17 ;  /* 0x0000001100197c82 */ /* 0x000fe20008000000 */
[----:B------:R-:W-:Y:S01]  /*20960*/  UMOV UR9, UR17 ;  /* 0x0000001100097c82 */ /* 0x000fe20008000000 */
[----:B------:R-:W-:Y:S01]  /*20970*/  MOV.SPILL R2, UR25 ;  /* 0x0000001900027c02 */ /* 0x000fe20009000f00 */
[----:B---3--:R-:W-:-:S02]  /*20980*/  UIADD3 UR48, UPT, UPT, UR24, 0xe000, URZ ;  /* 0x0000e00018307890 */ /* 0x008fc4000fffe0ff */
[----:B------:R-:W-:Y:S01]  /*20990*/  UIADD3 UR50, UPT, UPT, UR26, 0xe0, URZ ;  /* 0x000000e01a327890 */ /* 0x000fe2000fffe0ff */
[----:B------:R-:W-:Y:S01]  /*209a0*/  UMOV UR33, 0x40 ;  /* 0x0000004000217882 */ /* 0x000fe20000000000 */
[----:B------:R-:W-:Y:S01]  /*209b0*/  UMOV UR14, UR34 ;  /* 0x00000022000e7c82 */ /* 0x000fe20008000000 */
[----:B------:R-:W-:Y:S01]  /*209c0*/  MOV.SPILL R13, UR33 ;  /* 0x00000021000d7c02 */ /* 0x000fe20009000f00 */
[----:B------:R-:W-:Y:S01]  /*209d0*/  UMOV UR33, UR17 ;  /* 0x0000001100217c82 */ /* 0x000fe20008000000 */
[----:B----4-:R-:W-:Y:S01]  /*209e0*/  UIADD3 UR40, UPT, UPT, UR24, 0x8400, URZ ;  /* 0x0000840018287890 */ /* 0x010fe2000fffe0ff */
[----:B------:R-:W-:Y:S01]  /*209f0*/  UMOV UR73, UR17 ;  /* 0x0000001100497c82 */ /* 0x000fe20008000000 */
[----:B------:R-:W-:Y:S01]  /*20a00*/  UMOV UR7, UR50 ;  /* 0x0000003200077c82 */ /* 0x000fe20008000000 */
[----:B------:R-:W-:Y:S01]  /*20a10*/  UMOV UR41, 0x40 ;  /* 0x0000004000297882 */ /* 0x000fe20000000000 */
[----:B------:R-:W-:Y:S01]  /*20a20*/  UMOV UR42, UR18 ;  /* 0x00000012002a7c82 */ /* 0x000fe20008000000 */
[----:B------:R-:W-:Y:S01]  /*20a30*/  UMOV UR17, 0x40 ;  /* 0x0000004000117882 */ /* 0x000fe20000000000 */
[----:B------:R-:W-:Y:S01]  /*20a40*/  UMOV UR18, UR30 ;  /* 0x0000001e00127c82 */ /* 0x000fe20008000000 */
[----:B-----5:R-:W-:-:S02]  /*20a50*/  UIADD3 UR64, UPT, UPT, UR24, 0xb000, URZ ;  /* 0x0000b00018407890 */ /* 0x020fc4000fffe0ff */
[----:B------:R-:W-:-:S07]  /*20a60*/  UIADD3 UR66, UPT, UPT, UR26, 0xb0, URZ ;  /* 0x000000b01a427890 */ /* 0x000fce000fffe0ff */
[----:B------:R-:W-:Y:S02]  /*20a70*/  UMOV UR22, UR66 ;  /* 0x0000004200167c82 */ /* 0x000fe40008000000 */
[----:B------:R1:W-:Y:S02]  /*20a80*/  UTMASTG.5D [UR64], [UR4] ;  /* 0x00000040040073b5 */ /* 0x0003e40008020000 */
[----:B-1----:R-:W-:Y:S01]  /*20a90*/  UIADD3 UR64, UPT, UPT, UR24, 0xb800, URZ ;  /* 0x0000b80018407890 */ /* 0x002fe2000fffe0ff */
[----:B------:R-:W-:Y:S01]  /*20aa0*/  R2UR UR24, R7 ;  /* 0x00000000071872ca */ /* 0x000fe200000e0000 */
[----:B------:R-:W-:Y:S01]  /*20ab0*/  UIADD3 UR66, UPT, UPT, UR26, 0xb8, URZ ;  /* 0x000000b81a427890 */ /* 0x000fe2000fffe0ff */
[----:B------:R-:W-:Y:S02]  /*20ac0*/  R2UR UR26, R9 ;  /* 0x00000000091a72ca */ /* 0x000fe400000e0000 */
[----:B------:R-:W-:Y:S02]  /*20ad0*/  MOV.SPILL R9, UR28 ;  /* 0x0000001c00097c02 */ /* 0x000fe40009000f00 */
[----:B------:R-:W-:-:S02]  /*20ae0*/  MOV.SPILL R7, UR27 ;  /* 0x0000001b00077c02 */ /* 0x000fc40009000f00 */
[----:B------:R-:W-:Y:S01]  /*20af0*/  R2UR UR27, R6 ;  /* 0x00000000061b72ca */ /* 0x000fe200000e0000 */
[----:B------:R-:W-:Y:S01]  /*20b00*/  UMOV UR15, UR66 ;  /* 0x00000042000f7c82 */ /* 0x000fe20008000000 */
[----:B------:R1:W-:Y:S01]  /*20b10*/  UTMASTG.5D [UR64], [UR4] ;  /* 0x00000040040073b5 */ /* 0x0003e20008020000 */
[----:B------:R-:W-:Y:S02]  /*20b20*/  R2UR UR28, R5 ;  /* 0x00000000051c72ca */ /* 0x000fe400000e0000 */
[----:B------:R-:W-:Y:S02]  /*20b30*/  MOV.SPILL R0, UR24 ;  /* 0x0000001800007c02 */ /* 0x000fe40009000f00 */
[----:B------:R-:W-:Y:S02]  /*20b40*/  MOV.SPILL R3, UR26 ;  /* 0x0000001a00037c02 */ /* 0x000fe40009000f00 */
[----:B------:R-:W-:Y:S01]  /*20b50*/  R2UR UR24, R8 ;  /* 0x00000000081872ca */ /* 0x000fe200000e0000 */
[----:B------:R2:W-:Y:S01]  /*20b60*/  UTMASTG.5D [UR8], [UR4] ;  /* 0x00000008040073b5 */ /* 0x0005e20008020000 */
[----:B------:R-:W-:-:S02]  /*20b70*/  R2UR UR26, R10 ;  /* 0x000000000a1a72ca */ /* 0x000fc400000e0000 */
[----:B-1----:R-:W-:Y:S02]  /*20b80*/  R2UR.FILL UR64, R25 ;  /* 0x00000000194072ca */ /* 0x002fe400004e0000 */
[----:B------:R-:W-:Y:S02]  /*20b90*/  MOV.SPILL R25, UR29 ;  /* 0x0000001d00197c02 */ /* 0x000fe40009000f00 */
[----:B------:R-:W-:Y:S02]  /*20ba0*/  R2UR UR29, R4 ;  /* 0x00000000041d72ca */ /* 0x000fe400000e0000 */
[----:B------:R-:W-:-:S05]  /*20bb0*/  R2UR.FILL UR69, R29 ;  /* 0x000000001d4572ca */ /* 0x000fca00004e0000 */
[----:B--2---:R-:W-:Y:S01]  /*20bc0*/  UMOV UR8, UR26 ;  /* 0x0000001a00087c82 */ /* 0x004fe20008000000 */
[----:B------:R-:W-:Y:S01]  /*20bd0*/  R2UR.FILL UR68, R28 ;  /* 0x000000001c4472ca */ /* 0x000fe200004e0000 */
[----:B------:R-:W-:Y:S01]  /*20be0*/  UMOV UR9, 0x40 ;  /* 0x0000004000097882 */ /* 0x000fe20000000000 */
[----:B------:R-:W-:Y:S02]  /*20bf0*/  R2UR.FILL UR67, R27 ;  /* 0x000000001b4372ca */ /* 0x000fe400004e0000 */
[----:B------:R-:W-:Y:S01]  /*20c00*/  R2UR.FILL UR66, R26 ;  /* 0x000000001a4272ca */ /* 0x000fe200004e0000 */
[----:B------:R1:W-:Y:S02]  /*20c10*/  UTMASTG.5D [UR24], [UR4] ;  /* 0x00000018040073b5 */ /* 0x0003e40008020000 */
[----:B-1----:R-:W-:Y:S02]  /*20c20*/  R2UR.FILL UR29, R25 ;  /* 0x00000000191d72ca */ /* 0x002fe400004e0000 */
[----:B------:R-:W-:-:S02]  /*20c30*/  R2UR.FILL UR28, R9 ;  /* 0x00000000091c72ca */ /* 0x000fc400004e0000 */
[----:B------:R-:W-:Y:S02]  /*20c40*/  R2UR.FILL UR27, R7 ;  /* 0x00000000071b72ca */ /* 0x000fe400004e0000 */
[----:B------:R-:W-:Y:S02]  /*20c50*/  R2UR.FILL UR26, R3 ;  /* 0x00000000031a72ca */ /* 0x000fe400004e0000 */
[----:B------:R-:W-:Y:S02]  /*20c60*/  R2UR.FILL UR25, R2 ;  /* 0x00000000021972ca */ /* 0x000fe400004e0000 */
[----:B------:R-:W-:-:S09]  /*20c70*/  R2UR.FILL UR24, R0 ;  /* 0x00000000001872ca */ /* 0x000fd200004e0000 */
[----:B------:R-:W-:-:S04]  /*20c80*/  UMOV UR13, UR26 ;  /* 0x0000001a000d7c82 */ /* 0x000fc80008000000 */
[----:B------:R1:W-:Y:S01]  /*20c90*/  UTMASTG.5D [UR24], [UR4] ;  /* 0x00000018040073b5 */ /* 0x0003e20008020000 */
[----:B------:R2:W-:Y:S01]  /*20ca0*/  UTMASTG.5D [UR32], [UR4] ;  /* 0x00000020040073b5 */ /* 0x0005e20008020000 */
[----:B------:R3:W-:Y:S01]  /*20cb0*/  UTMASTG.5D [UR48], [UR4] ;  /* 0x00000030040073b5 */ /* 0x0007e20008020000 */
[----:B------:R-:W-:Y:S01]  /*20cc0*/  UTMASTG.5D [UR72], [UR4] ;  /* 0x00000048040073b5 */ /* 0x000fe20008020000 */
[----:B------:R-:W-:Y:S01]  /*20cd0*/  UTMASTG.5D [UR64], [UR4] ;  /* 0x00000040040073b5 */ /* 0x000fe20008020000 */
[----:B-1----:R-:W-:Y:S02]  /*20ce0*/  R2UR.FILL UR24, R18 ;  /* 0x00000000121872ca */ /* 0x002fe400004e0000 */
[----:B------:R-:W-:Y:S01]  /*20cf0*/  R2UR.FILL UR29, R23 ;  /* 0x00000000171d72ca */ /* 0x000fe200004e0000 */
[----:B------:R-:W-:Y:S01]  /*20d00*/  UTMASTG.5D [UR56], [UR4] ;  /* 0x00000038040073b5 */ /* 0x000fe20008020000 */
[----:B------:R-:W-:Y:S02]  /*20d10*/  R2UR.FILL UR28, R22 ;  /* 0x00000000161c72ca */ /* 0x000fe400004e0000 */
[----:B------:R-:W-:-:S02]  /*20d20*/  R2UR.FILL UR27, R21 ;  /* 0x00000000151b72ca */ /* 0x000fc400004e0000 */
[----:B--2---:R-:W-:Y:S02]  /*20d30*/  R2UR.FILL UR37, R17 ;  /* 0x00000000112572ca */ /* 0x004fe400004e0000 */
[----:B------:R-:W-:Y:S01]  /*20d40*/  R2UR.FILL UR36, R16 ;  /* 0x00000000102472ca */ /* 0x000fe200004e0000 */
[----:B------:R1:W-:Y:S01]  /*20d50*/  UTMASTG.5D [UR40], [UR4] ;  /* 0x00000028040073b5 */ /* 0x0003e20008020000 */
[----:B------:R-:W-:Y:S01]  /*20d60*/  R2UR.FILL UR35, R15 ;  /* 0x000000000f2372ca */ /* 0x000fe200004e0000 */
[----:B------:R-:W-:Y:S01]  /*20d70*/  UIADD3 UR16, UPT, UPT, UR24, 0x9400, URZ ;  /* 0x0000940018107890 */ /* 0x000fe2000fffe0ff */
[----:B------:R-:W-:Y:S01]  /*20d80*/  R2UR.FILL UR34, R14 ;  /* 0x000000000e2272ca */ /* 0x000fe200004e0000 */
[----:B------:R-:W-:Y:S01]  /*20d90*/  UMOV UR21, UR29 ;  /* 0x0000001d00157c82 */ /* 0x000fe20008000000 */
[----:B------:R-:W-:Y:S01]  /*20da0*/  R2UR.FILL UR33, R13 ;  /* 0x000000000d2172ca */ /* 0x000fe200004e0000 */
[----:B------:R-:W-:Y:S01]  /*20db0*/  UMOV UR20, UR28 ;  /* 0x0000001c00147c82 */ /* 0x000fe20008000000 */
[----:B------:R-:W-:Y:S01]  /*20dc0*/  R2UR.FILL UR32, R12 ;  /* 0x000000000c2072ca */ /* 0x000fe200004e0000 */
[----:B------:R-:W-:Y:S01]  /*20dd0*/  UMOV UR19, UR27 ;  /* 0x0000001b00137c82 */ /* 0x000fe20008000000 */
[----:B------:R-:W-:Y:S01]  /*20de0*/  R2UR.FILL UR25, R19 ;  /* 0x00000000131972ca */ /* 0x000fe200004e0000 */
[----:B---3--:R-:W-:Y:S01]  /*20df0*/  UIADD3 UR48, UPT, UPT, UR24, 0x9c00, URZ ;  /* 0x00009c0018307890 */ /* 0x008fe2000fffe0ff */
[----:B------:R-:W-:Y:S01]  /*20e00*/  R2UR.FILL UR50, R11 ;  /* 0x000000000b3272ca */ /* 0x000fe200004e0000 */
[----:B------:R-:W-:Y:S01]  /*20e10*/  UMOV UR49, 0x40 ;  /* 0x0000004000317882 */ /* 0x000fe20000000000 */
[----:B------:R-:W-:Y:S01]  /*20e20*/  UMOV UR51, UR27 ;  /* 0x0000001b00337c82 */ /* 0x000fe20008000000 */
[----:B------:R-:W-:Y:S01]  /*20e30*/  UMOV UR52, UR28 ;  /* 0x0000001c00347c82 */ /* 0x000fe20008000000 */
[----:B------:R-:W-:Y:S01]  /*20e40*/  UMOV UR53, UR29 ;  /* 0x0000001d00357c82 */ /* 0x000fe20008000000 */
[----:B------:R-:W-:Y:S01]  /*20e50*/  UMOV UR11, UR27 ;  /* 0x0000001b000b7c82 */ /* 0x000fe20008000000 */
[----:B------:R-:W-:Y:S01]  /*20e60*/  UMOV UR12, UR28 ;  /* 0x0000001c000c7c82 */ /* 0x000fe20008000000 */
[----:B------:R-:W-:-:S02]  /*20e70*/  R2UR.FILL UR26, R20 ;  /* 0x00000000141a72ca */ /* 0x000fc400004e0000 */
[----:B------:R2:W-:Y:S01]  /*20e80*/  UTMASTG.5D [UR32], [UR4] ;  /* 0x00000020040073b5 */ /* 0x0005e20008020000 */
[----:B------:R3:W-:Y:S03]  /*20e90*/  UTMASTG.5D [UR16], [UR4] ;  /* 0x00000010040073b5 */ /* 0x0007e60008020000 */
[----:B------:R4:W-:Y:S01]  /*20ea0*/  UTMASTG.5D [UR48], [UR4] ;  /* 0x00000030040073b5 */ /* 0x0009e20008020000 */
[----:B-1----:R-:W-:Y:S01]  /*20eb0*/  UIADD3 UR40, UPT, UPT, UR24, 0xa400, URZ ;  /* 0x0000a40018287890 */ /* 0x002fe2000fffe0ff */
[----:B------:R-:W-:Y:S01]  /*20ec0*/  UMOV UR43, UR27 ;  /* 0x0000001b002b7c82 */ /* 0x000fe20008000000 */
[----:B------:R-:W-:Y:S01]  /*20ed0*/  UMOV UR44, UR28 ;  /* 0x0000001c002c7c82 */ /* 0x000fe20008000000 */
[----:B------:R-:W-:Y:S01]  /*20ee0*/  UMOV UR45, UR29 ;  /* 0x0000001d002d7c82 */ /* 0x000fe20008000000 */
[----:B------:R-:W-:-:S05]  /*20ef0*/  UMOV UR42, UR25 ;  /* 0x00000019002a7c82 */ /* 0x000fca0008000000 */
[----:B------:R1:W-:Y:S01]  /*20f00*/  UTMASTG.5D [UR40], [UR4] ;  /* 0x00000028040073b5 */ /* 0x0003e20008020000 */
[----:B--2---:R-:W-:Y:S01]  /*20f10*/  UIADD3 UR32, UPT, UPT, UR24, 0xac00, URZ ;  /* 0x0000ac0018207890 */ /* 0x004fe2000fffe0ff */
[----:B------:R-:W-:Y:S01]  /*20f20*/  UMOV UR33, 0x40 ;  /* 0x0000004000217882 */ /* 0x000fe20000000000 */
[----:B------:R-:W-:Y:S01]  /*20f30*/  UMOV UR35, UR27 ;  /* 0x0000001b00237c82 */ /* 0x000fe20008000000 */
[----:B------:R-:W-:Y:S01]  /*20f40*/  UMOV UR36, UR28 ;  /* 0x0000001c00247c82 */ /* 0x000fe20008000000 */
[----:B------:R-:W-:Y:S01]  /*20f50*/  UMOV UR37, UR29 ;  /* 0x0000001d00257c82 */ /* 0x000fe20008000000 */
[----:B------:R-:W-:Y:S01]  /*20f60*/  UMOV UR34, UR23 ;  /* 0x0000001700227c82 */ /* 0x000fe20008000000 */
[----:B---3--:R-:W-:-:S03]  /*20f70*/  UIADD3 UR16, UPT, UPT, UR24, 0xb400, URZ ;  /* 0x0000b40018107890 */ /* 0x008fc6000fffe0ff */
[----:B------:R2:W-:Y:S01]  /*20f80*/  UTMASTG.5D [UR32], [UR4] ;  /* 0x00000020040073b5 */ /* 0x0005e20008020000 */
[----:B------:R-:W-:Y:S01]  /*20f90*/  UMOV UR18, UR22 ;  /* 0x0000001600127c82 */ /* 0x000fe20008000000 */
[----:B----4-:R-:W-:-:S04]  /*20fa0*/  UIADD3 UR48, UPT, UPT, UR24, 0xbc00, URZ ;  /* 0x0000bc0018307890 */ /* 0x010fc8000fffe0ff */
[----:B------:R3:W-:Y:S01]  /*20fb0*/  UTMASTG.5D [UR16], [UR4] ;  /* 0x00000010040073b5 */ /* 0x0007e20008020000 */
[----:B------:R-:W-:-:S04]  /*20fc0*/  UMOV UR50, UR15 ;  /* 0x0000000f00327c82 */ /* 0x000fc80008000000 */
[----:B------:R-:W-:Y:S01]  /*20fd0*/  UTMASTG.5D [UR48], [UR4] ;  /* 0x00000030040073b5 */ /* 0x000fe20008020000 */
[----:B-1----:R-:W-:Y:S01]  /*20fe0*/  UIADD3 UR40, UPT, UPT, UR24, 0xc400, URZ ;  /* 0x0000c40018287890 */ /* 0x002fe2000fffe0ff */
[----:B------:R-:W-:Y:S01]  /*20ff0*/  UMOV UR42, UR10 ;  /* 0x0000000a002a7c82 */ /* 0x000fe20008000000 */
[----:B------:R-:W-:-:S07]  /*21000*/  UMOV UR10, UR14 ;  /* 0x0000000e000a7c82 */ /* 0x000fce0008000000 */
[----:B------:R1:W-:Y:S01]  /*21010*/  UTMASTG.5D [UR40], [UR4] ;  /* 0x00000028040073b5 */ /* 0x0003e20008020000 */
[----:B--2---:R-:W-:Y:S01]  /*21020*/  UIADD3 UR32, UPT, UPT, UR24, 0xcc00, URZ ;  /* 0x0000cc0018207890 */ /* 0x004fe2000fffe0ff */
[----:B------:R-:W-:Y:S01]  /*21030*/  UMOV UR34, UR8 ;  /* 0x0000000800227c82 */ /* 0x000fe20008000000 */
[----:B------:R-:W-:Y:S02]  /*21040*/  UIADD3 UR8, UPT, UPT, UR24, 0xdc00, URZ ;  /* 0x0000dc0018087890 */ /* 0x000fe4000fffe0ff */
[----:B---3--:R-:W-:-:S05]  /*21050*/  UIADD3 UR16, UPT, UPT, UR24, 0xd400, URZ ;  /* 0x0000d40018107890 */ /* 0x008fca000fffe0ff */
[----:B------:R2:W-:Y:S01]  /*21060*/  UTMASTG.5D [UR32], [UR4] ;  /* 0x00000020040073b5 */ /* 0x0005e20008020000 */
[----:B------:R-:W-:Y:S01]  /*21070*/  UMOV UR18, UR13 ;  /* 0x0000000d00127c82 */ /* 0x000fe20008000000 */
[----:B------:R-:W-:Y:S02]  /*21080*/  UMOV UR13, UR29 ;  /* 0x0000001d000d7c82 */ /* 0x000fe40008000000 */
[----:B------:R3:W-:Y:S01]  /*21090*/  UTMASTG.5D [UR16], [UR4] ;  /* 0x00000010040073b5 */ /* 0x0007e20008020000 */
[----:B------:R4:W-:Y:S01]  /*210a0*/  UTMASTG.5D [UR8], [UR4] ;  /* 0x00000008040073b5 */ /* 0x0009e20008020000 */
[----:B-1----:R-:W-:Y:S01]  /*210b0*/  UIADD3 UR40, UPT, UPT, UR24, 0xe400, URZ ;  /* 0x0000e40018287890 */ /* 0x002fe2000fffe0ff */
[----:B------:R-:W-:-:S08]  /*210c0*/  UMOV UR42, UR7 ;  /* 0x00000007002a7c82 */ /* 0x000fd00008000000 */
[----:B------:R1:W-:Y:S01]  /*210d0*/  UTMASTG.5D [UR40], [UR4] ;  /* 0x00000028040073b5 */ /* 0x0003e20008020000 */
[----:B--2---:R-:W-:Y:S01]  /*210e0*/  UIADD3 UR32, UPT, UPT, UR24, 0xec00, URZ ;  /* 0x0000ec0018207890 */ /* 0x004fe2000fffe0ff */
[----:B------:R-:W-:Y:S01]  /*210f0*/  UMOV UR34, UR74 ;  /* 0x0000004a00227c82 */ /* 0x000fe20008000000 */
[----:B---3--:R-:W-:-:S07]  /*21100*/  UIADD3 UR16, UPT, UPT, UR24, 0xf400, URZ ;  /* 0x0000f40018107890 */ /* 0x008fce000fffe0ff */
[----:B------:R1:W-:Y:S01]  /*21110*/  UTMASTG.5D [UR32], [UR4] ;  /* 0x00000020040073b5 */ /* 0x0003e20008020000 */
[----:B------:R-:W-:Y:S01]  /*21120*/  UMOV UR18, UR66 ;  /* 0x0000004200127c82 */ /* 0x000fe20008000000 */
[----:B----4-:R-:W-:Y:S01]  /*21130*/  UIADD3 UR8, UPT, UPT, UR24, 0xfc00, URZ ;  /* 0x0000fc0018087890 */ /* 0x010fe2000fffe0ff */
[----:B------:R1:W-:Y:S01]  /*21140*/  UTMASTG.5D [UR16], [UR4] ;  /* 0x00000010040073b5 */ /* 0x0003e20008020000 */
[----:B------:R-:W-:-:S07]  /*21150*/  UMOV UR10, UR58 ;  /* 0x0000003a000a7c82 */ /* 0x000fce0008000000 */
[----:B------:R1:W-:Y:S02]  /*21160*/  UTMASTG.5D [UR8], [UR4] ;  /* 0x00000008040073b5 */ /* 0x0003e40008020000 */
[----:B-1----:R-:W-:Y:S01]  /*21170*/  NOP ;  /* 0x0000000000007918 */ /* 0x002fe20000000000 */
.L_x_389:
[----:B------:R-:W-:Y:S05]  /*21180*/  BSYNC.RECONVERGENT B0 ;  /* 0x0000000000007941 */ /* 0x000fea0003800200 */
.L_x_388:
[----:B------:R0:W-:Y:S01]  /*21190*/  UTMACMDFLUSH ;  /* 0x00000000000079b7 */ /* 0x0001e20000000000 */
[----:B------:R-:W-:-:S04]  /*211a0*/  DEPBAR.LE SB0, 0x1 ;  /* 0x000080400000791a */ /* 0x000fc80000000000 */
[----:B------:R-:W-:Y:S05]  /*211b0*/  BRA.U UP6, `(.L_x_390) ;  /* 0x0000000106047547 */ /* 0x000fea000b800000 */
[----:B------:R-:W-:Y:S05]  /*211c0*/  BPT.TRAP 0x1 ;  /* 0x000000040000795c */ /* 0x000fea0000300000 */
.L_x_390:
[----:B------:R-:W-:-:S04]  /*211d0*/  UIADD3 UR4, UPT, UPT, UR24, 0x280c0, URZ ;  /* 0x000280c018047890 */ /* 0x000fc8000fffe0ff */
[----:B------:R-:W-:-:S09]  /*211e0*/  UPRMT UR4, UR6, 0x654, UR4 ;  /* 0x0000065406047896 */ /* 0x000fd20008000004 */
[----:B------:R-:W-:Y:S01]  /*211f0*/  SYNCS.ARRIVE.TRANS64.RED.A1T0 RZ, [UR4], RZ ;  /* 0x000000ffffff79a7 */ /* 0x000fe20008100404 */
[----:B------:R-:W-:-:S04]  /*21200*/  DEPBAR.LE SB0, 0x0 ;  /* 0x000080000000791a */ /* 0x000fc80000000000 */
[----:B------:R-:W-:Y:S05]  /*21210*/  BRA.U UP6, `(.L_x_391) ;  /* 0x0000000106047547 */ /* 0x000fea000b800000 */
[----:B------:R-:W-:Y:S05]  /*21220*/  BPT.TRAP 0x1 ;  /* 0x000000040000795c */ /* 0x000fea0000300000 */
.L_x_391:
[----:B------:R-:W-:Y:S01]  /*21230*/  UIADD3 UR4, UPT, UPT, UR24, 0x280c8, URZ ;  /* 0x000280c818047890 */ /* 0x000fe2000fffe0ff */
[----:B------:R-:W-:Y:S02]  /*21240*/  IMAD.MOV.U32 R2, RZ, RZ, 0xffff ;  /* 0x0000ffffff027424 */ /* 0x000fe400078e00ff */
[----:B-1----:R-:W-:Y:S01]  /*21250*/  IMAD.MOV.U32 R0, RZ, RZ, 0x1 ;  /* 0x00000001ff007424 */ /* 0x002fe200078e00ff */
[----:B------:R-:W-:-:S09]  /*21260*/  UPRMT UR4, UR6, 0x654, UR4 ;  /* 0x0000065406047896 */ /* 0x000fd20008000004 */
[----:B------:R-:W-:Y:S01]  /*21270*/  SYNCS.ARRIVE.TRANS64.RED.A1T0 RZ, [UR4], RZ ;  /* 0x000000ffffff79a7 */ /* 0x000fe20008100404 */
[----:B------:R-:W1:Y:S01]  /*21280*/  LDS R3, [UR24+0x280e0] ;  /* 0x0280e018ff037984 */ /* 0x000e620008000800 */
[----:B------:R-:W-:Y:S02]  /*21290*/  UMOV UR4, 0x40 ;  /* 0x0000004000047882 */ /* 0x000fe40000000000 */
[----:B------:R-:W-:Y:S01]  /*212a0*/  ULEA UR5, UR6, UR4, 0x18 ;  /* 0x0000000406057291 */ /* 0x000fe2000f8ec0ff */
[----:B------:R-:W-:-:S08]  /*212b0*/  NOP ;  /* 0x0000000000007918 */ /* 0x000fd00000000000 */
[----:B------:R-:W2:Y:S01]  /*212c0*/  LDS R5, [UR5+0x14] ;  /* 0x00001405ff057984 */ /* 0x000ea20008000800 */
[----:B-1----:R-:W-:-:S04]  /*212d0*/  LOP3.LUT R3, R3, 0xffff, RZ, 0xc0, !PT ;  /* 0x0000ffff03037812 */ /* 0x002fc800078ec0ff */
[----:B------:R-:W-:-:S04]  /*212e0*/  SHF.R.U32.HI R3, RZ, 0x5, R3 ;  /* 0x00000005ff037819 */ /* 0x000fc80000011603 */
[-C--:B------:R-:W-:Y:S02]  /*212f0*/  SHF.L.U32 R2, R2, R3.reuse, RZ ;  /* 0x0000000302027219 */ /* 0x080fe400000006ff */
[----:B------:R-:W-:Y:S02]  /*21300*/  SHF.L.U32 R0, R0, R3, RZ ;  /* 0x0000000300007219 */ /* 0x000fe400000006ff */
[----:B--2---:R-:W-:-:S04]  /*21310*/  LOP3.LUT R5, R5, R2, RZ, 0xc0, !PT ;  /* 0x0000000205057212 */ /* 0x004fc800078ec0ff */
[----:B------:R-:W-:-:S13]  /*21320*/  ISETP.NE.AND P0, PT, R5, R2, PT ;  /* 0x000000020500720c */ /* 0x000fda0003f05270 */
[----:B------:R-:W-:Y:S05]  /*21330*/  @P0 BRA `(.L_x_392) ;  /* 0x00000000005c0947 */ /* 0x000fea0003800000 */
[----:B------:R-:W1:Y:S02]  /*21340*/  LDS R3, [UR5+0x18] ;  /* 0x00001805ff037984 */ /* 0x000e640008000800 */
[----:B-1----:R-:W-:-:S04]  /*21350*/  LOP3.LUT R3, R3, R0, RZ, 0xc0, !PT ;  /* 0x0000000003037212 */ /* 0x002fc800078ec0ff */
[----:B------:R-:W-:-:S13]  /*21360*/  ISETP.NE.AND P0, PT, R3, R0, PT ;  /* 0x000000000300720c */ /* 0x000fda0003f05270 */
[----:B------:R-:W-:Y:S05]  /*21370*/  @P0 BRA `(.L_x_393) ;  /* 0x0000000000400947 */ /* 0x000fea0003800000 */
[----:B------:R-:W-:Y:S01]  /*21380*/  R2UR UR4, R2 ;  /* 0x00000000020472ca */ /* 0x000fe200000e0000 */
[----:B------:R-:W1:Y:S01]  /*21390*/  S2R R3, SR_LANEID ;  /* 0x0000000000037919 */ /* 0x000e620000000000 */
[----:B------:R-:W-:-:S04]  /*213a0*/  LOP3.LUT R4, RZ, R0, RZ, 0x33, !PT ;  /* 0x00000000ff047212 */ /* 0x000fc800078e33ff */
[----:B------:R-:W2:Y:S07]  /*213b0*/  REDUX UR7, R4 ;  /* 0x00000000040773c4 */ /* 0x000eae0000000000 */
[----:B------:R-:W-:-:S03]  /*213c0*/  ULOP3.LUT UR6, URZ, UR4, URZ, 0x33, !UPT ;  /* 0x00000004ff067292 */ /* 0x000fc6000f8e33ff */
[----:B------:R-:W-:Y:S02]  /*213d0*/  VOTEU.ANY UR4, UPT, PT ;  /* 0x0000000000047886 */ /* 0x000fe400038e0100 */
[----:B------:R-:W-:Y:S01]  /*213e0*/  UFLO.U32 UR4, UR4 ;  /* 0x00000004000472bd */ /* 0x000fe200080e0000 */
[----:B------:R-:W-:-:S04]  /*213f0*/  IMAD.U32 R2, RZ, RZ, UR6 ;  /* 0x00000006ff027e24 */ /* 0x000fc8000f8e00ff */
[----:B------:R-:W3:Y:S02]  /*21400*/  REDUX UR8, R2 ;  /* 0x00000000020873c4 */ /* 0x000ee40000000000 */
[----:B------:R4:W-:Y:S01]  /*21410*/  UTCATOMSWS.AND URZ, UR6 ;  /* 0x0000000600ff79e3 */ /* 0x0009e20008000000 */
[----:B--2---:R-:W-:Y:S01]  /*21420*/  IMAD.U32 R0, RZ, RZ, UR7 ;  /* 0x00000007ff007e24 */ /* 0x004fe2000f8e00ff */
[----:B-1----:R-:W-:Y:S01]  /*21430*/  ISETP.EQ.U32.AND P0, PT, R3, UR4, PT ;  /* 0x0000000403007c0c */ /* 0x002fe2000bf02070 */
[----:B---3--:R-:W-:-:S12]  /*21440*/  IMAD.U32 R3, RZ, RZ, UR8 ;  /* 0x00000008ff037e24 */ /* 0x008fd8000f8e00ff */
[----:B------:R4:W-:Y:S04]  /*21450*/  @P0 ATOMS.AND RZ, [UR5+0x14], R3 ;  /* 0x00001403ffff098c */ /* 0x0009e8000a800005 */
[----:B------:R4:W-:Y:S01]  /*21460*/  @P0 ATOMS.AND RZ, [UR5+0x18], R0 ;  /* 0x00001800ffff098c */ /* 0x0009e2000a800005 */
[----:B------:R-:W-:Y:S05]  /*21470*/  BRA `(.L_x_394) ;  /* 0x0000000000147947 */ /* 0x000fea0003800000 */
.L_x_393:
[----:B------:R-:W-:Y:S02]  /*21480*/  MOV R2, 0x214a0 ;  /* 0x000214a000027802 */ /* 0x000fe40000000f00 */
[----:B------:R-:W-:Y:S05]  /*21490*/  CALL.REL.NOINC `($__internal_0_$__cuda_sm10x_tcgen05_guardrail_trap_col_being_dealloced_not_returned_by_alloc) ;  /* 0x0000001400347944 */ /* 0x000fea0003c00000 */
[----:B------:R-:W-:Y:S05]  /*214a0*/  BRA `(.L_x_394) ;  /* 0x0000000000087947 */ /* 0x000fea0003800000 */
.L_x_392:
[----:B------:R-:W-:Y:S02]  /*214b0*/  MOV R2, 0x214d0 ;  /* 0x000214d000027802 */ /* 0x000fe40000000f00 */
[----:B------:R-:W-:Y:S05]  /*214c0*/  CALL.REL.NOINC `($__internal_2_$__cuda_sm10x_tcgen05_guardrail_trap_unallocated_columns_being_dealloced) ;  /* 0x0000001400407944 */ /* 0x000fea0003c00000 */
.L_x_394:
[----:B------:R-:W-:Y:S01]  /*214d0*/  NOP ;  /* 0x0000000000007918 */ /* 0x000fe20000000000 */
[----:B----4-:R-:W-:Y:S05]  /*214e0*/  EXIT ;  /* 0x000000000000794d */ /* 0x010fea0003800000 */
.L_x_35:
[----:B-1----:R-:W-:-:S07]  /*214f0*/  MOV R3, UR20 ;  /* 0x0000001400037c02 */ /* 0x002fce0008000f00 */
.L_x_395:
[----:B-1----:R1:W2:Y:S02]  /*21500*/  SYNCS.PHASECHK.TRANS64.TRYWAIT P0, [R3+URZ+0x28000], R6 ;  /* 0x02800006030075a7 */ /* 0x0022a400080011ff */
[----:B--2---:R-:W-:Y:S05]  /*21510*/  @!P0 NANOSLEEP.SYNCS 0x989680 ;  /* 0x009896800000895d */ /* 0x004fea0003900000 */
[----:B------:R-:W2:Y:S02]  /*21520*/  @!P0 SYNCS.PHASECHK.TRANS64 P0, [R3+URZ+0x28000], R6 ;  /* 0x02800006030085a7 */ /* 0x000ea400080010ff */
[----:B--2---:R-:W-:Y:S05]  /*21530*/  @!P0 BRA `(.L_x_395) ;  /* 0xfffffffc00f08947 */ /* 0x004fea000383ffff */
[----:B------:R-:W-:Y:S05]  /*21540*/  BRA `(.L_x_396) ;  /* 0xfffffe0400807947 */ /* 0x000fea000383ffff */
.L_x_37:
[----:B-1----:R-:W-:-:S07]  /*21550*/  MOV R3, UR20 ;  /* 0x0000001400037c02 */ /* 0x002fce0008000f00 */
.L_x_397:
[----:B-1----:R1:W2:Y:S02]  /*21560*/  SYNCS.PHASECHK.TRANS64.TRYWAIT P0, [R3+URZ+0x28020], R6 ;  /* 0x02802006030075a7 */ /* 0x0022a400080011ff */
[----:B--2---:R-:W-:Y:S05]  /*21570*/  @!P0 NANOSLEEP.SYNCS 0x989680 ;  /* 0x009896800000895d */ /* 0x004fea0003900000 */
[----:B------:R-:W2:Y:S02]  /*21580*/  @!P0 SYNCS.PHASECHK.TRANS64 P0, [R3+URZ+0x28020], R6 ;  /* 0x02802006030085a7 */ /* 0x000ea400080010ff */
[----:B--2---:R-:W-:Y:S05]  /*21590*/  @!P0 BRA `(.L_x_397) ;  /* 0xfffffffc00f08947 */ /* 0x004fea000383ffff */
[----:B------:R-:W-:Y:S05]  /*215a0*/  BRA `(.L_x_398) ;  /* 0xfffffe04007c7947 */ /* 0x000fea000383ffff */
.L_x_39:
[----:B------:R-:W-:-:S07]  /*215b0*/  MOV R4, UR20 ;  /* 0x0000001400047c02 */ /* 0x000fce0008000f00 */
.L_x_399:
[----:B-1----:R1:W2:Y:S02]  /*215c0*/  SYNCS.PHASECHK.TRANS64.TRYWAIT P0, [R4+URZ+0x28058], R5 ;  /* 0x02805805040075a7 */ /* 0x0022a400080011ff */
[----:B--2---:R-:W-:Y:S05]  /*215d0*/  @!P0 NANOSLEEP.SYNCS 0x989680 ;  /* 0x009896800000895d */ /* 0x004fea0003900000 */
[----:B------:R-:W2:Y:S02]  /*215e0*/  @!P0 SYNCS.PHASECHK.TRANS64 P0, [R4+URZ+0x28058], R5 ;  /* 0x02805805040085a7 */ /* 0x000ea400080010ff */
[----:B--2---:R-:W-:Y:S05]  /*215f0*/  @!P0 BRA `(.L_x_399) ;  /* 0xfffffffc00f08947 */ /* 0x004fea000383ffff */
[----:B------:R-:W-:Y:S05]  /*21600*/  BRA `(.L_x_400) ;  /* 0xfffffe0400887947 */ /* 0x000fea000383ffff */
.L_x_43:
[----:B------:R-:W-:-:S07]  /*21610*/  MOV R3, UR20 ;  /* 0x0000001400037c02 */ /* 0x000fce0008000f00 */
.L_x_401:
[----:B--2---:R2:W3:Y:S02]  /*21620*/  SYNCS.PHASECHK.TRANS64.TRYWAIT P0, [R3+URZ+0x28008], R6 ;  /* 0x02800806030075a7 */ /* 0x0044e400080011ff */
[----:B---3--:R-:W-:Y:S05]  /*21630*/  @!P0 NANOSLEEP.SYNCS 0x989680 ;  /* 0x009896800000895d */ /* 0x008fea0003900000 */
[----:B------:R-:W3:Y:S02]  /*21640*/  @!P0 SYNCS.PHASECHK.TRANS64 P0, [R3+URZ+0x28008], R6 ;  /* 0x02800806030085a7 */ /* 0x000ee400080010ff */
[----:B---3--:R-:W-:Y:S05]  /*21650*/  @!P0 BRA `(.L_x_401) ;  /* 0xfffffffc00f08947 */ /* 0x008fea000383ffff */
[----:B------:R-:W-:Y:S05]  /*21660*/  BRA `(.L_x_402) ;  /* 0xfffffe0800a07947 */ /* 0x000fea000383ffff */
.L_x_45:
[----:B-1----:R-:W-:-:S07]  /*21670*/  MOV R4, UR20 ;  /* 0x0000001400047c02 */ /* 0x002fce0008000f00 */
.L_x_403:
[----:B-1----:R1:W2:Y:S02]  /*21680*/  SYNCS.PHASECHK.TRANS64.TRYWAIT P0, [R4+URZ+0x28068], R5 ;  /* 0x02806805040075a7 */ /* 0x0022a400080011ff */
[----:B--2---:R-:W-:Y:S05]  /*21690*/  @!P0 NANOSLEEP.SYNCS 0x989680 ;  /* 0x009896800000895d */ /* 0x004fea0003900000 */
[----:B------:R-:W2:Y:S02]  /*216a0*/  @!P0 SYNCS.PHASECHK.TRANS64 P0, [R4+URZ+0x28068], R5 ;  /* 0x02806805040085a7 */ /* 0x000ea400080010ff */
[----:B--2---:R-:W-:Y:S05]  /*216b0*/  @!P0 BRA `(.L_x_403) ;  /* 0xfffffffc00f08947 */ /* 0x004fea000383ffff */
[----:B------:R-:W-:Y:S05]  /*216c0*/  BRA `(.L_x_404) ;  /* 0xfffffe0800a87947 */ /* 0x000fea000383ffff */
.L_x_49:
[----:B------:R-:W-:-:S07]  /*216d0*/  MOV R3, UR20 ;  /* 0x0000001400037c02 */ /* 0x000fce0008000f00 */
.L_x_405:
[----:B---3--:R3:W4:Y:S02]  /*216e0*/  SYNCS.PHASECHK.TRANS64.TRYWAIT P0, [R3+URZ+0x28028], R6 ;  /* 0x02802806030075a7 */ /* 0x00872400080011ff */
[----:B----4-:R-:W-:Y:S05]  /*216f0*/  @!P0 NANOSLEEP.SYNCS 0x989680 ;  /* 0x009896800000895d */ /* 0x010fea0003900000 */
[----:B------:R-:W4:Y:S02]  /*21700*/  @!P0 SYNCS.PHASECHK.TRANS64 P0, [R3+URZ+0x28028], R6 ;  /* 0x02802806030085a7 */ /* 0x000f2400080010ff */
[----:B----4-:R-:W-:Y:S05]  /*21710*/  @!P0 BRA `(.L_x_405) ;  /* 0xfffffffc00f08947 */ /* 0x010fea000383ffff */
[----:B------:R-:W-:Y:S05]  /*21720*/  BRA `(.L_x_406) ;  /* 0xfffffe0c00b87947 */ /* 0x000fea000383ffff */
.L_x_51:
[----:B------:R-:W-:-:S07]  /*21730*/  MOV R0, UR20 ;  /* 0x0000001400007c02 */ /* 0x000fce0008000f00 */
.L_x_407:
[----:B----4-:R4:W1:Y:S02]  /*21740*/  SYNCS.PHASECHK.TRANS64.TRYWAIT P0, [R0+URZ+0x280a0], R5 ;  /* 0x0280a005000075a7 */ /* 0x01086400080011ff */
[----:B-1----:R-:W-:Y:S05]  /*21750*/  @!P0 NANOSLEEP.SYNCS 0x989680 ;  /* 0x009896800000895d */ /* 0x002fea0003900000 */
[----:B------:R-:W1:Y:S02]  /*21760*/  @!P0 SYNCS.PHASECHK.TRANS64 P0, [R0+URZ+0x280a0], R5 ;  /* 0x0280a005000085a7 */ /* 0x000e6400080010ff */
[----:B-1----:R-:W-:Y:S05]  /*21770*/  @!P0 BRA `(.L_x_407) ;  /* 0xfffffffc00f08947 */ /* 0x002fea000383ffff */
[----:B------:R-:W-:Y:S05]  /*21780*/  BRA `(.L_x_408) ;  /* 0xfffffe0c00b07947 */ /* 0x000fea000383ffff */
.L_x_53:
[----:B---3--:R-:W-:-:S07]  /*21790*/  MOV R3, UR20 ;  /* 0x0000001400037c02 */ /* 0x008fce0008000f00 */
.L_x_409:
[----:B---3--:R3:W4:Y:S02]  /*217a0*/  SYNCS.PHASECHK.TRANS64.TRYWAIT P0, [R3+URZ+0x28058], R6 ;  /* 0x02805806030075a7 */ /* 0x00872400080011ff */
[----:B----4-:R-:W-:Y:S05]  /*217b0*/  @!P0 NANOSLEEP.SYNCS 0x989680 ;  /* 0x009896800000895d */ /* 0x010fea0003900000 */
[----:B------:R-:W4:Y:S02]  /*217c0*/  @!P0 SYNCS.PHASECHK.TRANS64 P0, [R3+URZ+0x28058], R6 ;  /* 0x02805806030085a7 */ /* 0x000f2400080010ff */
[----:B----4-:R-:W-:Y:S05]  /*217d0*/  @!P0 BRA `(.L_x_409) ;  /* 0xfffffffc00f08947 */ /* 0x010fea000383ffff */
[----:B------:R-:W-:Y:S05]  /*217e0*/  BRA `(.L_x_410) ;  /* 0xfffffe0c00b07947 */ /* 0x000fea000383ffff */
.L_x_57:
[----:B------:R-:W-:Y:S07]  /*217f0*/  MOV R3, UR5 ;  /* 0x0000000500037c02 */ /* 0x000fee0008000f00 */
.L_x_411:
[----:B-1----:R1:W2:Y:S02]  /*21800*/  SYNCS.PHASECHK.TRANS64.TRYWAIT P0, [R3+URZ+0x28020], R4 ;  /* 0x02802004030075a7 */ /* 0x0022a400080011ff */
[----:B--2---:R-:W-:Y:S05]  /*21810*/  @!P0 NANOSLEEP.SYNCS 0x989680 ;  /* 0x009896800000895d */ /* 0x004fea0003900000 */
[----:B------:R-:W2:Y:S02]  /*21820*/  @!P0 SYNCS.PHASECHK.TRANS64 P0, [R3+URZ+0x28020], R4 ;  /* 0x02802004030085a7 */ /* 0x000ea400080010ff */
[----:B--2---:R-:W-:Y:S05]  /*21830*/  @!P0 BRA `(.L_x_411) ;  /* 0xfffffffc00f08947 */ /* 0x004fea000383ffff */
[----:B------:R-:W-:Y:S05]  /*21840*/  BRA `(.L_x_412) ;  /* 0xfffffe14002c7947 */ /* 0x000fea000383ffff */
.L_x_60:
[----:B------:R-:W-:Y:S07]  /*21850*/  MOV R0, UR24 ;  /* 0x0000001800007c02 */ /* 0x000fee0008000f00 */
.L_x_413:
[----:B--2---:R2:W3:Y:S02]  /*21860*/  SYNCS.PHASECHK.TRANS64.TRYWAIT P0, [R0+URZ+0x280a8], R3 ;  /* 0x0280a803000075a7 */ /* 0x0044e400080011ff */
[----:B---3--:R-:W-:Y:S05]  /*21870*/  @!P0 NANOSLEEP.SYNCS 0x989680 ;  /* 0x009896800000895d */ /* 0x008fea0003900000 */
[----:B------:R-:W3:Y:S02]  /*21880*/  @!P0 SYNCS.PHASECHK.TRANS64 P0, [R0+URZ+0x280a8], R3 ;  /* 0x0280a803000085a7 */ /* 0x000ee400080010ff */
[----:B---3--:R-:W-:Y:S05]  /*21890*/  @!P0 BRA `(.L_x_413) ;  /* 0xfffffffc00f08947 */ /* 0x008fea000383ffff */
[----:B------:R-:W-:Y:S05]  /*218a0*/  BRA `(.L_x_414) ;  /* 0xfffffe1800647947 */ /* 0x000fea000383ffff */
.L_x_62:
[----:B------:R-:W-:Y:S07]  /*218b0*/  MOV R0, UR24 ;  /* 0x0000001800007c02 */ /* 0x000fee0008000f00 */
.L_x_415:
[----:B--2---:R2:W3:Y:S02]  /*218c0*/  SYNCS.PHASECHK.TRANS64.TRYWAIT P0, [R0+URZ+0x28068], R9 ;  /* 0x02806809000075a7 */ /* 0x0044e400080011ff */
[----:B---3--:R-:W-:Y:S05]  /*218d0*/  @!P0 NANOSLEEP.SYNCS 0x989680 ;  /* 0x009896800000895d */ /* 0x008fea0003900000 */
[----:B------:R-:W3:Y:S02]  /*218e0*/  @!P0 SYNCS.PHASECHK.TRANS64 P0, [R0+URZ+0x28068], R9 ;  /* 0x02806809000085a7 */ /* 0x000ee400080010ff */
[----:B---3--:R-:W-:Y:S05]  /*218f0*/  @!P0 BRA `(.L_x_415) ;  /* 0xfffffffc00f08947 */ /* 0x008fea000383ffff */
[----:B------:R-:W-:Y:S05]  /*21900*/  BRA `(.L_x_416) ;  /* 0xfffffe1800687947 */ /* 0x000fea000383ffff */
.L_x_68:
[----:B------:R-:W-:Y:S07]  /*21910*/  MOV R0, UR4 ;  /* 0x0000000400007c02 */ /* 0x000fee0008000f00 */
.L_x_417:
[----:B--2---:R2:W3:Y:S02]  /*21920*/  SYNCS.PHASECHK.TRANS64.TRYWAIT P0, [R0+URZ+0x28020], R3 ;  /* 0x02802003000075a7 */ /* 0x0044e400080011ff */
[----:B---3--:R-:W-:Y:S05]  /*21930*/  @!P0 NANOSLEEP.SYNCS 0x989680 ;  /* 0x009896800000895d */ /* 0x008fea0003900000 */
[----:B------:R-:W3:Y:S02]  /*21940*/  @!P0 SYNCS.PHASECHK.TRANS64 P0, [R0+URZ+0x28020], R3 ;  /* 0x02802003000085a7 */ /* 0x000ee400080010ff */
[----:B---3--:R-:W-:Y:S05]  /*21950*/  @!P0 BRA `(.L_x_417) ;  /* 0xfffffffc00f08947 */ /* 0x008fea000383ffff */
[----:B------:R-:W-:Y:S05]  /*21960*/  BRA `(.L_x_418) ;  /* 0xfffffe2000f47947 */ /* 0x000fea000383ffff */
.L_x_70:
[----:B------:R-:W-:Y:S07]  /*21970*/  MOV R0, UR24 ;  /* 0x0000001800007c02 */ /* 0x000fee0008000f00 */
.L_x_419:
[----:B--2---:R2:W3:Y:S02]  /*21980*/  SYNCS.PHASECHK.TRANS64.TRYWAIT P0, [R0+URZ+0x280a0], R3 ;  /* 0x0280a003000075a7 */ /* 0x0044e400080011ff */
[----:B---3--:R-:W-:Y:S05]  /*21990*/  @!P0 NANOSLEEP.SYNCS 0x989680 ;  /* 0x009896800000895d */ /* 0x008fea0003900000 */
[----:B------:R-:W3:Y:S02]  /*219a0*/  @!P0 SYNCS.PHASECHK.TRANS64 P0, [R0+URZ+0x280a0], R3 ;  /* 0x0280a003000085a7 */ /* 0x000ee400080010ff */
[----:B---3--:R-:W-:Y:S05]  /*219b0*/  @!P0 BRA `(.L_x_419) ;  /* 0xfffffffc00f08947 */ /* 0x008fea000383ffff */
[----:B------:R-:W-:Y:S05]  /*219c0*/  BRA `(.L_x_420) ;  /* 0xfffffe2000f07947 */ /* 0x000fea000383ffff */
.L_x_72:
[----:B------:R-:W-:Y:S07]  /*219d0*/  MOV R3, UR24 ;  /* 0x0000001800037c02 */ /* 0x000fee0008000f00 */
.L_x_421:
[----:B--2---:R2:W3:Y:S02]  /*219e0*/  SYNCS.PHASECHK.TRANS64.TRYWAIT P0, [R3+URZ+0x28058], R4 ;  /* 0x02805804030075a7 */ /* 0x0044e400080011ff */
[----:B---3--:R-:W-:Y:S05]  /*219f0*/  @!P0 NANOSLEEP.SYNCS 0x989680 ;  /* 0x009896800000895d */ /* 0x008fea0003900000 */
[----:B------:R-:W3:Y:S02]  /*21a00*/  @!P0 SYNCS.PHASECHK.TRANS64 P0, [R3+URZ+0x28058], R4 ;  /* 0x02805804030085a7 */ /* 0x000ee400080010ff */
[----:B---3--:R-:W-:Y:S05]  /*21a10*/  @!P0 BRA `(.L_x_421) ;  /* 0xfffffffc00f08947 */ /* 0x008fea000383ffff */
[----:B------:R-:W-:Y:S05]  /*21a20*/  BRA `(.L_x_422) ;  /* 0xfffffe2000f47947 */ /* 0x000fea000383ffff */
.L_x_80:
[----:B------:R-:W-:-:S07]  /*21a30*/  MOV R0, UR21 ;  /* 0x0000001500007c02 */ /* 0x000fce0008000f00 */
.L_x_423:
[----:B-1----:R1:W2:Y:S02]  /*21a40*/  SYNCS.PHASECHK.TRANS64.TRYWAIT P0, [R0+URZ+0x280a8], R3 ;  /* 0x0280a803000075a7 */ /* 0x0022a400080011ff */
[----:B--2---:R-:W-:Y:S05]  /*21a50*/  @!P0 NANOSLEEP.SYNCS 0x989680 ;  /* 0x009896800000895d */ /* 0x004fea0003900000 */
[----:B------:R-:W2:Y:S02]  /*21a60*/  @!P0 SYNCS.PHASECHK.TRANS64 P0, [R0+URZ+0x280a8], R3 ;  /* 0x0280a803000085a7 */ /* 0x000ea400080010ff */
[----:B--2---:R-:W-:Y:S05]  /*21a70*/  @!P0 BRA `(.L_x_423) ;  /* 0xfffffffc00f08947 */ /* 0x004fea000383ffff */
[----:B------:R-:W-:Y:S05]  /*21a80*/  BRA `(.L_x_424) ;  /* 0xfffffe28008c7947 */ /* 0x000fea000383ffff */
.L_x_82:
[----:B------:R-:W-:-:S07]  /*21a90*/  MOV R0, UR21 ;  /* 0x0000001500007c02 */ /* 0x000fce0008000f00 */
.L_x_425:
[----:B-1----:R1:W2:Y:S02]  /*21aa0*/  SYNCS.PHASECHK.TRANS64.TRYWAIT P0, [R0+URZ+0x28068], R7 ;  /* 0x02806807000075a7 */ /* 0x0022a400080011ff */
[----:B--2---:R-:W-:Y:S05]  /*21ab0*/  @!P0 NANOSLEEP.SYNCS 0x989680 ;  /* 0x009896800000895d */ /* 0x004fea0003900000 */
[----:B------:R-:W2:Y:S02]  /*21ac0*/  @!P0 SYNCS.PHASECHK.TRANS64 P0, [R0+URZ+0x28068], R7 ;  /* 0x02806807000085a7 */ /* 0x000ea400080010ff */
[----:B--2---:R-:W-:Y:S05]  /*21ad0*/  @!P0 BRA `(.L_x_425) ;  /* 0xfffffffc00f08947 */ /* 0x004fea000383ffff */
[----:B------:R-:W-:Y:S05]  /*21ae0*/  BRA `(.L_x_426) ;  /* 0xfffffe2800907947 */ /* 0x000fea000383ffff */
.L_x_89:
[----:B-1----:R1:W2:Y:S02]  /*21af0*/  SYNCS.PHASECHK.TRANS64.TRYWAIT P0, [R17+URZ+0x280c0], R2 ;  /* 0x0280c002110075a7 */ /* 0x0022a400080011ff */
[----:B--2---:R-:W-:Y:S05]  /*21b00*/  @!P0 NANOSLEEP.SYNCS 0x989680 ;  /* 0x009896800000895d */ /* 0x004fea0003900000 */
[----:B------:R-:W2:Y:S02]  /*21b10*/  @!P0 SYNCS.PHASECHK.TRANS64 P0, [R17+URZ+0x280c0], R2 ;  /* 0x0280c002110085a7 */ /* 0x000ea400080010ff */
[----:B--2---:R-:W-:Y:S05]  /*21b20*/  @!P0 BRA `(.L_x_89) ;  /* 0xfffffffc00f08947 */ /* 0x004fea000383ffff */
[----:B------:R-:W-:Y:S05]  /*21b30*/  BRA `(.L_x_427) ;  /* 0xfffffe3000307947 */ /* 0x000fea000383ffff */
.L_x_155:
[----:B--2---:R2:W3:Y:S02]  /*21b40*/  SYNCS.PHASECHK.TRANS64.TRYWAIT P0, [R17+URZ+0x280c8], R4 ;  /* 0x0280c804110075a7 */ /* 0x0044e400080011ff */
[----:B---3--:R-:W-:Y:S05]  /*21b50*/  @!P0 NANOSLEEP.SYNCS 0x989680 ;  /* 0x009896800000895d */ /* 0x008fea0003900000 */
[----:B------:R-:W3:Y:S02]  /*21b60*/  @!P0 SYNCS.PHASECHK.TRANS64 P0, [R17+URZ+0x280c8], R4 ;  /* 0x0280c804110085a7 */ /* 0x000ee400080010ff */
[----:B---3--:R-:W-:Y:S05]  /*21b70*/  @!P0 BRA `(.L_x_155) ;  /* 0xfffffffc00f08947 */ /* 0x008fea000383ffff */
[----:B------:R-:W-:Y:S05]  /*21b80*/  BRA `(.L_x_428) ;  /* 0xfffffe8000e07947 */ /* 0x000fea000383ffff */
.L_x_160:
[----:B-1----:R-:W-:-:S04]  /*21b90*/  MOV R0, UR36 ;  /* 0x0000002400007c02 */ /* 0x002fc80008000f00 */
[----:B------:R1:W2:Y:S03]  /*21ba0*/  SYNCS.PHASECHK.TRANS64.TRYWAIT P0, [R0+URZ+0x28070], R3 ;  /* 0x02807003000075a7 */ /* 0x0002a600080011ff */
[----:B--2---:R-:W-:Y:S05]  /*21bb0*/  @!P0 NANOSLEEP.SYNCS 0x989680 ;  /* 0x009896800000895d */ /* 0x004fea0003900000 */
[----:B------:R-:W2:Y:S02]  /*21bc0*/  @!P0 SYNCS.PHASECHK.TRANS64 P0, [R0+URZ+0x28070], R3 ;  /* 0x02807003000085a7 */ /* 0x000ea400080010ff */
[----:B--2---:R-:W-:Y:S05]  /*21bd0*/  @!P0 BRA `(.L_x_160) ;  /* 0xfffffffc00ec8947 */ /* 0x004fea000383ffff */
[----:B------:R-:W-:Y:S05]  /*21be0*/  BRA `(.L_x_429) ;  /* 0xfffffe8400bc7947 */ /* 0x000fea000383ffff */
.L_x_163:
[----:B-1----:R-:W-:-:S04]  /*21bf0*/  MOV R0, UR36 ;  /* 0x0000002400007c02 */ /* 0x002fc80008000f00 */
[----:B------:R1:W2:Y:S03]  /*21c00*/  SYNCS.PHASECHK.TRANS64.TRYWAIT P0, [R0+URZ+0x28080], R3 ;  /* 0x02808003000075a7 */ /* 0x0002a600080011ff */
[----:B--2---:R-:W-:Y:S05]  /*21c10*/  @!P0 NANOSLEEP.SYNCS 0x989680 ;  /* 0x009896800000895d */ /* 0x004fea0003900000 */
[----:B------:R-:W2:Y:S02]  /*21c20*/  @!P0 SYNCS.PHASECHK.TRANS64 P0, [R0+URZ+0x28080], R3 ;  /* 0x02808003000085a7 */ /* 0x000ea400080010ff */
[----:B--2---:R-:W-:Y:S05]  /*21c30*/  @!P0 BRA `(.L_x_163) ;  /* 0xfffffffc00ec8947 */ /* 0x004fea000383ffff */
[----:B------:R-:W-:Y:S05]  /*21c40*/  BRA `(.L_x_430) ;  /* 0xfffffe8400d47947 */ /* 0x000fea000383ffff */
.L_x_166:
[----:B-1----:R-:W-:-:S04]  /*21c50*/  MOV R0, UR36 ;  /* 0x0000002400007c02 */ /* 0x002fc80008000f00 */
[----:B------:R1:W2:Y:S03]  /*21c60*/  SYNCS.PHASECHK.TRANS64.TRYWAIT P0, [R0+URZ+0x28070], R3 ;  /* 0x02807003000075a7 */ /* 0x0002a600080011ff */
[----:B--2---:R-:W-:Y:S05]  /*21c70*/  @!P0 NANOSLEEP.SYNCS 0x989680 ;  /* 0x009896800000895d */ /* 0x004fea0003900000 */
[----:B------:R-:W2:Y:S02]  /*21c80*/  @!P0 SYNCS.PHASECHK.TRANS64 P0, [R0+URZ+0x28070], R3 ;  /* 0x02807003000085a7 */ /* 0x000ea400080010ff */
[----:B--2---:R-:W-:Y:S05]  /*21c90*/  @!P0 BRA `(.L_x_166) ;  /* 0xfffffffc00ec8947 */ /* 0x004fea000383ffff */
[----:B------:R-:W-:Y:S05]  /*21ca0*/  BRA `(.L_x_431) ;  /* 0xfffffe8800a07947 */ /* 0x000fea000383ffff */
.L_x_168:
[----:B-1----:R-:W-:-:S04]  /*21cb0*/  MOV R0, UR36 ;  /* 0x0000002400007c02 */ /* 0x002fc80008000f00 */
[----:B------:R1:W2:Y:S03]  /*21cc0*/  SYNCS.PHASECHK.TRANS64.TRYWAIT P0, [R0+URZ+0x28090], R3 ;  /* 0x02809003000075a7 */ /* 0x0002a600080011ff */
[----:B--2---:R-:W-:Y:S05]  /*21cd0*/  @!P0 NANOSLEEP.SYNCS 0x989680 ;  /* 0x009896800000895d */ /* 0x004fea0003900000 */
[----:B------:R-:W2:Y:S02]  /*21ce0*/  @!P0 SYNCS.PHASECHK.TRANS64 P0, [R0+URZ+0x28090], R3 ;  /* 0x02809003000085a7 */ /* 0x000ea400080010ff */
[----:B--2---:R-:W-:Y:S05]  /*21cf0*/  @!P0 BRA `(.L_x_168) ;  /* 0xfffffffc00ec8947 */ /* 0x004fea000383ffff */
[----:B------:R-:W-:Y:S05]  /*21d00*/  BRA `(.L_x_432) ;  /* 0xfffffe8800e07947 */ /* 0x000fea000383ffff */
.L_x_189:
[----:B-1----:R-:W-:-:S04]  /*21d10*/  MOV R0, UR36 ;  /* 0x0000002400007c02 */ /* 0x002fc80008000f00 */
[----:B------:R1:W4:Y:S03]  /*21d20*/  SYNCS.PHASECHK.TRANS64.TRYWAIT P1, [R0+URZ+0x28080], R3 ;  /* 0x02808003000075a7 */ /* 0x00032600080211ff */
[----:B----4-:R-:W-:Y:S05]  /*21d30*/  @!P1 NANOSLEEP.SYNCS 0x989680 ;  /* 0x009896800000995d */ /* 0x010fea0003900000 */
[----:B------:R-:W4:Y:S02]  /*21d40*/  @!P1 SYNCS.PHASECHK.TRANS64 P1, [R0+URZ+0x28080], R3 ;  /* 0x02808003000095a7 */ /* 0x000f2400080210ff */
[----:B----4-:R-:W-:Y:S05]  /*21d50*/  @!P1 BRA `(.L_x_189) ;  /* 0xfffffffc00ec9947 */ /* 0x010fea000383ffff */
[----:B------:R-:W-:Y:S05]  /*21d60*/  BRA `(.L_x_433) ;  /* 0xfffffea400907947 */ /* 0x000fea000383ffff */
.L_x_192:
[----:B-1----:R-:W-:-:S04]  /*21d70*/  MOV R0, UR36 ;  /* 0x0000002400007c02 */ /* 0x002fc80008000f00 */
[----:B------:R1:W4:Y:S03]  /*21d80*/  SYNCS.PHASECHK.TRANS64.TRYWAIT P0, [R0+URZ+0x28098], R3 ;  /* 0x02809803000075a7 */ /* 0x00032600080011ff */
[----:B----4-:R-:W-:Y:S05]  /*21d90*/  @!P0 NANOSLEEP.SYNCS 0x989680 ;  /* 0x009896800000895d */ /* 0x010fea0003900000 */
[----:B------:R-:W4:Y:S02]  /*21da0*/  @!P0 SYNCS.PHASECHK.TRANS64 P0, [R0+URZ+0x28098], R3 ;  /* 0x02809803000085a7 */ /* 0x000f2400080010ff */
[----:B----4-:R-:W-:Y:S05]  /*21db0*/  @!P0 BRA `(.L_x_192) ;  /* 0xfffffffc00ec8947 */ /* 0x010fea000383ffff */
[----:B------:R-:W-:Y:S05]  /*21dc0*/  BRA `(.L_x_434) ;  /* 0xfffffea800187947 */ /* 0x000fea000383ffff */
.L_x_215:
[----:B-1----:R1:W3:Y:S02]  /*21dd0*/  SYNCS.PHASECHK.TRANS64.TRYWAIT P0, [R26+URZ+0x28070], R3 ;  /* 0x028070031a0075a7 */ /* 0x0022e400080011ff */
[----:B---3--:R-:W-:Y:S05]  /*21de0*/  @!P0 NANOSLEEP.SYNCS 0x989680 ;  /* 0x009896800000895d */ /* 0x008fea0003900000 */
[----:B------:R-:W3:Y:S02]  /*21df0*/  @!P0 SYNCS.PHASECHK.TRANS64 P0, [R26+URZ+0x28070], R3 ;  /* 0x028070031a0085a7 */ /* 0x000ee400080010ff */
[----:B---3--:R-:W-:Y:S05]  /*21e00*/  @!P0 BRA `(.L_x_215) ;  /* 0xfffffffc00f08947 */ /* 0x008fea000383ffff */
[----:B------:R-:W-:Y:S05]  /*21e10*/  BRA `(.L_x_435) ;  /* 0xfffffec000f87947 */ /* 0x000fea000383ffff */
.L_x_218:
[----:B-1----:R1:W3:Y:S02]  /*21e20*/  SYNCS.PHASECHK.TRANS64.TRYWAIT P0, [R26+URZ+0x28090], R3 ;  /* 0x028090031a0075a7 */ /* 0x0022e400080011ff */
[----:B---3--:R-:W-:Y:S05]  /*21e30*/  @!P0 NANOSLEEP.SYNCS 0x989680 ;  /* 0x009896800000895d */ /* 0x008fea0003900000 */
[----:B------:R-:W3:Y:S02]  /*21e40*/  @!P0 SYNCS.PHASECHK.TRANS64 P0, [R26+URZ+0x28090], R3 ;  /* 0x028090031a0085a7 */ /* 0x000ee400080010ff */
[----:B---3--:R-:W-:Y:S05]  /*21e50*/  @!P0 BRA `(.L_x_218) ;  /* 0xfffffffc00f08947 */ /* 0x008fea000383ffff */
[----:B------:R-:W-:Y:S05]  /*21e60*/  BRA `(.L_x_436) ;  /* 0xfffffec400187947 */ /* 0x000fea000383ffff */
.L_x_220:
[----:B-1----:R1:W3:Y:S02]  /*21e70*/  SYNCS.PHASECHK.TRANS64.TRYWAIT P0, [R26+URZ+0x280c0], R5 ;  /* 0x0280c0051a0075a7 */ /* 0x0022e400080011ff */
[----:B---3--:R-:W-:Y:S05]  /*21e80*/  @!P0 NANOSLEEP.SYNCS 0x989680 ;  /* 0x009896800000895d */ /* 0x008fea0003900000 */
[----:B------:R-:W3:Y:S02]  /*21e90*/  @!P0 SYNCS.PHASECHK.TRANS64 P0, [R26+URZ+0x280c0], R5 ;  /* 0x0280c0051a0085a7 */ /* 0x000ee400080010ff */
[----:B---3--:R-:W-:Y:S05]  /*21ea0*/  @!P0 BRA `(.L_x_220) ;  /* 0xfffffffc00f08947 */ /* 0x008fea000383ffff */
[----:B------:R-:W-:Y:S05]  /*21eb0*/  BRA `(.L_x_437) ;  /* 0xfffffec400247947 */ /* 0x000fea000383ffff */
.L_x_236:
[----:B------:R1:W1:Y:S02]  /*21ec0*/  SYNCS.PHASECHK.TRANS64.TRYWAIT P1, [R26+URZ+0x28080], R3 ;  /* 0x028080031a0075a7 */ /* 0x00026400080211ff */
[----:B-1----:R-:W-:Y:S05]  /*21ed0*/  @!P1 NANOSLEEP.SYNCS 0x989680 ;  /* 0x009896800000995d */ /* 0x002fea0003900000 */
[----:B------:R-:W1:Y:S02]  /*21ee0*/  @!P1 SYNCS.PHASECHK.TRANS64 P1, [R26+URZ+0x28080], R3 ;  /* 0x028080031a0095a7 */ /* 0x000e6400080210ff */
[----:B-1----:R-:W-:Y:S05]  /*21ef0*/  @!P1 BRA `(.L_x_236) ;  /* 0xfffffffc00f09947 */ /* 0x002fea000383ffff */
[----:B------:R-:W-:Y:S05]  /*21f00*/  BRA `(.L_x_438) ;  /* 0xfffffee400187947 */ /* 0x000fea000383ffff */
.L_x_240:
[----:B--2---:R2:W1:Y:S02]  /*21f10*/  SYNCS.PHASECHK.TRANS64.TRYWAIT P0, [R26+URZ+0x28098], R3 ;  /* 0x028098031a0075a7 */ /* 0x00446400080011ff */
[----:B-1----:R-:W-:Y:S05]  /*21f20*/  @!P0 NANOSLEEP.SYNCS 0x989680 ;  /* 0x009896800000895d */ /* 0x002fea0003900000 */
[----:B------:R-:W1:Y:S02]  /*21f30*/  @!P0 SYNCS.PHASECHK.TRANS64 P0, [R26+URZ+0x28098], R3 ;  /* 0x028098031a0085a7 */ /* 0x000e6400080010ff */
[----:B-1----:R-:W-:Y:S05]  /*21f40*/  @!P0 BRA `(.L_x_240) ;  /* 0xfffffffc00f08947 */ /* 0x002fea000383ffff */
[----:B------:R-:W-:Y:S05]  /*21f50*/  BRA `(.L_x_439) ;  /* 0xfffffee400847947 */ /* 0x000fea000383ffff */
.L_x_242:
[----:B--2---:R2:W3:Y:S02]  /*21f60*/  SYNCS.PHASECHK.TRANS64.TRYWAIT P0, [R26+URZ+0x280c8], R3 ;  /* 0x0280c8031a0075a7 */ /* 0x0044e400080011ff */
[----:B---3--:R-:W-:Y:S05]  /*21f70*/  @!P0 NANOSLEEP.SYNCS 0x989680 ;  /* 0x009896800000895d */ /* 0x008fea0003900000 */
[----:B------:R-:W3:Y:S02]  /*21f80*/  @!P0 SYNCS.PHASECHK.TRANS64 P0, [R26+URZ+0x280c8], R3 ;  /* 0x0280c8031a0085a7 */ /* 0x000ee400080010ff */
[----:B---3--:R-:W-:Y:S05]  /*21f90*/  @!P0 BRA `(.L_x_242) ;  /* 0xfffffffc00f08947 */ /* 0x008fea000383ffff */
[----:B------:R-:W-:Y:S05]  /*21fa0*/  BRA `(.L_x_440) ;  /* 0xfffffee400907947 */ /* 0x000fea000383ffff */
.L_x_258:
[----:B------:R-:W-:-:S07]  /*21fb0*/  MOV R0, UR4 ;  /* 0x0000000400007c02 */ /* 0x000fce0008000f00 */
.L_x_441:
[----:B-1----:R1:W2:Y:S02]  /*21fc0*/  SYNCS.PHASECHK.TRANS64.TRYWAIT P0, [R0+URZ], R3 ;  /* 0x00000003000075a7 */ /* 0x0022a400080011ff */
[----:B--2---:R-:W-:Y:S05]  /*21fd0*/  @!P0 NANOSLEEP.SYNCS 0x989680 ;  /* 0x009896800000895d */ /* 0x004fea0003900000 */
[----:B------:R-:W2:Y:S02]  /*21fe0*/  @!P0 SYNCS.PHASECHK.TRANS64 P0, [R0+URZ], R3 ;  /* 0x00000003000085a7 */ /* 0x000ea400080010ff */
[----:B--2---:R-:W-:Y:S05]  /*21ff0*/  @!P0 BRA `(.L_x_441) ;  /* 0xfffffffc00f08947 */ /* 0x004fea000383ffff */
[----:B------:R-:W-:Y:S05]  /*22000*/  BRA `(.L_x_442) ;  /* 0xffffff0400b07947 */ /* 0x000fea000383ffff */
.L_x_261:
[----:B------:R-:W-:-:S07]  /*22010*/  MOV R0, UR4 ;  /* 0x0000000400007c02 */ /* 0x000fce0008000f00 */
.L_x_443:
[----:B-1----:R1:W4:Y:S02]  /*22020*/  SYNCS.PHASECHK.TRANS64.TRYWAIT P1, [R0+URZ], R3 ;  /* 0x00000003000075a7 */ /* 0x00232400080211ff */
[----:B----4-:R-:W-:Y:S05]  /*22030*/  @!P1 NANOSLEEP.SYNCS 0x989680 ;  /* 0x009896800000995d */ /* 0x010fea0003900000 */
[----:B------:R-:W4:Y:S02]  /*22040*/  @!P1 SYNCS.PHASECHK.TRANS64 P1, [R0+URZ], R3 ;  /* 0x00000003000095a7 */ /* 0x000f2400080210ff */
[----:B----4-:R-:W-:Y:S05]  /*22050*/  @!P1 BRA `(.L_x_443) ;  /* 0xfffffffc00f09947 */ /* 0x010fea000383ffff */
[----:B------:R-:W-:Y:S05]  /*22060*/  BRA `(.L_x_444) ;  /* 0xffffff08005c7947 */ /* 0x000fea000383ffff */
.L_x_268:
[----:B------:R-:W-:-:S07]  /*22070*/  MOV R4, UR7 ;  /* 0x0000000700047c02 */ /* 0x000fce0008000f00 */
.L_x_445:
[----:B-1----:R1:W2:Y:S02]  /*22080*/  SYNCS.PHASECHK.TRANS64.TRYWAIT P5, [R4+URZ], R3 ;  /* 0x00000003040075a7 */ /* 0x0022a400080a11ff */
[----:B--2---:R-:W-:Y:S05]  /*22090*/  @!P5 NANOSLEEP.SYNCS 0x989680 ;  /* 0x009896800000d95d */ /* 0x004fea0003900000 */
[----:B------:R-:W2:Y:S02]  /*220a0*/  @!P5 SYNCS.PHASECHK.TRANS64 P5, [R4+URZ], R3 ;  /* 0x000000030400d5a7 */ /* 0x000ea400080a10ff */
[----:B--2---:R-:W-:Y:S05]  /*220b0*/  @!P5 BRA `(.L_x_445) ;  /* 0xfffffffc00f0d947 */ /* 0x004fea000383ffff */
[----:B------:R-:W-:Y:S05]  /*220c0*/  BRA `(.L_x_446) ;  /* 0xffffff1400a47947 */ /* 0x000fea000383ffff */
.L_x_273:
[----:B------:R-:W-:-:S07]  /*220d0*/  MOV R5, UR4 ;  /* 0x0000000400057c02 */ /* 0x000fce0008000f00 */
.L_x_447:
[----:B--2---:R2:W3:Y:S02]  /*220e0*/  SYNCS.PHASECHK.TRANS64.TRYWAIT P2, [R5+URZ], R0 ;  /* 0x00000000050075a7 */ /* 0x0044e400080411ff */
[----:B---3--:R-:W-:Y:S05]  /*220f0*/  @!P2 NANOSLEEP.SYNCS 0x989680 ;  /* 0x009896800000a95d */ /* 0x008fea0003900000 */
[----:B------:R-:W3:Y:S02]  /*22100*/  @!P2 SYNCS.PHASECHK.TRANS64 P2, [R5+URZ], R0 ;  /* 0x000000000500a5a7 */ /* 0x000ee400080410ff */
[----:B---3--:R-:W-:Y:S05]  /*22110*/  @!P2 BRA `(.L_x_447) ;  /* 0xfffffffc00f0a947 */ /* 0x008fea000383ffff */
[----:B------:R-:W-:Y:S05]  /*22120*/  BRA `(.L_x_448) ;  /* 0xffffff4400447947 */ /* 0x000fea000383ffff */
.L_x_278:
[----:B------:R-:W-:-:S07]  /*22130*/  MOV R3, UR4 ;  /* 0x0000000400037c02 */ /* 0x000fce0008000f00 */
.L_x_449:
[----:B-1----:R1:W2:Y:S02]  /*22140*/  SYNCS.PHASECHK.TRANS64.TRYWAIT P1, [R3+URZ], R0 ;  /* 0x00000000030075a7 */ /* 0x0022a400080211ff */
[----:B--2---:R-:W-:Y:S05]  /*22150*/  @!P1 NANOSLEEP.SYNCS 0x989680 ;  /* 0x009896800000995d */ /* 0x004fea0003900000 */
[----:B------:R-:W2:Y:S02]  /*22160*/  @!P1 SYNCS.PHASECHK.TRANS64 P1, [R3+URZ], R0 ;  /* 0x00000000030095a7 */ /* 0x000ea400080210ff */
[----:B--2---:R-:W-:Y:S05]  /*22170*/  @!P1 BRA `(.L_x_449) ;  /* 0xfffffffc00f09947 */ /* 0x004fea000383ffff */
[----:B------:R-:W-:Y:S05]  /*22180*/  BRA `(.L_x_450) ;  /* 0xffffff4800a47947 */ /* 0x000fea000383ffff */
.L_x_283:
[----:B------:R-:W-:-:S07]  /*22190*/  MOV R0, UR4 ;  /* 0x0000000400007c02 */ /* 0x000fce0008000f00 */
.L_x_451:
[----:B-1----:R1:W3:Y:S02]  /*221a0*/  SYNCS.PHASECHK.TRANS64.TRYWAIT P1, [R0+URZ], R3 ;  /* 0x00000003000075a7 */ /* 0x0022e400080211ff */
[----:B---3--:R-:W-:Y:S05]  /*221b0*/  @!P1 NANOSLEEP.SYNCS 0x989680 ;  /* 0x009896800000995d */ /* 0x008fea0003900000 */
[----:B------:R-:W3:Y:S02]  /*221c0*/  @!P1 SYNCS.PHASECHK.TRANS64 P1, [R0+URZ], R3 ;  /* 0x00000003000095a7 */ /* 0x000ee400080210ff */
[----:B---3--:R-:W-:Y:S05]  /*221d0*/  @!P1 BRA `(.L_x_451) ;  /* 0xfffffffc00f09947 */ /* 0x008fea000383ffff */
[----:B------:R-:W-:Y:S05]  /*221e0*/  BRA `(.L_x_452) ;  /* 0xffffff4c00787947 */ /* 0x000fea000383ffff */
.L_x_290:
[----:B------:R-:W-:-:S07]  /*221f0*/  MOV R3, UR7 ;  /* 0x0000000700037c02 */ /* 0x000fce0008000f00 */
.L_x_453:
[----:B-1----:R1:W3:Y:S02]  /*22200*/  SYNCS.PHASECHK.TRANS64.TRYWAIT P5, [R3+URZ], R2 ;  /* 0x00000002030075a7 */ /* 0x0022e400080a11ff */
[----:B---3--:R-:W-:Y:S05]  /*22210*/  @!P5 NANOSLEEP.SYNCS 0x989680 ;  /* 0x009896800000d95d */ /* 0x008fea0003900000 */
[----:B------:R-:W3:Y:S02]  /*22220*/  @!P5 SYNCS.PHASECHK.TRANS64 P5, [R3+URZ], R2 ;  /* 0x000000020300d5a7 */ /* 0x000ee400080a10ff */
[----:B---3--:R-:W-:Y:S05]  /*22230*/  @!P5 BRA `(.L_x_453) ;  /* 0xfffffffc00f0d947 */ /* 0x008fea000383ffff */
[----:B------:R-:W-:Y:S05]  /*22240*/  BRA `(.L_x_454) ;  /* 0xffffff7000c47947 */ /* 0x000fea000383ffff */
.L_x_295:
[----:B------:R-:W-:-:S07]  /*22250*/  MOV R3, UR4 ;  /* 0x0000000400037c02 */ /* 0x000fce0008000f00 */
.L_x_455:
[----:B--2---:R2:W3:Y:S02]  /*22260*/  SYNCS.PHASECHK.TRANS64.TRYWAIT P2, [R3+URZ], R0 ;  /* 0x00000000030075a7 */ /* 0x0044e400080411ff */
[----:B---3--:R-:W-:Y:S05]  /*22270*/  @!P2 NANOSLEEP.SYNCS 0x989680 ;  /* 0x009896800000a95d */ /* 0x008fea0003900000 */
[----:B------:R-:W3:Y:S02]  /*22280*/  @!P2 SYNCS.PHASECHK.TRANS64 P2, [R3+URZ], R0 ;  /* 0x000000000300a5a7 */ /* 0x000ee400080410ff */
[----:B---3--:R-:W-:Y:S05]  /*22290*/  @!P2 BRA `(.L_x_455) ;  /* 0xfffffffc00f0a947 */ /* 0x008fea000383ffff */
[----:B------:R-:W-:Y:S05]  /*222a0*/  BRA `(.L_x_456) ;  /* 0xffffffa000707947 */ /* 0x000fea000383ffff */
.L_x_299:
[----:B------:R-:W-:-:S07]  /*222b0*/  MOV R3, UR4 ;  /* 0x0000000400037c02 */ /* 0x000fce0008000f00 */
.L_x_457:
[----:B-1----:R1:W2:Y:S02]  /*222c0*/  SYNCS.PHASECHK.TRANS64.TRYWAIT P1, [R3+URZ], R0 ;  /* 0x00000000030075a7 */ /* 0x0022a400080211ff */
[----:B--2---:R-:W-:Y:S05]  /*222d0*/  @!P1 NANOSLEEP.SYNCS 0x989680 ;  /* 0x009896800000995d */ /* 0x004fea0003900000 */
[----:B------:R-:W2:Y:S02]  /*222e0*/  @!P1 SYNCS.PHASECHK.TRANS64 P1, [R3+URZ], R0 ;  /* 0x00000000030095a7 */ /* 0x000ea400080210ff */
[----:B--2---:R-:W-:Y:S05]  /*222f0*/  @!P1 BRA `(.L_x_457) ;  /* 0xfffffffc00f09947 */ /* 0x004fea000383ffff */
[----:B------:R-:W-:Y:S05]  /*22300*/  BRA `(.L_x_458) ;  /* 0xffffffa400d07947 */ /* 0x000fea000383ffff */
.L_x_303:
[----:B------:R-:W-:-:S07]  /*22310*/  MOV R0, UR4 ;  /* 0x0000000400007c02 */ /* 0x000fce0008000f00 */
.L_x_459:
[----:B-1----:R1:W4:Y:S02]  /*22320*/  SYNCS.PHASECHK.TRANS64.TRYWAIT P0, [R0+URZ], R3 ;  /* 0x00000003000075a7 */ /* 0x00232400080011ff */
[----:B----4-:R-:W-:Y:S05]  /*22330*/  @!P0 NANOSLEEP.SYNCS 0x989680 ;  /* 0x009896800000895d */ /* 0x010fea0003900000 */
[----:B------:R-:W4:Y:S02]  /*22340*/  @!P0 SYNCS.PHASECHK.TRANS64 P0, [R0+URZ], R3 ;  /* 0x00000003000085a7 */ /* 0x000f2400080010ff */
[----:B----4-:R-:W-:Y:S05]  /*22350*/  @!P0 BRA `(.L_x_459) ;  /* 0xfffffffc00f08947 */ /* 0x010fea000383ffff */
[----:B------:R-:W-:Y:S05]  /*22360*/  BRA `(.L_x_460) ;  /* 0xffffffa8006c7947 */ /* 0x000fea000383ffff */
.L_x_307:
[----:B------:R-:W-:-:S07]  /*22370*/  MOV R0, UR8 ;  /* 0x0000000800007c02 */ /* 0x000fce0008000f00 */
.L_x_461:
[----:B-1----:R1:W2:Y:S02]  /*22380*/  SYNCS.PHASECHK.TRANS64.TRYWAIT P1, [R0+URZ+0x28010], R3 ;  /* 0x02801003000075a7 */ /* 0x0022a400080211ff */
[----:B--2---:R-:W-:Y:S05]  /*22390*/  @!P1 NANOSLEEP.SYNCS 0x989680 ;  /* 0x009896800000995d */ /* 0x004fea0003900000 */
[----:B------:R-:W2:Y:S02]  /*223a0*/  @!P1 SYNCS.PHASECHK.TRANS64 P1, [R0+URZ+0x28010], R3 ;  /* 0x02801003000095a7 */ /* 0x000ea400080210ff */
[----:B--2---:R-:W-:Y:S05]  /*223b0*/  @!P1 BRA `(.L_x_461) ;  /* 0xfffffffc00f09947 */ /* 0x004fea000383ffff */
[----:B------:R-:W-:Y:S05]  /*223c0*/  BRA `(.L_x_462) ;  /* 0xffffffac00647947 */ /* 0x000fea000383ffff */
.L_x_313:
[----:B-1----:R-:W-:-:S07]  /*223d0*/  MOV R0, UR8 ;  /* 0x0000000800007c02 */ /* 0x002fce0008000f00 */
.L_x_463:
[----:B-1----:R1:W2:Y:S02]  /*223e0*/  SYNCS.PHASECHK.TRANS64.TRYWAIT P1, [R0+URZ+0x28038], R3 ;  /* 0x02803803000075a7 */ /* 0x0022a400080211ff */
[----:B--2---:R-:W-:Y:S05]  /*223f0*/  @!P1 NANOSLEEP.SYNCS 0x989680 ;  /* 0x009896800000995d */ /* 0x004fea0003900000 */
[----:B------:R-:W2:Y:S02]  /*22400*/  @!P1 SYNCS.PHASECHK.TRANS64 P1, [R0+URZ+0x28038], R3 ;  /* 0x02803803000095a7 */ /* 0x000ea400080210ff */
[----:B--2---:R-:W-:Y:S05]  /*22410*/  @!P1 BRA `(.L_x_463) ;  /* 0xfffffffc00f09947 */ /* 0x004fea000383ffff */
[----:B------:R-:W-:Y:S05]  /*22420*/  BRA `(.L_x_464) ;  /* 0xffffffac00d87947 */ /* 0x000fea000383ffff */
.L_x_319:
[----:B-1----:R-:W-:-:S07]  /*22430*/  MOV R0, UR8 ;  /* 0x0000000800007c02 */ /* 0x002fce0008000f00 */
.L_x_465:
[----:B-1----:R1:W2:Y:S02]  /*22440*/  SYNCS.PHASECHK.TRANS64.TRYWAIT P2, [R0+URZ+0x28018], R3 ;  /* 0x02801803000075a7 */ /* 0x0022a400080411ff */
[----:B--2---:R-:W-:Y:S05]  /*22450*/  @!P2 NANOSLEEP.SYNCS 0x989680 ;  /* 0x009896800000a95d */ /* 0x004fea0003900000 */
[----:B------:R-:W2:Y:S02]  /*22460*/  @!P2 SYNCS.PHASECHK.TRANS64 P2, [R0+URZ+0x28018], R3 ;  /* 0x028018030000a5a7 */ /* 0x000ea400080410ff */
[----:B--2---:R-:W-:Y:S05]  /*22470*/  @!P2 BRA `(.L_x_465) ;  /* 0xfffffffc00f0a947 */ /* 0x004fea000383ffff */
[----:B------:R-:W-:Y:S05]  /*22480*/  BRA `(.L_x_466) ;  /* 0xffffffb0004c7947 */ /* 0x000fea000383ffff */
.L_x_325:
[----:B-1----:R-:W-:-:S07]  /*22490*/  MOV R0, UR8 ;  /* 0x0000000800007c02 */ /* 0x002fce0008000f00 */
.L_x_467:
[----:B-1----:R1:W2:Y:S02]  /*224a0*/  SYNCS.PHASECHK.TRANS64.TRYWAIT P2, [R0+URZ+0x28040], R3 ;  /* 0x02804003000075a7 */ /* 0x0022a400080411ff */
[----:B--2---:R-:W-:Y:S05]  /*224b0*/  @!P2 NANOSLEEP.SYNCS 0x989680 ;  /* 0x009896800000a95d */ /* 0x004fea0003900000 */
[----:B------:R-:W2:Y:S02]  /*224c0*/  @!P2 SYNCS.PHASECHK.TRANS64 P2, [R0+URZ+0x28040], R3 ;  /* 0x028040030000a5a7 */ /* 0x000ea400080410ff */
[----:B--2---:R-:W-:Y:S05]  /*224d0*/  @!P2 BRA `(.L_x_467) ;  /* 0xfffffffc00f0a947 */ /* 0x004fea000383ffff */
[----:B------:R-:W-:Y:S05]  /*224e0*/  BRA `(.L_x_468) ;  /* 0xffffffb000c07947 */ /* 0x000fea000383ffff */
.L_x_331:
[----:B------:R-:W-:-:S07]  /*224f0*/  MOV R0, UR41 ;  /* 0x0000002900007c02 */ /* 0x000fce0008000f00 */
.L_x_469:
[----:B-1----:R1:W2:Y:S02]  /*22500*/  SYNCS.PHASECHK.TRANS64.TRYWAIT P2, [R0+URZ+0x28038], R3 ;  /* 0x02803803000075a7 */ /* 0x0022a400080411ff */
[----:B--2---:R-:W-:Y:S05]  /*22510*/  @!P2 NANOSLEEP.SYNCS 0x989680 ;  /* 0x009896800000a95d */ /* 0x004fea0003900000 */
[----:B------:R-:W2:Y:S02]  /*22520*/  @!P2 SYNCS.PHASECHK.TRANS64 P2, [R0+URZ+0x28038], R3 ;  /* 0x028038030000a5a7 */ /* 0x000ea400080410ff */
[----:B--2---:R-:W-:Y:S05]  /*22530*/  @!P2 BRA `(.L_x_469) ;  /* 0xfffffffc00f0a947 */ /* 0x004fea000383ffff */
[----:B------:R-:W-:Y:S05]  /*22540*/  BRA `(.L_x_470) ;  /* 0xffffffb4009c7947 */ /* 0x000fea000383ffff */
.L_x_336:
[----:B------:R-:W-:-:S07]  /*22550*/  MOV R0, UR25 ;  /* 0x0000001900007c02 */ /* 0x000fce0008000f00 */
.L_x_471:
[----:B-1----:R1:W2:Y:S02]  /*22560*/  SYNCS.PHASECHK.TRANS64.TRYWAIT P2, [R0+URZ+0x28038], R5 ;  /* 0x02803805000075a7 */ /* 0x0022a400080411ff */
[----:B--2---:R-:W-:Y:S05]  /*22570*/  @!P2 NANOSLEEP.SYNCS 0x989680 ;  /* 0x009896800000a95d */ /* 0x004fea0003900000 */
[----:B------:R-:W2:Y:S02]  /*22580*/  @!P2 SYNCS.PHASECHK.TRANS64 P2, [R0+URZ+0x28038], R5 ;  /* 0x028038050000a5a7 */ /* 0x000ea400080410ff */
[----:B--2---:R-:W-:Y:S05]  /*22590*/  @!P2 BRA `(.L_x_471) ;  /* 0xfffffffc00f0a947 */ /* 0x004fea000383ffff */
[----:B------:R-:W-:Y:S05]  /*225a0*/  BRA `(.L_x_472) ;  /* 0xffffffb800147947 */ /* 0x000fea000383ffff */
.L_x_341:
[----:B------:R-:W-:-:S07]  /*225b0*/  MOV R0, UR33 ;  /* 0x0000002100007c02 */ /* 0x000fce0008000f00 */
.L_x_473:
[----:B-1----:R1:W2:Y:S02]  /*225c0*/  SYNCS.PHASECHK.TRANS64.TRYWAIT P2, [R0+URZ+0x28038], R5 ;  /* 0x02803805000075a7 */ /* 0x0022a400080411ff */
[----:B--2---:R-:W-:Y:S05]  /*225d0*/  @!P2 NANOSLEEP.SYNCS 0x989680 ;  /* 0x009896800000a95d */ /* 0x004fea0003900000 */
[----:B------:R-:W2:Y:S02]  /*225e0*/  @!P2 SYNCS.PHASECHK.TRANS64 P2, [R0+URZ+0x28038], R5 ;  /* 0x028038050000a5a7 */ /* 0x000ea400080410ff */
[----:B--2---:R-:W-:Y:S05]  /*225f0*/  @!P2 BRA `(.L_x_473) ;  /* 0xfffffffc00f0a947 */ /* 0x004fea000383ffff */
[----:B------:R-:W-:Y:S05]  /*22600*/  BRA `(.L_x_474) ;  /* 0xffffffb800947947 */ /* 0x000fea000383ffff */
.L_x_346:
[----:B------:R-:W-:-:S07]  /*22610*/  MOV R0, UR25 ;  /* 0x0000001900007c02 */ /* 0x000fce0008000f00 */
.L_x_475:
[----:B-1----:R1:W2:Y:S02]  /*22620*/  SYNCS.PHASECHK.TRANS64.TRYWAIT P2, [R0+URZ+0x28038], R5 ;  /* 0x02803805000075a7 */ /* 0x0022a400080411ff */
[----:B--2---:R-:W-:Y:S05]  /*22630*/  @!P2 NANOSLEEP.SYNCS 0x989680 ;  /* 0x009896800000a95d */ /* 0x004fea0003900000 */
[----:B------:R-:W2:Y:S02]  /*22640*/  @!P2 SYNCS.PHASECHK.TRANS64 P2, [R0+URZ+0x28038], R5 ;  /* 0x028038050000a5a7 */ /* 0x000ea400080410ff */
[----:B--2---:R-:W-:Y:S05]  /*22650*/  @!P2 BRA `(.L_x_475) ;  /* 0xfffffffc00f0a947 */ /* 0x004fea000383ffff */
[----:B------:R-:W-:Y:S05]  /*22660*/  BRA `(.L_x_476) ;  /* 0xffffffbc00107947 */ /* 0x000fea000383ffff */
.L_x_351:
[----:B------:R-:W-:-:S07]  /*22670*/  MOV R0, UR25 ;  /* 0x0000001900007c02 */ /* 0x000fce0008000f00 */
.L_x_477:
[----:B-1----:R1:W2:Y:S02]  /*22680*/  SYNCS.PHASECHK.TRANS64.TRYWAIT P2, [R0+URZ+0x28038], R5 ;  /* 0x02803805000075a7 */ /* 0x0022a400080411ff */
[----:B--2---:R-:W-:Y:S05]  /*22690*/  @!P2 NANOSLEEP.SYNCS 0x989680 ;  /* 0x009896800000a95d */ /* 0x004fea0003900000 */
[----:B------:R-:W2:Y:S02]  /*226a0*/  @!P2 SYNCS.PHASECHK.TRANS64 P2, [R0+URZ+0x28038], R5 ;  /* 0x028038050000a5a7 */ /* 0x000ea400080410ff */
[----:B--2---:R-:W-:Y:S05]  /*226b0*/  @!P2 BRA `(.L_x_477) ;  /* 0xfffffffc00f0a947 */ /* 0x004fea000383ffff */
[----:B------:R-:W-:Y:S05]  /*226c0*/  BRA `(.L_x_478) ;  /* 0xffffffbc00907947 */ /* 0x000fea000383ffff */
.L_x_356:
[----:B------:R-:W-:-:S07]  /*226d0*/  MOV R0, UR25 ;  /* 0x0000001900007c02 */ /* 0x000fce0008000f00 */
.L_x_479:
[----:B-1----:R1:W2:Y:S02]  /*226e0*/  SYNCS.PHASECHK.TRANS64.TRYWAIT P2, [R0+URZ+0x28038], R5 ;  /* 0x02803805000075a7 */ /* 0x0022a400080411ff */
[----:B--2---:R-:W-:Y:S05]  /*226f0*/  @!P2 NANOSLEEP.SYNCS 0x989680 ;  /* 0x009896800000a95d */ /* 0x004fea0003900000 */
[----:B------:R-:W2:Y:S02]  /*22700*/  @!P2 SYNCS.PHASECHK.TRANS64 P2, [R0+URZ+0x28038], R5 ;  /* 0x028038050000a5a7 */ /* 0x000ea400080410ff */
[----:B--2---:R-:W-:Y:S05]  /*22710*/  @!P2 BRA `(.L_x_479) ;  /* 0xfffffffc00f0a947 */ /* 0x004fea000383ffff */
[----:B------:R-:W-:Y:S05]  /*22720*/  BRA `(.L_x_480) ;  /* 0xffffffc000107947 */ /* 0x000fea000383ffff */
.L_x_361:
[----:B------:R-:W-:-:S07]  /*22730*/  MOV R0, UR25 ;  /* 0x0000001900007c02 */ /* 0x000fce0008000f00 */
.L_x_481:
[----:B-1----:R1:W2:Y:S02]  /*22740*/  SYNCS.PHASECHK.TRANS64.TRYWAIT P2, [R0+URZ+0x28038], R5 ;  /* 0x02803805000075a7 */ /* 0x0022a400080411ff */
[----:B--2---:R-:W-:Y:S05]  /*22750*/  @!P2 NANOSLEEP.SYNCS 0x989680 ;  /* 0x009896800000a95d */ /* 0x004fea0003900000 */
[----:B------:R-:W2:Y:S02]  /*22760*/  @!P2 SYNCS.PHASECHK.TRANS64 P2, [R0+URZ+0x28038], R5 ;  /* 0x028038050000a5a7 */ /* 0x000ea400080410ff */
[----:B--2---:R-:W-:Y:S05]  /*22770*/  @!P2 BRA `(.L_x_481) ;  /* 0xfffffffc00f0a947 */ /* 0x004fea000383ffff */
[----:B------:R-:W-:Y:S05]  /*22780*/  BRA `(.L_x_482) ;  /* 0xffffffc000907947 */ /* 0x000fea000383ffff */
.L_x_366:
[----:B------:R-:W-:-:S07]  /*22790*/  MOV R0, UR25 ;  /* 0x0000001900007c02 */ /* 0x000fce0008000f00 */
.L_x_483:
[----:B-1----:R1:W2:Y:S02]  /*227a0*/  SYNCS.PHASECHK.TRANS64.TRYWAIT P2, [R0+URZ+0x28038], R5 ;  /* 0x02803805000075a7 */ /* 0x0022a400080411ff */
[----:B--2---:R-:W-:Y:S05]  /*227b0*/  @!P2 NANOSLEEP.SYNCS 0x989680 ;  /* 0x009896800000a95d */ /* 0x004fea0003900000 */
[----:B------:R-:W2:Y:S02]  /*227c0*/  @!P2 SYNCS.PHASECHK.TRANS64 P2, [R0+URZ+0x28038], R5 ;  /* 0x028038050000a5a7 */ /* 0x000ea400080410ff */
[----:B--2---:R-:W-:Y:S05]  /*227d0*/  @!P2 BRA `(.L_x_483) ;  /* 0xfffffffc00f0a947 */ /* 0x004fea000383ffff */
[----:B------:R-:W-:Y:S05]  /*227e0*/  BRA `(.L_x_484) ;  /* 0xffffffc400107947 */ /* 0x000fea000383ffff */
.L_x_372:
[----:B------:R-:W-:-:S07]  /*227f0*/  MOV R0, UR25 ;  /* 0x0000001900007c02 */ /* 0x000fce0008000f00 */
.L_x_485:
[----:B-1----:R1:W2:Y:S02]  /*22800*/  SYNCS.PHASECHK.TRANS64.TRYWAIT P2, [R0+URZ+0x28038], R3 ;  /* 0x02803803000075a7 */ /* 0x0022a400080411ff */
[----:B--2---:R-:W-:Y:S05]  /*22810*/  @!P2 NANOSLEEP.SYNCS 0x989680 ;  /* 0x009896800000a95d */ /* 0x004fea0003900000 */
[----:B------:R-:W2:Y:S02]  /*22820*/  @!P2 SYNCS.PHASECHK.TRANS64 P2, [R0+URZ+0x28038], R3 ;  /* 0x028038030000a5a7 */ /* 0x000ea400080410ff */
[----:B--2---:R-:W-:Y:S05]  /*22830*/  @!P2 BRA `(.L_x_485) ;  /* 0xfffffffc00f0a947 */ /* 0x004fea000383ffff */
[----:B------:R-:W-:Y:S05]  /*22840*/  BRA `(.L_x_486) ;  /* 0xffffffc400b87947 */ /* 0x000fea000383ffff */
.L_x_377:
[----:B------:R-:W-:-:S07]  /*22850*/  MOV R0, UR25 ;  /* 0x0000001900007c02 */ /* 0x000fce0008000f00 */
.L_x_487:
[----:B-1----:R1:W2:Y:S02]  /*22860*/  SYNCS.PHASECHK.TRANS64.TRYWAIT P2, [R0+URZ+0x28038], R5 ;  /* 0x02803805000075a7 */ /* 0x0022a400080411ff */
[----:B--2---:R-:W-:Y:S05]  /*22870*/  @!P2 NANOSLEEP.SYNCS 0x989680 ;  /* 0x009896800000a95d */ /* 0x004fea0003900000 */
[----:B------:R-:W2:Y:S02]  /*22880*/  @!P2 SYNCS.PHASECHK.TRANS64 P2, [R0+URZ+0x28038], R5 ;  /* 0x028038050000a5a7 */ /* 0x000ea400080410ff */
[----:B--2---:R-:W-:Y:S05]  /*22890*/  @!P2 BRA `(.L_x_487) ;  /* 0xfffffffc00f0a947 */ /* 0x004fea000383ffff */
[----:B------:R-:W-:Y:S05]  /*228a0*/  BRA `(.L_x_488) ;  /* 0xffffffc800347947 */ /* 0x000fea000383ffff */
.L_x_383:
[----:B------:R-:W-:-:S07]  /*228b0*/  MOV R3, UR24 ;  /* 0x0000001800037c02 */ /* 0x000fce0008000f00 */
.L_x_489:
[----:B-1----:R1:W2:Y:S02]  /*228c0*/  SYNCS.PHASECHK.TRANS64.TRYWAIT P0, [R3+URZ+0x280b0], R0 ;  /* 0x0280b000030075a7 */ /* 0x0022a400080011ff */
[----:B--2---:R-:W-:Y:S05]  /*228d0*/  @!P0 NANOSLEEP.SYNCS 0x989680 ;  /* 0x009896800000895d */ /* 0x004fea0003900000 */
[----:B------:R-:W2:Y:S02]  /*228e0*/  @!P0 SYNCS.PHASECHK.TRANS64 P0, [R3+URZ+0x280b0], R0 ;  /* 0x0280b000030085a7 */ /* 0x000ea400080010ff */
[----:B--2---:R-:W-:Y:S05]  /*228f0*/  @!P0 BRA `(.L_x_489) ;  /* 0xfffffffc00f08947 */ /* 0x004fea000383ffff */
[----:B------:R-:W-:Y:S05]  /*22900*/  BRA `(.L_x_490) ;  /* 0xffffffcc00507947 */ /* 0x000fea000383ffff */
.L_x_387:
[----:B-1----:R-:W-:-:S07]  /*22910*/  MOV R3, UR24 ;  /* 0x0000001800037c02 */ /* 0x002fce0008000f00 */
.L_x_491:
[----:B-1----:R1:W2:Y:S02]  /*22920*/  SYNCS.PHASECHK.TRANS64.TRYWAIT P0, [R3+URZ+0x280b8], R0 ;  /* 0x0280b800030075a7 */ /* 0x0022a400080011ff */
[----:B--2---:R-:W-:Y:S05]  /*22930*/  @!P0 NANOSLEEP.SYNCS 0x989680 ;  /* 0x009896800000895d */ /* 0x004fea0003900000 */
[----:B------:R-:W2:Y:S02]  /*22940*/  @!P0 SYNCS.PHASECHK.TRANS64 P0, [R3+URZ+0x280b8], R0 ;  /* 0x0280b800030085a7 */ /* 0x000ea400080010ff */
[----:B--2---:R-:W-:Y:S05]  /*22950*/  @!P0 BRA `(.L_x_491) ;  /* 0xfffffffc00f08947 */ /* 0x004fea000383ffff */
[----:B------:R-:W-:Y:S05]  /*22960*/  BRA `(.L_x_492) ;  /* 0xffffffd8005c7947 */ /* 0x000fea000383ffff */
        .weak           $__internal_0_$__cuda_sm10x_tcgen05_guardrail_trap_col_being_dealloced_not_returned_by_alloc
        .type           $__internal_0_$__cuda_sm10x_tcgen05_guardrail_trap_col_being_dealloced_not_returned_by_alloc,@function
        .size           $__internal_0_$__cuda_sm10x_tcgen05_guardrail_trap_col_being_dealloced_not_returned_by_alloc,($__internal_1_$__cuda_sm10x_tcgen05_guardrail_trap_phase_invalid_during_alloc - $__internal_0_$__cuda_sm10x_tcgen05_guardrail_trap_col_being_dealloced_not_returned_by_alloc)
$__internal_0_$__cuda_sm10x_tcgen05_guardrail_trap_col_being_dealloced_not_returned_by_alloc:
[----:B------:R-:W-:Y:S05]  /*22970*/  BPT.TRAP 0x1 ;  /* 0x000000040000795c */ /* 0x000fea0000300000 */
[----:B------:R-:W-:-:S04]  /*22980*/  HFMA2 R3, -RZ, RZ, 0, 0 ;  /* 0x00000000ff037431 */ /* 0x000fc800000001ff */
[----:B------:R-:W-:Y:S05]  /*22990*/  RET.REL.NODEC R2 `(_ZN7cutlass13device_kernelINS_4fmha6kernel36Sm100FmhaFwdKernelTmaWarpspecializedIN4cute5tupleIJiiiNS5_IJNS5_IJiiEEEiEEEEEENS1_10collective38Sm100FmhaFwdMainloopTmaWarpspecializedINS_10bfloat16_tEffNS5_IJNS4_1CILi256EEENSC_ILi128EEESE_EEENS5_IJiNSC_ILi1EEES7_EEENS5_IJiSG_NS5_IJNS5_IJNSC_ILi0EEEiEEEiEEEEEESL_NS9_12ResidualMaskENS5_IJNSC_ILi2EEESG_SG_EEENSC_ILb0EEEEENS9_38Sm100FmhaFwdEpilogueTmaWarpspecializedINS_6half_tEfNS5_IJSE_SE_SE_EEESH_NS5_IJSG_S7_EEESP_EENS2_23IndividualTileSchedulerENS2_41Sm100FmhaCtxKernelWarpspecializedScheduleEEEEEvNT_6ParamsE) ;  /* 0xfffffdd402987950 */ /* 0x000fea0003c3ffff */
        .weak           $__internal_1_$__cuda_sm10x_tcgen05_guardrail_trap_phase_invalid_during_alloc
        .type           $__internal_1_$__cuda_sm10x_tcgen05_guardrail_trap_phase_invalid_during_alloc,@function
        .size           $__internal_1_$__cuda_sm10x_tcgen05_guardrail_trap_phase_invalid_during_alloc,($__internal_2_$__cuda_sm10x_tcgen05_guardrail_trap_unallocated_columns_being_dealloced - $__internal_1_$__cuda_sm10x_tcgen05_guardrail_trap_phase_invalid_during_alloc)
$__internal_1_$__cuda_sm10x_tcgen05_guardrail_trap_phase_invalid_during_alloc:
[----:B------:R-:W-:Y:S05]  /*229a0*/  BPT.TRAP 0x1 ;  /* 0x000000040000795c */ /* 0x000fea0000300000 */
[----:B------:R-:W-:-:S04]  /*229b0*/  MOV R3, 0x0 ;  /* 0x0000000000037802 */ /* 0x000fc80000000f00 */
[----:B------:R-:W-:Y:S05]  /*229c0*/  RET.REL.NODEC R2 `(_ZN7cutlass13device_kernelINS_4fmha6kernel36Sm100FmhaFwdKernelTmaWarpspecializedIN4cute5tupleIJiiiNS5_IJNS5_IJiiEEEiEEEEEENS1_10collective38Sm100FmhaFwdMainloopTmaWarpspecializedINS_10bfloat16_tEffNS5_IJNS4_1CILi256EEENSC_ILi128EEESE_EEENS5_IJiNSC_ILi1EEES7_EEENS5_IJiSG_NS5_IJNS5_IJNSC_ILi0EEEiEEEiEEEEEESL_NS9_12ResidualMaskENS5_IJNSC_ILi2EEESG_SG_EEENSC_ILb0EEEEENS9_38Sm100FmhaFwdEpilogueTmaWarpspecializedINS_6half_tEfNS5_IJSE_SE_SE_EEESH_NS5_IJSG_S7_EEESP_EENS2_23IndividualTileSchedulerENS2_41Sm100FmhaCtxKernelWarpspecializedScheduleEEEEEvNT_6ParamsE) ;  /* 0xfffffdd4028c7950 */ /* 0x000fea0003c3ffff */
        .weak           $__internal_2_$__cuda_sm10x_tcgen05_guardrail_trap_unallocated_columns_being_dealloced
        .type           $__internal_2_$__cuda_sm10x_tcgen05_guardrail_trap_unallocated_columns_being_dealloced,@function
        .size           $__internal_2_$__cuda_sm10x_tcgen05_guardrail_trap_unallocated_columns_being_dealloced,($__internal_3_$__cuda_sm3x_div_rn_noftz_f32_slowpath - $__internal_2_$__cuda_sm10x_tcgen05_guardrail_trap_unallocated_columns_being_dealloced)
$__internal_2_$__cuda_sm10x_tcgen05_guardrail_trap_unallocated_columns_being_dealloced:
[----:B------:R-:W-:Y:S05]  /*229d0*/  BPT.TRAP 0x1 ;  /* 0x000000040000795c */ /* 0x000fea0000300000 */
[----:B------:R-:W-:-:S04]  /*229e0*/  HFMA2 R3, -RZ, RZ, 0, 0 ;  /* 0x00000000ff037431 */ /* 0x000fc800000001ff */
[----:B------:R-:W-:Y:S05]  /*229f0*/  RET.REL.NODEC R2 `(_ZN7cutlass13device_kernelINS_4fmha6kernel36Sm100FmhaFwdKernelTmaWarpspecializedIN4cute5tupleIJiiiNS5_IJNS5_IJiiEEEiEEEEEENS1_10collective38Sm100FmhaFwdMainloopTmaWarpspecializedINS_10bfloat16_tEffNS5_IJNS4_1CILi256EEENSC_ILi128EEESE_EEENS5_IJiNSC_ILi1EEES7_EEENS5_IJiSG_NS5_IJNS5_IJNSC_ILi0EEEiEEEiEEEEEESL_NS9_12ResidualMaskENS5_IJNSC_ILi2EEESG_SG_EEENSC_ILb0EEEEENS9_38Sm100FmhaFwdEpilogueTmaWarpspecializedINS_6half_tEfNS5_IJSE_SE_SE_EEESH_NS5_IJSG_S7_EEESP_EENS2_23IndividualTileSchedulerENS2_41Sm100FmhaCtxKernelWarpspecializedScheduleEEEEEvNT_6ParamsE) ;  /* 0xfffffdd402807950 */ /* 0x000fea0003c3ffff */
        .weak           $__internal_3_$__cuda_sm3x_div_rn_noftz_f32_slowpath
        .type           $__internal_3_$__cuda_sm3x_div_rn_noftz_f32_slowpath,@function
        .size           $__internal_3_$__cuda_sm3x_div_rn_noftz_f32_slowpath,(.L_x_509 - $__internal_3_$__cuda_sm3x_div_rn_noftz_f32_slowpath)
$__internal_3_$__cuda_sm3x_div_rn_noftz_f32_slowpath:
[----:B------:R-:W-:Y:S01]  /*22a00*/  SHF.R.U32.HI R3, RZ, 0x17, R24 ;  /* 0x00000017ff037819 */ /* 0x000fe20000011618 */
[----:B------:R-:W-:Y:S01]  /*22a10*/  BSSY.RECONVERGENT B1, `(.L_x_493) ;  /* 0x0000065000017945 */ /* 0x000fe20003800200 */
[--C-:B------:R-:W-:Y:S01]  /*22a20*/  SHF.R.U32.HI R8, RZ, 0x17, R36.reuse ;  /* 0x00000017ff087819 */ /* 0x100fe20000011624 */
[----:B------:R-:W-:Y:S01]  /*22a30*/  IMAD.MOV.U32 R7, RZ, RZ, R36 ;  /* 0x000000ffff077224 */ /* 0x000fe200078e0024 */
[----:B------:R-:W-:Y:S01]  /*22a40*/  LOP3.LUT R3, R3, 0xff, RZ, 0xc0, !PT ;  /* 0x000000ff03037812 */ /* 0x000fe200078ec0ff */
[----:B------:R-:W-:Y:S01]  /*22a50*/  IMAD.MOV.U32 R6, RZ, RZ, R24 ;  /* 0x000000ffff067224 */ /* 0x000fe200078e0018 */
[----:B------:R-:W-:-:S03]  /*22a60*/  LOP3.LUT R8, R8, 0xff, RZ, 0xc0, !PT ;  /* 0x000000ff08087812 */ /* 0x000fc600078ec0ff */
[----:B------:R-:W-:Y:S02]  /*22a70*/  VIADD R0, R3, 0xffffffff ;  /* 0xffffffff03007836 */ /* 0x000fe40000000000 */
[----:B------:R-:W-:-:S03]  /*22a80*/  VIADD R5, R8, 0xffffffff ;  /* 0xffffffff08057836 */ /* 0x000fc60000000000 */
[----:B------:R-:W-:-:S04]  /*22a90*/  ISETP.GT.U32.AND P0, PT, R0, 0xfd, PT ;  /* 0x000000fd0000780c */ /* 0x000fc80003f04070 */
[----:B------:R-:W-:-:S13]  /*22aa0*/  ISETP.GT.U32.OR P0, PT, R5, 0xfd, P0 ;  /* 0x000000fd0500780c */ /* 0x000fda0000704470 */
[----:B------:R-:W-:Y:S01]  /*22ab0*/  @!P0 IMAD.MOV.U32 R10, RZ, RZ, RZ ;  /* 0x000000ffff0a8224 */ /* 0x000fe200078e00ff */
[----:B------:R-:W-:Y:S06]  /*22ac0*/  @!P0 BRA `(.L_x_494) ;  /* 0x00000000005c8947 */ /* 0x000fec0003800000 */
[----:B------:R-:W-:Y:S02]  /*22ad0*/  FSETP.GTU.FTZ.AND P1, PT, |R36|, +INF , PT ;  /* 0x7f8000002400780b */ /* 0x000fe40003f3c200 */
[----:B------:R-:W-:-:S04]  /*22ae0*/  FSETP.GTU.FTZ.AND P0, PT, |R24|, +INF , PT ;  /* 0x7f8000001800780b */ /* 0x000fc80003f1c200 */
[----:B------:R-:W-:-:S13]  /*22af0*/  PLOP3.LUT P0, PT, P1, P0, PT, 0xf8, 0x8f ;  /* 0x00000000008f781c */ /* 0x000fda0000f01f70 */
[----:B------:R-:W-:Y:S05]  /*22b00*/  @P0 BRA `(.L_x_495) ;  /* 0x0000000400500947 */ /* 0x000fea0003800000 */
[----:B------:R-:W-:-:S13]  /*22b10*/  LOP3.LUT P0, RZ, R6, 0x7fffffff, R7, 0xc8, !PT ;  /* 0x7fffffff06ff7812 */ /* 0x000fda000780c807 */
[----:B------:R-:W-:Y:S05]  /*22b20*/  @!P0 BRA `(.L_x_496) ;  /* 0x0000000400408947 */ /* 0x000fea0003800000 */
[----:B------:R-:W-:Y:S02]  /*22b30*/  FSETP.NEU.FTZ.AND P0, PT, |R36|, +INF , PT ;  /* 0x7f8000002400780b */ /* 0x000fe40003f1d200 */
[----:B------:R-:W-:Y:S02]  /*22b40*/  FSETP.NEU.FTZ.AND P1, PT, |R24|, +INF , PT ;  /* 0x7f8000001800780b */ /* 0x000fe40003f3d200 */
[----:B------:R-:W-:-:S11]  /*22b50*/  FSETP.NEU.FTZ.AND P2, PT, |R36|, +INF , PT ;  /* 0x7f8000002400780b */ /* 0x000fd60003f5d200 */
[----:B------:R-:W-:Y:S05]  /*22b60*/  @!P1 BRA !P0, `(.L_x_496) ;  /* 0x0000000400309947 */ /* 0x000fea0004000000 */
[----:B------:R-:W-:-:S04]  /*22b70*/  LOP3.LUT P0, RZ, R7, 0x7fffffff, RZ, 0xc0, !PT ;  /* 0x7fffffff07ff7812 */ /* 0x000fc8000780c0ff */
[----:B------:R-:W-:-:S13]  /*22b80*/  PLOP3.LUT P0, PT, P1, P0, PT, 0x2f, 0xf2 ;  /* 0x0000000000f2781c */ /* 0x000fda0000f00577 */
[----:B------:R-:W-:Y:S05]  /*22b90*/  @P0 BRA `(.L_x_497) ;  /* 0x00000004001c0947 */ /* 0x000fea0003800000 */
[----:B------:R-:W-:-:S04]  /*22ba0*/  LOP3.LUT P0, RZ, R6, 0x7fffffff, RZ, 0xc0, !PT ;  /* 0x7fffffff06ff7812 */ /* 0x000fc8000780c0ff */
[----:B------:R-:W-:-:S13]  /*22bb0*/  PLOP3.LUT P0, PT, P2, P0, PT, 0x2f, 0xf2 ;  /* 0x0000000000f2781c */ /* 0x000fda0001700577 */
[----:B------:R-:W-:Y:S05]  /*22bc0*/  @P0 BRA `(.L_x_498) ;  /* 0x0000000400040947 */ /* 0x000fea0003800000 */
[----:B------:R-:W-:Y:S02]  /*22bd0*/  ISETP.GE.AND P1, PT, R5, RZ, PT ;  /* 0x000000ff0500720c */ /* 0x000fe40003f26270 */
[----:B------:R-:W-:-:S11]  /*22be0*/  ISETP.GE.AND P0, PT, R0, RZ, PT ;  /* 0x000000ff0000720c */ /* 0x000fd60003f06270 */
[----:B------:R-:W-:Y:S01]  /*22bf0*/  @P1 MOV R10, RZ ;  /* 0x000000ff000a1202 */ /* 0x000fe20000000f00 */
[----:B------:R-:W-:Y:S01]  /*22c00*/  @!P1 FFMA R7, R36, 1.84467440737095516160e+19, RZ ;  /* 0x5f80000024079823 */ /* 0x000fe200000000ff */
[----:B------:R-:W-:Y:S01]  /*22c10*/  @!P1 MOV R10, 0xffffffc0 ;  /* 0xffffffc0000a9802 */ /* 0x000fe20000000f00 */
[----:B------:R-:W-:-:S03]  /*22c20*/  @!P0 FFMA R6, R24, 1.84467440737095516160e+19, RZ ;  /* 0x5f80000018068823 */ /* 0x000fc600000000ff */
[----:B------:R-:W-:-:S07]  /*22c30*/  @!P0 IADD3 R10, PT, PT, R10, 0x40, RZ ;  /* 0x000000400a0a8810 */ /* 0x000fce0007ffe0ff */
.L_x_494:
[----:B------:R-:W-:Y:S01]  /*22c40*/  LEA R11, R3, 0xc0800000, 0x17 ;  /* 0xc0800000030b7811 */ /* 0x000fe200078eb8ff */
[----:B------:R-:W-:Y:S01]  /*22c50*/  BSSY.RECONVERGENT B0, `(.L_x_499) ;  /* 0x0000036000007945 */ /* 0x000fe20003800200 */
[----:B------:R-:W-:Y:S02]  /*22c60*/  IADD3 R8, PT, PT, R8, -0x7f, RZ ;  /* 0xffffff8108087810 */ /* 0x000fe40007ffe0ff */
[----:B------:R-:W-:-:S03]  /*22c70*/  IADD3 R11, PT, PT, -R11, R6, RZ ;  /* 0x000000060b0b7210 */ /* 0x000fc60007ffe1ff */
[----:B------:R-:W-:Y:S01]  /*22c80*/  IMAD R9, R8, -0x800000, R7 ;  /* 0xff80000008097824 */ /* 0x000fe200078e0207 */
[----:B------:R-:W1:Y:S01]  /*22c90*/  MUFU.RCP R5, R11 ;  /* 0x0000000b00057308 */ /* 0x000e620000001000 */
[----:B------:R-:W-:-:S04]  /*22ca0*/  FADD.FTZ R6, -R11, -RZ ;  /* 0x800000ff0b067221 */ /* 0x000fc80000010100 */
[----:B-1----:R-:W-:-:S04]  /*22cb0*/  FFMA R0, R5, R6, 1 ;  /* 0x3f80000005007423 */ /* 0x002fc80000000006 */
[----:B------:R-:W-:-:S04]  /*22cc0*/  FFMA R0, R5, R0, R5 ;  /* 0x0000000005007223 */ /* 0x000fc80000000005 */
[----:B------:R-:W-:-:S04]  /*22cd0*/  FFMA R7, R9, R0, RZ ;  /* 0x0000000009077223 */ /* 0x000fc800000000ff */
[----:B------:R-:W-:-:S04]  /*22ce0*/  FFMA R5, R6, R7, R9 ;  /* 0x0000000706057223 */ /* 0x000fc80000000009 */
[----:B------:R-:W-:-:S04]  /*22cf0*/  FFMA R5, R0, R5, R7 ;  /* 0x0000000500057223 */ /* 0x000fc80000000007 */
[----:B------:R-:W-:Y:S01]  /*22d00*/  FFMA R6, R6, R5, R9 ;  /* 0x0000000506067223 */ /* 0x000fe20000000009 */
[----:B------:R-:W-:-:S03]  /*22d10*/  IADD3 R9, PT, PT, R8, 0x7f, -R3 ;  /* 0x0000007f08097810 */ /* 0x000fc60007ffe803 */
[----:B------:R-:W-:Y:S01]  /*22d20*/  FFMA R7, R0, R6, R5 ;  /* 0x0000000600077223 */ /* 0x000fe20000000005 */
[----:B------:R-:W-:-:S04]  /*22d30*/  IADD3 R10, PT, PT, R9, R10, RZ ;  /* 0x0000000a090a7210 */ /* 0x000fc80007ffe0ff */
[----:B------:R-:W-:-:S04]  /*22d40*/  SHF.R.U32.HI R3, RZ, 0x17, R7 ;  /* 0x00000017ff037819 */ /* 0x000fc80000011607 */
[----:B------:R-:W-:-:S04]  /*22d50*/  LOP3.LUT R3, R3, 0xff, RZ, 0xc0, !PT ;  /* 0x000000ff03037812 */ /* 0x000fc800078ec0ff */
[----:B------:R-:W-:-:S04]  /*22d60*/  IADD3 R3, PT, PT, R3, R10, RZ ;  /* 0x0000000a03037210 */ /* 0x000fc80007ffe0ff */
[----:B------:R-:W-:-:S04]  /*22d70*/  IADD3 R8, PT, PT, R3, -0x1, RZ ;  /* 0xffffffff03087810 */ /* 0x000fc80007ffe0ff */
[----:B------:R-:W-:-:S13]  /*22d80*/  ISETP.GE.U32.AND P0, PT, R8, 0xfe, PT ;  /* 0x000000fe0800780c */ /* 0x000fda0003f06070 */
[----:B------:R-:W-:Y:S05]  /*22d90*/  @!P0 BRA `(.L_x_500) ;  /* 0x0000000000808947 */ /* 0x000fea0003800000 */
[----:B------:R-:W-:-:S13]  /*22da0*/  ISETP.GT.AND P0, PT, R3, 0xfe, PT ;  /* 0x000000fe0300780c */ /* 0x000fda0003f04270 */
[----:B------:R-:W-:Y:S05]  /*22db0*/  @P0 BRA `(.L_x_501) ;  /* 0x00000000006c0947 */ /* 0x000fea0003800000 */
[----:B------:R-:W-:-:S13]  /*22dc0*/  ISETP.GE.AND P0, PT, R3, 0x1, PT ;  /* 0x000000010300780c */ /* 0x000fda0003f06270 */
[----:B------:R-:W-:Y:S05]  /*22dd0*/  @P0 BRA `(.L_x_502) ;  /* 0x0000000000740947 */ /* 0x000fea0003800000 */
[----:B------:R-:W-:Y:S02]  /*22de0*/  ISETP.GE.AND P0, PT, R3, -0x18, PT ;  /* 0xffffffe80300780c */ /* 0x000fe40003f06270 */
[----:B------:R-:W-:-:S11]  /*22df0*/  LOP3.LUT R7, R7, 0x80000000, RZ, 0xc0, !PT ;  /* 0x8000000007077812 */ /* 0x000fd600078ec0ff */
[----:B------:R-:W-:Y:S05]  /*22e00*/  @!P0 BRA `(.L_x_502) ;  /* 0x0000000000688947 */ /* 0x000fea0003800000 */
[CCC-:B------:R-:W-:Y:S01]  /*22e10*/  FFMA.RZ R8, R0.reuse, R6.reuse, R5.reuse ;  /* 0x0000000600087223 */ /* 0x1c0fe2000000c005 */
[CCC-:B------:R-:W-:Y:S01]  /*22e20*/  FFMA.RP R9, R0.reuse, R6.reuse, R5.reuse ;  /* 0x0000000600097223 */ /* 0x1c0fe20000008005 */
[----:B------:R-:W-:Y:S01]  /*22e30*/  FFMA.RM R6, R0, R6, R5 ;  /* 0x0000000600067223 */ /* 0x000fe20000004005 */
[C---:B------:R-:W-:Y:S01]  /*22e40*/  VIADD R0, R3.reuse, 0x20 ;  /* 0x0000002003007836 */ /* 0x040fe20000000000 */
[C---:B------:R-:W-:Y:S02]  /*22e50*/  ISETP.NE.AND P0, PT, R3.reuse, RZ, PT ;  /* 0x000000ff0300720c */ /* 0x040fe40003f05270 */
[----:B------:R-:W-:Y:S02]  /*22e60*/  LOP3.LUT R8, R8, 0x7fffff, RZ, 0xc0, !PT ;  /* 0x007fffff08087812 */ /* 0x000fe400078ec0ff */
[----:B------:R-:W-:Y:S01]  /*22e70*/  ISETP.NE.AND P1, PT, R3, RZ, PT ;  /* 0x000000ff0300720c */ /* 0x000fe20003f25270 */
[----:B------:R-:W-:Y:S01]  /*22e80*/  IMAD.MOV R3, RZ, RZ, -R3 ;  /* 0x000000ffff037224 */ /* 0x000fe200078e0a03 */
[----:B------:R-:W-:-:S02]  /*22e90*/  LOP3.LUT R5, R8, 0x800000, RZ, 0xfc, !PT ;  /* 0x0080000008057812 */ /* 0x000fc400078efcff */
[----:B------:R-:W-:Y:S02]  /*22ea0*/  FSETP.NEU.FTZ.AND P2, PT, R9, R6, PT ;  /* 0x000000060900720b */ /* 0x000fe40003f5d000 */
[----:B------:R-:W-:Y:S02]  /*22eb0*/  SHF.L.U32 R0, R5, R0, RZ ;  /* 0x0000000005007219 */ /* 0x000fe400000006ff */
[----:B------:R-:W-:Y:S02]  /*22ec0*/  SEL R6, R3, RZ, P0 ;  /* 0x000000ff03067207 */ /* 0x000fe40000000000 */
[----:B------:R-:W-:Y:S02]  /*22ed0*/  ISETP.NE.AND P1, PT, R0, RZ, P1 ;  /* 0x000000ff0000720c */ /* 0x000fe40000f25270 */
[----:B------:R-:W-:Y:S02]  /*22ee0*/  SHF.R.U32.HI R5, RZ, R6, R5 ;  /* 0x00000006ff057219 */ /* 0x000fe40000011605 */
[----:B------:R-:W-:-:S02]  /*22ef0*/  PLOP3.LUT P1, PT, P2, P1, PT, 0xf8, 0x8f ;  /* 0x00000000008f781c */ /* 0x000fc40001723f70 */
[----:B------:R-:W-:Y:S02]  /*22f00*/  SHF.R.U32.HI R3, RZ, 0x1, R5 ;  /* 0x00000001ff037819 */ /* 0x000fe40000011605 */
[----:B------:R-:W-:-:S04]  /*22f10*/  SEL R0, RZ, 0x1, !P1 ;  /* 0x00000001ff007807 */ /* 0x000fc80004800000 */
[----:B------:R-:W-:-:S04]  /*22f20*/  LOP3.LUT R0, R0, 0x1, R3, 0xf8, !PT ;  /* 0x0000000100007812 */ /* 0x000fc800078ef803 */
[----:B------:R-:W-:-:S05]  /*22f30*/  LOP3.LUT R0, R0, R5, RZ, 0xc0, !PT ;  /* 0x0000000500007212 */ /* 0x000fca00078ec0ff */
[----:B------:R-:W-:-:S05]  /*22f40*/  IMAD.IADD R0, R3, 0x1, R0 ;  /* 0x0000000103007824 */ /* 0x000fca00078e0200 */
[----:B------:R-:W-:Y:S01]  /*22f50*/  LOP3.LUT R7, R0, R7, RZ, 0xfc, !PT ;  /* 0x0000000700077212 */ /* 0x000fe200078efcff */
[----:B------:R-:W-:Y:S05]  /*22f60*/  BRA `(.L_x_502) ;  /* 0x0000000000107947 */ /* 0x000fea0003800000 */
.L_x_501:
[----:B------:R-:W-:-:S04]  /*22f70*/  LOP3.LUT R7, R7, 0x80000000, RZ, 0xc0, !PT ;  /* 0x8000000007077812 */ /* 0x000fc800078ec0ff */
[----:B------:R-:W-:Y:S01]  /*22f80*/  LOP3.LUT R7, R7, 0x7f800000, RZ, 0xfc, !PT ;  /* 0x7f80000007077812 */ /* 0x000fe200078efcff */
[----:B------:R-:W-:Y:S05]  /*22f90*/  BRA `(.L_x_502) ;  /* 0x0000000000047947 */ /* 0x000fea0003800000 */
.L_x_500:
[----:B------:R-:W-:Y:S02]  /*22fa0*/  LEA R7, R10, R7, 0x17 ;  /* 0x000000070a077211 */ /* 0x000fe400078eb8ff */
.L_x_502:
[----:B------:R-:W-:Y:S05]  /*22fb0*/  BSYNC.RECONVERGENT B0 ;  /* 0x0000000000007941 */ /* 0x000fea0003800200 */
.L_x_499:
[----:B------:R-:W-:Y:S01]  /*22fc0*/  MOV R0, R7 ;  /* 0x0000000700007202 */ /* 0x000fe20000000f00 */
[----:B------:R-:W-:Y:S05]  /*22fd0*/  BRA `(.L_x_503) ;  /* 0x0000000000207947 */ /* 0x000fea0003800000 */
.L_x_498:
[----:B------:R-:W-:-:S04]  /*22fe0*/  LOP3.LUT R6, R6, 0x80000000, R7, 0x48, !PT ;  /* 0x8000000006067812 */ /* 0x000fc800078e4807 */
[----:B------:R-:W-:Y:S01]  /*22ff0*/  LOP3.LUT R0, R6, 0x7f800000, RZ, 0xfc, !PT ;  /* 0x7f80000006007812 */ /* 0x000fe200078efcff */
[----:B------:R-:W-:Y:S05]  /*23000*/  BRA `(.L_x_503) ;  /* 0x0000000000147947 */ /* 0x000fea0003800000 */
.L_x_497:
[----:B------:R-:W-:Y:S01]  /*23010*/  LOP3.LUT R0, R6, 0x80000000, R7, 0x48, !PT ;  /* 0x8000000006007812 */ /* 0x000fe200078e4807 */
[----:B------:R-:W-:Y:S05]  /*23020*/  BRA `(.L_x_503) ;  /* 0x00000000000c7947 */ /* 0x000fea0003800000 */
.L_x_496:
[----:B------:R-:W1:Y:S01]  /*23030*/  MUFU.RSQ R0, -QNAN ;  /* 0xffc0000000007908 */ /* 0x000e620000001400 */
[----:B------:R-:W-:Y:S05]  /*23040*/  BRA `(.L_x_503) ;  /* 0x0000000000047947 */ /* 0x000fea0003800000 */
.L_x_495:
[----:B------:R-:W-:-:S07]  /*23050*/  FADD.FTZ R0, R36, R24 ;  /* 0x0000001824007221 */ /* 0x000fce0000010000 */
.L_x_503:
[----:B------:R-:W-:Y:S05]  /*23060*/  BSYNC.RECONVERGENT B1 ;  /* 0x0000000000017941 */ /* 0x000fea0003800200 */
.L_x_493:
[----:B------:R-:W-:-:S04]  /*23070*/  HFMA2 R5, -RZ, RZ, 0, 0 ;  /* 0x00000000ff057431 */ /* 0x000fc800000001ff */
[----:B-1----:R-:W-:Y:S05]  /*23080*/  RET.REL.NODEC R4 `(_ZN7cutlass13device_kernelINS_4fmha6kernel36Sm100FmhaFwdKernelTmaWarpspecializedIN4cute5tupleIJiiiNS5_IJNS5_IJiiEEEiEEEEEENS1_10collective38Sm100FmhaFwdMainloopTmaWarpspecializedINS_10bfloat16_tEffNS5_IJNS4_1CILi256EEENSC_ILi128EEESE_EEENS5_IJiNSC_ILi1EEES7_EEENS5_IJiSG_NS5_IJNS5_IJNSC_ILi0EEEiEEEiEEEEEESL_NS9_12ResidualMaskENS5_IJNSC_ILi2EEESG_SG_EEENSC_ILb0EEEEENS9_38Sm100FmhaFwdEpilogueTmaWarpspecializedINS_6half_tEfNS5_IJSE_SE_SE_EEESH_NS5_IJSG_S7_EEESP_EENS2_23IndividualTileSchedulerENS2_41Sm100FmhaCtxKernelWarpspecializedScheduleEEEEEvNT_6ParamsE) ;  /* 0xfffffdcc04dc7950 */ /* 0x002fea0003c3ffff */
.L_x_504:
[----:B------:R-:W-:-:S00]  /*23090*/  BRA `(.L_x_504) ;  /* 0xfffffffc00fc7947 */ /* 0x000fc0000383ffff */
[----:B------:R-:W-:-:S00]  /*230a0*/  NOP ;  /* 0x0000000000007918 */ /* 0x000fc00000000000 */
        /* <DEDUP_REMOVED lines=13> */
.L_x_509:


//--------------------- .nv.global.init           --------------------------
	.section	.nv.global.init,"aw",@progbits
.nv.global.init:
	.type		$str$23,@object
	.size		$str$23,($str$37 - $str$23)
$str$23:
        /*0000*/ 	.byte	0x0a, 0x00
	.type		$str$37,@object
	.size		$str$37,($str$32 - $str$37)
$str$37:
        /*0002*/ 	.byte	0x3a, 0x00
	.type		$str$32,@object
	.size		$str$32,($str$29 - $str$32)
$str$32:
        /*0004*/ 	.byte	0x5f, 0x00
	.type		$str$29,@object
	.size		$str$29,($str$28 - $str$29)
$str$29:
        /*0006*/ 	.byte	0x25, 0x64, 0x00
	.type		$str$28,@object
	.size		$str$28,($str$30 - $str$28)
$str$28:
        /*0009*/ 	.byte	0x25, 0x63, 0x00
	.type		$str$30,@object
	.size		$str$30,($str$31 - $str$30)
$str$30:
        /*000c*/ 	.byte	0x25, 0x73, 0x00
	.type		$str$31,@object
	.size		$str$31,($str$35 - $str$31)
$str$31:
        /*000f*/ 	.byte	0x20, 0x6f, 0x20, 0x00
	.type		$str$35,@object
	.size		$str$35,($str$22 - $str$35)
$str$35:
        /*0013*/ 	.byte	0x70, 0x74, 0x72, 0x5b, 0x00
	.type		$str$22,@object
	.size		$str$22,($str$34 - $str$22)
$str$22:
        /*0018*/ 	.byte	0x73, 0x4f, 0x3a, 0x20, 0x00
	.type		$str$34,@object
	.size		$str$34,($str$36 - $str$34)
$str$34:
        /*001d*/ 	.byte	0x73, 0x6d, 0x65, 0x6d, 0x5f, 0x00
	.type		$str$36,@object
	.size		$str$36,($str$33 - $str$36)
$str$36:
        /*0023*/ 	.byte	0x62, 0x5d, 0x28, 0x25, 0x70, 0x29, 0x00
	.type		$str$33,@object
	.size		$str$33,($str$27 - $str$33)
$str$33:
        /*002a*/ 	.byte	0x53, 0x77, 0x3c, 0x25, 0x64, 0x2c, 0x25, 0x64, 0x2c, 0x25, 0x64, 0x3e, 0x00
	.type		$str$27,@object
	.size		$str$27,($str$26 - $str$27)
$str$27:
        /*0037*/ 	.byte	0x2f, 0x74, 0x6d, 0x70, 0x2f, 0x63, 0x75, 0x74, 0x6c, 0x61, 0x73, 0x73, 0x5f, 0x73, 0x77, 0x65
        /*0047*/ 	.byte	0x65, 0x70, 0x5f, 0x73, 0x72, 0x63, 0x2f, 0x69, 0x6e, 0x63, 0x6c, 0x75, 0x64, 0x65, 0x2f, 0x63
        /*0057*/ 	.byte	0x75, 0x74, 0x65, 0x2f, 0x61, 0x74, 0x6f, 0x6d, 0x2f, 0x63, 0x6f, 0x70, 0x79, 0x5f, 0x74, 0x72
        /*0067*/ 	.byte	0x61, 0x69, 0x74, 0x73, 0x5f, 0x73, 0x6d, 0x31, 0x30, 0x30, 0x2e, 0x68, 0x70, 0x70, 0x00
	.type		$str$26,@object
	.size		$str$26,(__unnamed_4 - $str$26)
$str$26:
        /*0076*/ 	.byte	0x28, 0x28, 0x75, 0x69, 0x6e, 0x74, 0x33, 0x32, 0x5f, 0x74, 0x28, 0x74, 0x68, 0x72, 0x65, 0x61
        /*0086*/ 	.byte	0x64, 0x49, 0x64, 0x78, 0x2e, 0x78, 0x29, 0x20, 0x2f, 0x20, 0x33, 0x32, 0x29, 0x20, 0x25, 0x20
        /*0096*/ 	.byte	0x34, 0x29, 0x20, 0x3d, 0x3d, 0x20, 0x28, 0x28, 0x28, 0x74, 0x6d, 0x65, 0x6d, 0x5f, 0x61, 0x64
        /*00a6*/ 	.byte	0x64, 0x72, 0x20, 0x3e, 0x3e, 0x20, 0x31, 0x36, 0x29, 0x20, 0x2f, 0x20, 0x33, 0x32, 0x29, 0x20
        /*00b6*/ 	.byte	0x25, 0x20, 0x34, 0x29, 0x00
	.type		__unnamed_4,@object
	.size		__unnamed_4,(__unnamed_1 - __unnamed_4)
__unnamed_4:
        /* <DEDUP_REMOVED lines=37> */
        /*030b*/ 	.byte	0x30, 0x3e, 0x3e, 0x3e, 0x3e, 0x5d, 0x00
	.type		__unnamed_1,@object
	.size		__unnamed_1,(__unnamed_5 - __unnamed_1)
__unnamed_1:
        /* <DEDUP_REMOVED lines=37> */
        /*0562*/ 	.byte	0x3a, 0x43, 0x3c, 0x30, 0x3e, 0x3e, 0x3e, 0x3e, 0x5d, 0x00
	.type		__unnamed_5,@object
	.size		__unnamed_5,(__unnamed_6 - __unnamed_5)
__unnamed_5:
        /* <DEDUP_REMOVED lines=38> */
	.type		__unnamed_6,@object
	.size		__unnamed_6,(__unnamed_7 - __unnamed_6)
__unnamed_6:
        /* <DEDUP_REMOVED lines=37> */
        /*0a16*/ 	.byte	0x74, 0x65, 0x3a, 0x3a, 0x43, 0x3c, 0x30, 0x3e, 0x3e, 0x3e, 0x3e, 0x5d, 0x00
	.type		__unnamed_7,@object
	.size		__unnamed_7,(__unnamed_2 - __unnamed_7)
__unnamed_7:
        /* <DEDUP_REMOVED lines=37> */
        /*0c73*/ 	.byte	0x63, 0x75, 0x74, 0x65, 0x3a, 0x3a, 0x43, 0x3c, 0x30, 0x3e, 0x3e, 0x3e, 0x3e, 0x5d, 0x00
	.type		__unnamed_2,@object
	.size		__unnamed_2,(__unnamed_3 - __unnamed_2)
__unnamed_2:
        /* <DEDUP_REMOVED lines=38> */
	.type		__unnamed_3,@object
	.size		__unnamed_3,(.L_3 - __unnamed_3)
__unnamed_3:
        /* <DEDUP_REMOVED lines=39> */
.L_3:


//--------------------- .nv.shared._ZN7cutlass13device_kernelINS_4fmha6kernel36Sm100FmhaFwdKernelTmaWarpspecializedIN4cute5tupleIJiiiNS5_IJNS5_IJiiEEEiEEEEEENS1_10collective38Sm100FmhaFwdMainloopTmaWarpspecializedINS_10bfloat16_tEffNS5_IJNS4_1CILi256EEENSC_ILi128EEESE_EEENS5_IJiNSC_ILi1EEES7_EEENS5_IJiSG_NS5_IJNS5_IJNSC_ILi0EEEiEEEiEEEEEESL_NS9_12ResidualMaskENS5_IJNSC_ILi2EEESG_SG_EEENSC_ILb0EEEEENS9_38Sm100FmhaFwdEpilogueTmaWarpspecializedINS_6half_tEfNS5_IJSE_SE_SE_EEESH_NS5_IJSG_S7_EEESP_EENS2_23IndividualTileSchedulerENS2_41Sm100FmhaCtxKernelWarpspecializedScheduleEEEEEvNT_6ParamsE --------------------------
	.section	.nv.shared._ZN7cutlass13device_kernelINS_4fmha6kernel36Sm100FmhaFwdKernelTmaWarpspecializedIN4cute5tupleIJiiiNS5_IJNS5_IJiiEEEiEEEEEENS1_10collective38Sm100FmhaFwdMainloopTmaWarpspecializedINS_10bfloat16_tEffNS5_IJNS4_1CILi256EEENSC_ILi128EEESE_EEENS5_IJiNSC_ILi1EEES7_EEENS5_IJiSG_NS5_IJNS5_IJNSC_ILi0EEEiEEEiEEEEEESL_NS9_12ResidualMaskENS5_IJNSC_ILi2EEESG_SG_EEENSC_ILb0EEEEENS9_38Sm100FmhaFwdEpilogueTmaWarpspecializedINS_6half_tEfNS5_IJSE_SE_SE_EEESH_NS5_IJSG_S7_EEESP_EENS2_23IndividualTileSchedulerENS2_41Sm100FmhaCtxKernelWarpspecializedScheduleEEEEEvNT_6ParamsE,"aw",@nobits
	.sectionflags	@""
	.align	16
	.zero		1024


//--------------------- .nv.shared.reserved.0     --------------------------
	.section	.nv.shared.reserved.0,"aw",@nobits
	.weak		__nv_reservedSMEM_offset_0_alias
	.size		__nv_reservedSMEM_offset_0_alias, 0, 64
	.other		__nv_reservedSMEM_offset_0_alias,@"STO_CUDA_RESERVED_SHARED STV_DEFAULT"
__nv_reservedSMEM_offset_0_alias:
	.zero		0
.nv.shared.reserved.0:
	.zero		64
	.weak		__nv_reservedSMEM_tcgen05_partition
	.type		__nv_reservedSMEM_tcgen05_partition,@object
	.size		__nv_reservedSMEM_tcgen05_partition,(.L_0 - __nv_reservedSMEM_tcgen05_partition)
__nv_reservedSMEM_tcgen05_partition:
	.zero		32
.L_0:


//--------------------- .nv.global                --------------------------
	.section	.nv.global,"aw",@nobits
.nv.global:
	.type		_ZN39_INTERNAL_845740f1_4_k_cu_7ebcaf89_28054cute1_E,@object
	.size		_ZN39_INTERNAL_845740f1_4_k_cu_7ebcaf89_28054cute1_E,(_ZN39_INTERNAL_845740f1_4_k_cu_7ebcaf89_28054cuda3std3__45__cpo6cbeginE - _ZN39_INTERNAL_845740f1_4_k_cu_7ebcaf89_28054cute1_E)
_ZN39_INTERNAL_845740f1_4_k_cu_7ebcaf89_28054cute1_E:
	.zero		1
	.type		_ZN39_INTERNAL_845740f1_4_k_cu_7ebcaf89_28054cuda3std3__45__cpo6cbeginE,@object
	.size		_ZN39_INTERNAL_845740f1_4_k_cu_7ebcaf89_28054cuda3std3__45__cpo6cbeginE,(_ZN39_INTERNAL_845740f1_4_k_cu_7ebcaf89_28054cuda3std3__48in_placeE - _ZN39_INTERNAL_845740f1_4_k_cu_7ebcaf89_28054cuda3std3__45__cpo6cbeginE)
_ZN39_INTERNAL_845740f1_4_k_cu_7ebcaf89_28054cuda3std3__45__cpo6cbeginE:
	.zero		1
	.type		_ZN39_INTERNAL_845740f1_4_k_cu_7ebcaf89_28054cuda3std3__48in_placeE,@object
	.size		_ZN39_INTERNAL_845740f1_4_k_cu_7ebcaf89_28054cuda3std3__48in_placeE,(_ZN39_INTERNAL_845740f1_4_k_cu_7ebcaf89_28054cuda3std6ranges3__45__cpo9iter_moveE - _ZN39_INTERNAL_845740f1_4_k_cu_7ebcaf89_28054cuda3std3__48in_placeE)
_ZN39_INTERNAL_845740f1_4_k_cu_7ebcaf89_28054cuda3std3__48in_placeE:
	.zero		1
	.type		_ZN39_INTERNAL_845740f1_4_k_cu_7ebcaf89_28054cuda3std6ranges3__45__cpo9iter_moveE,@object
	.size		_ZN39_INTERNAL_845740f1_4_k_cu_7ebcaf89_28054cuda3std6ranges3__45__cpo9iter_moveE,(_ZN39_INTERNAL_845740f1_4_k_cu_7ebcaf89_28054cuda3std3__45__cpo5beginE - _ZN39_INTERNAL_845740f1_4_k_cu_7ebcaf89_28054cuda3std6ranges3__45__cpo9iter_moveE)
_ZN39_INTERNAL_845740f1_4_k_cu_7ebcaf89_28054cuda3std6ranges3__45__cpo9iter_moveE:
	.zero		1
	.type		_ZN39_INTERNAL_845740f1_4_k_cu_7ebcaf89_28054cuda3std3__45__cpo5beginE,@object
	.size		_ZN39_INTERNAL_845740f1_4_k_cu_7ebcaf89_28054cuda3std3__45__cpo5beginE,(_ZN39_INTERNAL_845740f1_4_k_cu_7ebcaf89_28054cuda3std3__441_GLOBAL__N__845740f1_4_k_cu_7ebcaf89_28056ignoreE - _ZN39_INTERNAL_845740f1_4_k_cu_7ebcaf89_28054cuda3std3__45__cpo5beginE)
_ZN39_INTERNAL_845740f1_4_k_cu_7ebcaf89_28054cuda3std3__45__cpo5beginE:
	.zero		1
	.type		_ZN39_INTERNAL_845740f1_4_k_cu_7ebcaf89_28054cuda3std3__441_GLOBAL__N__845740f1_4_k_cu_7ebcaf89_28056ignoreE,@object
	.size		_ZN39_INTERNAL_845740f1_4_k_cu_7ebcaf89_28054cuda3std3__441_GLOBAL__N__845740f1_4_k_cu_7ebcaf89_28056ignoreE,(_ZN39_INTERNAL_845740f1_4_k_cu_7ebcaf89_28054cute7productE - _ZN39_INTERNAL_845740f1_4_k_cu_7ebcaf89_28054cuda3std3__441_GLOBAL__N__845740f1_4_k_cu_7ebcaf89_28056ignoreE)
_ZN39_INTERNAL_845740f1_4_k_cu_7ebcaf89_28054cuda3std3__441_GLOBAL__N__845740f1_4_k_cu_7ebcaf89_28056ignoreE:
	.zero		1
	.type		_ZN39_INTERNAL_845740f1_4_k_cu_7ebcaf89_28054cute7productE,@object
	.size		_ZN39_INTERNAL_845740f1_4_k_cu_7ebcaf89_28054cute7productE,(_ZN39_INTERNAL_845740f1_4_k_cu_7ebcaf89_28054cuda3std3__45__cpo3endE - _ZN39_INTERNAL_845740f1_4_k_cu_7ebcaf89_28054cute7productE)
_ZN39_INTERNAL_845740f1_4_k_cu_7ebcaf89_28054cute7productE:
	.zero		1
	.type		_ZN39_INTERNAL_845740f1_4_k_cu_7ebcaf89_28054cuda3std3__45__cpo3endE,@object
	.size		_ZN39_INTERNAL_845740f1_4_k_cu_7ebcaf89_28054cuda3std3__45__cpo3endE,(_ZN39_INTERNAL_845740f1_4_k_cu_7ebcaf89_28054cuda3std3__419piecewise_constructE - _ZN39_INTERNAL_845740f1_4_k_cu_7ebcaf89_28054cuda3std3__45__cpo3endE)
_ZN39_INTERNAL_845740f1_4_k_cu_7ebcaf89_28054cuda3std3__45__cpo3endE:
	.zero		1
	.type		_ZN39_INTERNAL_845740f1_4_k_cu_7ebcaf89_28054cuda3std3__419piecewise_constructE,@object
	.size		_ZN39_INTERNAL_845740f1_4_k_cu_7ebcaf89_28054cuda3std3__419piecewise_constructE,(_ZN39_INTERNAL_845740f1_4_k_cu_7ebcaf89_28054cuda3std3__45__cpo4cendE - _ZN39_INTERNAL_845740f1_4_k_cu_7ebcaf89_28054cuda3std3__419piecewise_constructE)
_ZN39_INTERNAL_845740f1_4_k_cu_7ebcaf89_28054cuda3std3__419piecewise_constructE:
	.zero		1
	.type		_ZN39_INTERNAL_845740f1_4_k_cu_7ebcaf89_28054cuda3std3__45__cpo4cendE,@object
	.size		_ZN39_INTERNAL_845740f1_4_k_cu_7ebcaf89_28054cuda3std3__45__cpo4cendE,(_ZN39_INTERNAL_845740f1_4_k_cu_7ebcaf89_28054cuda3std6ranges3__45__cpo4swapE - _ZN39_INTERNAL_845740f1_4_k_cu_7ebcaf89_28054cuda3std3__45__cpo4cendE)
_ZN39_INTERNAL_845740f1_4_k_cu_7ebcaf89_28054cuda3std3__45__cpo4cendE:
	.zero		1
	.type		_ZN39_INTERNAL_845740f1_4_k_cu_7ebcaf89_28054cuda3std6ranges3__45__cpo4swapE,@object
	.size		_ZN39_INTERNAL_845740f1_4_k_cu_7ebcaf89_28054cuda3std6ranges3__45__cpo4swapE,(.L_15 - _ZN39_INTERNAL_845740f1_4_k_cu_7ebcaf89_28054cuda3std6ranges3__45__cpo4swapE)
_ZN39_INTERNAL_845740f1_4_k_cu_7ebcaf89_28054cuda3std6ranges3__45__cpo4swapE:
	.zero		1
.L_15:


//--------------------- .nv.constant0._ZN7cutlass13device_kernelINS_4fmha6kernel36Sm100FmhaFwdKernelTmaWarpspecializedIN4cute5tupleIJiiiNS5_IJNS5_IJiiEEEiEEEEEENS1_10collective38Sm100FmhaFwdMainloopTmaWarpspecializedINS_10bfloat16_tEffNS5_IJNS4_1CILi256EEENSC_ILi128EEESE_EEENS5_IJiNSC_ILi1EEES7_EEENS5_IJiSG_NS5_IJNS5_IJNSC_ILi0EEEiEEEiEEEEEESL_NS9_12ResidualMaskENS5_IJNSC_ILi2EEESG_SG_EEENSC_ILb0EEEEENS9_38Sm100FmhaFwdEpilogueTmaWarpspecializedINS_6half_tEfNS5_IJSE_SE_SE_EEESH_NS5_IJSG_S7_EEESP_EENS2_23IndividualTileSchedulerENS2_41Sm100FmhaCtxKernelWarpspecializedScheduleEEEEEvNT_6ParamsE --------------------------
	.section	.nv.constant0._ZN7cutlass13device_kernelINS_4fmha6kernel36Sm100FmhaFwdKernelTmaWarpspecializedIN4cute5tupleIJiiiNS5_IJNS5_IJiiEEEiEEEEEENS1_10collective38Sm100FmhaFwdMainloopTmaWarpspecializedINS_10bfloat16_tEffNS5_IJNS4_1CILi256EEENSC_ILi128EEESE_EEENS5_IJiNSC_ILi1EEES7_EEENS5_IJiSG_NS5_IJNS5_IJNSC_ILi0EEEiEEEiEEEEEESL_NS9_12ResidualMaskENS5_IJNSC_ILi2EEESG_SG_EEENSC_ILb0EEEEENS9_38Sm100FmhaFwdEpilogueTmaWarpspecializedINS_6half_tEfNS5_IJSE_SE_SE_EEESH_NS5_IJSG_S7_EEESP_EENS2_23IndividualTileSchedulerENS2_41Sm100FmhaCtxKernelWarpspecializedScheduleEEEEEvNT_6ParamsE,"a",@progbits
	.sectionflags	@""
	.align	4
.nv.constant0._ZN7cutlass13device_kernelINS_4fmha6kernel36Sm100FmhaFwdKernelTmaWarpspecializedIN4cute5tupleIJiiiNS5_IJNS5_IJiiEEEiEEEEEENS1_10collective38Sm100FmhaFwdMainloopTmaWarpspecializedINS_10bfloat16_tEffNS5_IJNS4_1CILi256EEENSC_ILi128EEESE_EEENS5_IJiNSC_ILi1EEES7_EEENS5_IJiSG_NS5_IJNS5_IJNSC_ILi0EEEiEEEiEEEEEESL_NS9_12ResidualMaskENS5_IJNSC_ILi2EEESG_SG_EEENSC_ILb0EEEEENS9_38Sm100FmhaFwdEpilogueTmaWarpspecializedINS_6half_tEfNS5_IJSE_SE_SE_EEESH_NS5_IJSG_S7_EEESP_EENS2_23IndividualTileSchedulerENS2_41Sm100FmhaCtxKernelWarpspecializedScheduleEEEEEvNT_6ParamsE:
	.zero		2432


//--------------------- SYMBOLS --------------------------

	.type		.nv.reservedSmem.offset0,@object
	.size		.nv.reservedSmem.offset0,0x4
	.type		.nv.reservedSmem.cap,@object
	.size		.nv.reservedSmem.cap,0x4
	.type		vprintf,@function
	.type		__assertfail,@function
